// auto-generated by cutlass_sweep.gemm — config: {"arch": "sm_90", "cluster_m": 1, "cluster_n": 1, "dtype": "e4m3", "dtype_b": "e4m3", "layout": "nt", "stages": 0, "tile_k": 32, "tile_m": 384, "tile_n": 512}
#include "cutlass/cutlass.h"
#include "cutlass/gemm/collective/collective_builder.hpp"
#include "cutlass/gemm/device/gemm_universal_adapter.h"
#include "cutlass/gemm/kernel/gemm_universal.hpp"
#include "cutlass/epilogue/collective/collective_builder.hpp"

using ElemA = cutlass::float_e4m3_t;
using ElemB = cutlass::float_e4m3_t;
using ElemCD = cutlass::float_e4m3_t;
using Acc  = float;
using TileShape    = cute::Shape<cute::_384, cute::_512, cute::_32>;
using ClusterShape = cute::Shape<cute::_1, cute::_1, cute::_1>;

using CollectiveEpilogue = typename cutlass::epilogue::collective::CollectiveBuilder<
    cutlass::arch::Sm90, cutlass::arch::OpClassTensorOp,
    TileShape, ClusterShape,
    cutlass::epilogue::collective::EpilogueTileAuto,
    Acc, Acc,
    ElemCD, cutlass::layout::RowMajor, 128 / cutlass::sizeof_bits<ElemCD>::value,
    ElemCD, cutlass::layout::RowMajor, 128 / cutlass::sizeof_bits<ElemCD>::value,
    cutlass::epilogue::collective::EpilogueScheduleAuto
  >::CollectiveOp;

using CollectiveMainloop = typename cutlass::gemm::collective::CollectiveBuilder<
    cutlass::arch::Sm90, cutlass::arch::OpClassTensorOp,
    ElemA, cutlass::layout::RowMajor, 128 / cutlass::sizeof_bits<ElemA>::value,
    ElemB, cutlass::layout::ColumnMajor, 128 / cutlass::sizeof_bits<ElemB>::value,
    Acc,
    TileShape, ClusterShape,
    cutlass::gemm::collective::StageCountAutoCarveout<static_cast<int>(sizeof(typename CollectiveEpilogue::SharedStorage))>,
    cutlass::gemm::collective::KernelScheduleAuto
  >::CollectiveOp;

using GemmKernel = cutlass::gemm::kernel::GemmUniversal<
    cute::Shape<int,int,int,int>,
    CollectiveMainloop,
    CollectiveEpilogue
>;
using Gemm = cutlass::gemm::device::GemmUniversalAdapter<GemmKernel>;

// Force the device kernel symbol into the cubin without needing a host main.
auto* _anchor = &cutlass::device_kernel<GemmKernel>;


// ===== COMPILED SASS (sm_90a) =====

	.target	sm_90a

	.elftype	@"ET_EXEC"


//--------------------- .note.nv.tkinfo           --------------------------
	.section	.note.nv.tkinfo,"",@"SHT_NOTE"
	.sectionflags	@"SHF_NOTE_NV_TKINFO"
	.tkinfo
        /*0018*/ 	.word	0x00000002
        /*0030*/ 	.string	""
        /*0030*/ 	.string	"ptxas"
        /*0030*/ 	.string	"Cuda compilation tools, release 13.0, V13.0.88"
        /*0030*/ 	.string	"Build cuda_13.0.r13.0/compiler.36424714_0"
        /*0030*/ 	.string	"-arch sm_90a -m 64 "



//--------------------- .note.nv.cuinfo           --------------------------
	.section	.note.nv.cuinfo,"",@"SHT_NOTE"
	.sectionflags	@"SHF_NOTE_NV_CUINFO"
        /*0018*/ 	.short	0x0002
        /*001a*/ 	.short	0x005a
        /*001c*/ 	.short	0x0082
	.zero		2


//--------------------- .nv.info                  --------------------------
	.section	.nv.info,"",@"SHT_CUDA_INFO"
	.align	4


	//----- nvinfo : EIATTR_REGCOUNT
	.align		4
        /*0000*/ 	.byte	0x04, 0x2f
        /*0002*/ 	.short	(.L_12 - .L_11)
	.align		4
.L_11:
        /*0004*/ 	.word	index@(_ZN7cutlass13device_kernelINS_4gemm6kernel13GemmUniversalIN4cute5tupleIJiiiiEEENS1_10collective13CollectiveMmaINS1_37MainloopSm90TmaGmmaWarpSpecializedFP8ILi8ENS5_IJNS4_1CILi1EEESB_SB_EEENS1_35KernelTmaWarpSpecializedCooperativeEEENS5_IJNSA_ILi384EEENSA_ILi512EEENSA_ILi32EEEEEENS_12float_e4m3_tENS5_IJlSB_lEEESJ_SK_NS4_8TiledMMAINS4_8MMA_AtomIJNS4_4SM904GMMA31MMA_64x256x32_F32E4M3E4M3_SS_TNILNSO_7ScaleInE1ELSQ_1EEEEEENS4_6LayoutINS5_IJNSA_ILi2EEESB_SB_EEENS5_IJSB_NSA_ILi0EEESW_EEEEENS5_IJNS4_10UnderscoreESZ_SZ_EEEEENS4_13SM90_TMA_LOADENS4_14ComposedLayoutINS4_7SwizzleILi1ELi4ELi3EEENS4_18smem_ptr_flag_bitsILi8EEENST_INS5_IJNSA_ILi8EEESH_EEENS5_IJSH_SB_EEEEEEEvNS4_8identityES12_S1C_vS1D_EENS_8epilogue10collective6detail29Sm90TmaWarpSpecializedAdapterINS1G_15DefaultEpilogueISJ_SK_SK_NS1F_6thread17LinearCombinationISJ_Li1EffLNS1K_9ScaleType4KindE0ELNS_15FloatRoundStyleE2ESJ_EENS1_15EpilogueDefaultEEEEEvvEEEEvNT_6ParamsE)
        /*0008*/ 	.word	0x000000a8


	//----- nvinfo : EIATTR_FRAME_SIZE
	.align		4
.L_12:
        /*000c*/ 	.byte	0x04, 0x11
        /*000e*/ 	.short	(.L_14 - .L_13)
	.align		4
.L_13:
        /*0010*/ 	.word	index@(_ZN7cutlass13device_kernelINS_4gemm6kernel13GemmUniversalIN4cute5tupleIJiiiiEEENS1_10collective13CollectiveMmaINS1_37MainloopSm90TmaGmmaWarpSpecializedFP8ILi8ENS5_IJNS4_1CILi1EEESB_SB_EEENS1_35KernelTmaWarpSpecializedCooperativeEEENS5_IJNSA_ILi384EEENSA_ILi512EEENSA_ILi32EEEEEENS_12float_e4m3_tENS5_IJlSB_lEEESJ_SK_NS4_8TiledMMAINS4_8MMA_AtomIJNS4_4SM904GMMA31MMA_64x256x32_F32E4M3E4M3_SS_TNILNSO_7ScaleInE1ELSQ_1EEEEEENS4_6LayoutINS5_IJNSA_ILi2EEESB_SB_EEENS5_IJSB_NSA_ILi0EEESW_EEEEENS5_IJNS4_10UnderscoreESZ_SZ_EEEEENS4_13SM90_TMA_LOADENS4_14ComposedLayoutINS4_7SwizzleILi1ELi4ELi3EEENS4_18smem_ptr_flag_bitsILi8EEENST_INS5_IJNSA_ILi8EEESH_EEENS5_IJSH_SB_EEEEEEEvNS4_8identityES12_S1C_vS1D_EENS_8epilogue10collective6detail29Sm90TmaWarpSpecializedAdapterINS1G_15DefaultEpilogueISJ_SK_SK_NS1F_6thread17LinearCombinationISJ_Li1EffLNS1K_9ScaleType4KindE0ELNS_15FloatRoundStyleE2ESJ_EENS1_15EpilogueDefaultEEEEEvvEEEEvNT_6ParamsE)
        /*0014*/ 	.word	0x00001ea8


	//----- nvinfo : EIATTR_MIN_STACK_SIZE
	.align		4
.L_14:
        /*0018*/ 	.byte	0x04, 0x12
        /*001a*/ 	.short	(.L_16 - .L_15)
	.align		4
.L_15:
        /*001c*/ 	.word	index@(_ZN7cutlass13device_kernelINS_4gemm6kernel13GemmUniversalIN4cute5tupleIJiiiiEEENS1_10collective13CollectiveMmaINS1_37MainloopSm90TmaGmmaWarpSpecializedFP8ILi8ENS5_IJNS4_1CILi1EEESB_SB_EEENS1_35KernelTmaWarpSpecializedCooperativeEEENS5_IJNSA_ILi384EEENSA_ILi512EEENSA_ILi32EEEEEENS_12float_e4m3_tENS5_IJlSB_lEEESJ_SK_NS4_8TiledMMAINS4_8MMA_AtomIJNS4_4SM904GMMA31MMA_64x256x32_F32E4M3E4M3_SS_TNILNSO_7ScaleInE1ELSQ_1EEEEEENS4_6LayoutINS5_IJNSA_ILi2EEESB_SB_EEENS5_IJSB_NSA_ILi0EEESW_EEEEENS5_IJNS4_10UnderscoreESZ_SZ_EEEEENS4_13SM90_TMA_LOADENS4_14ComposedLayoutINS4_7SwizzleILi1ELi4ELi3EEENS4_18smem_ptr_flag_bitsILi8EEENST_INS5_IJNSA_ILi8EEESH_EEENS5_IJSH_SB_EEEEEEEvNS4_8identityES12_S1C_vS1D_EENS_8epilogue10collective6detail29Sm90TmaWarpSpecializedAdapterINS1G_15DefaultEpilogueISJ_SK_SK_NS1F_6thread17LinearCombinationISJ_Li1EffLNS1K_9ScaleType4KindE0ELNS_15FloatRoundStyleE2ESJ_EENS1_15EpilogueDefaultEEEEEvvEEEEvNT_6ParamsE)
        /*0020*/ 	.word	0x00001ea8
.L_16:


//--------------------- .nv.compat                --------------------------
	.section	.nv.compat,"",@"SHT_CUDA_COMPAT_INFO"
	.align	4
        /*0000*/ 	.byte	0x02, 0x09, 0x01, 0x00, 0x02, 0x02, 0x04, 0x00, 0x02, 0x05, 0x05, 0x00, 0x03, 0x07, 0x01, 0x01
        /*0010*/ 	.byte	0x02, 0x03, 0x01, 0x00, 0x02, 0x06, 0x01, 0x00, 0x04, 0x0b, 0x08, 0x00, 0x00, 0x00, 0x00, 0x00
        /*0020*/ 	.byte	0x00, 0x00, 0x00, 0x00


//--------------------- .nv.info._ZN7cutlass13device_kernelINS_4gemm6kernel13GemmUniversalIN4cute5tupleIJiiiiEEENS1_10collective13CollectiveMmaINS1_37MainloopSm90TmaGmmaWarpSpecializedFP8ILi8ENS5_IJNS4_1CILi1EEESB_SB_EEENS1_35KernelTmaWarpSpecializedCooperativeEEENS5_IJNSA_ILi384EEENSA_ILi512EEENSA_ILi32EEEEEENS_12float_e4m3_tENS5_IJlSB_lEEESJ_SK_NS4_8TiledMMAINS4_8MMA_AtomIJNS4_4SM904GMMA31MMA_64x256x32_F32E4M3E4M3_SS_TNILNSO_7ScaleInE1ELSQ_1EEEEEENS4_6LayoutINS5_IJNSA_ILi2EEESB_SB_EEENS5_IJSB_NSA_ILi0EEESW_EEEEENS5_IJNS4_10UnderscoreESZ_SZ_EEEEENS4_13SM90_TMA_LOADENS4_14ComposedLayoutINS4_7SwizzleILi1ELi4ELi3EEENS4_18smem_ptr_flag_bitsILi8EEENST_INS5_IJNSA_ILi8EEESH_EEENS5_IJSH_SB_EEEEEEEvNS4_8identityES12_S1C_vS1D_EENS_8epilogue10collective6detail29Sm90TmaWarpSpecializedAdapterINS1G_15DefaultEpilogueISJ_SK_SK_NS1F_6thread17LinearCombinationISJ_Li1EffLNS1K_9ScaleType4KindE0ELNS_15FloatRoundStyleE2ESJ_EENS1_15EpilogueDefaultEEEEEvvEEEEvNT_6ParamsE --------------------------
	.section	.nv.info._ZN7cutlass13device_kernelINS_4gemm6kernel13GemmUniversalIN4cute5tupleIJiiiiEEENS1_10collective13CollectiveMmaINS1_37MainloopSm90TmaGmmaWarpSpecializedFP8ILi8ENS5_IJNS4_1CILi1EEESB_SB_EEENS1_35KernelTmaWarpSpecializedCooperativeEEENS5_IJNSA_ILi384EEENSA_ILi512EEENSA_ILi32EEEEEENS_12float_e4m3_tENS5_IJlSB_lEEESJ_SK_NS4_8TiledMMAINS4_8MMA_AtomIJNS4_4SM904GMMA31MMA_64x256x32_F32E4M3E4M3_SS_TNILNSO_7ScaleInE1ELSQ_1EEEEEENS4_6LayoutINS5_IJNSA_ILi2EEESB_SB_EEENS5_IJSB_NSA_ILi0EEESW_EEEEENS5_IJNS4_10UnderscoreESZ_SZ_EEEEENS4_13SM90_TMA_LOADENS4_14ComposedLayoutINS4_7SwizzleILi1ELi4ELi3EEENS4_18smem_ptr_flag_bitsILi8EEENST_INS5_IJNSA_ILi8EEESH_EEENS5_IJSH_SB_EEEEEEEvNS4_8identityES12_S1C_vS1D_EENS_8epilogue10collective6detail29Sm90TmaWarpSpecializedAdapterINS1G_15DefaultEpilogueISJ_SK_SK_NS1F_6thread17LinearCombinationISJ_Li1EffLNS1K_9ScaleType4KindE0ELNS_15FloatRoundStyleE2ESJ_EENS1_15EpilogueDefaultEEEEEvvEEEEvNT_6ParamsE,"",@"SHT_CUDA_INFO"
	.sectionflags	@""
	.align	4


	//----- nvinfo : EIATTR_CUDA_API_VERSION
	.align		4
        /*0000*/ 	.byte	0x04, 0x37
        /*0002*/ 	.short	(.L_18 - .L_17)
.L_17:
        /*0004*/ 	.word	0x00000082


	//----- nvinfo : EIATTR_KPARAM_INFO
	.align		4
.L_18:
        /*0008*/ 	.byte	0x04, 0x17
        /*000a*/ 	.short	(.L_20 - .L_19)
.L_19:
        /*000c*/ 	.word	0x00000000
        /*0010*/ 	.short	0x0000
        /*0012*/ 	.short	0x0070
        /*0014*/ 	.byte	0x00, 0xf0, 0x01, 0x10


	//----- nvinfo : EIATTR_SPARSE_MMA_MASK
	.align		4
.L_20:
        /*0018*/ 	.byte	0x03, 0x50
        /*001a*/ 	.short	0x0000


	//----- nvinfo : EIATTR_MAXREG_COUNT
	.align		4
        /*001c*/ 	.byte	0x03, 0x1b
        /*001e*/ 	.short	0x00a8


	//----- nvinfo : EIATTR_NUM_BARRIERS
	.align		4
        /*0020*/ 	.byte	0x02, 0x4c
        /*0022*/ 	.byte	0x01
	.zero		1


	//----- nvinfo : EIATTR_ANNOTATIONS
	.align		4
        /*0024*/ 	.byte	0x04, 0x55
        /*0026*/ 	.short	(.L_22 - .L_21)


	//   ....[0]....
.L_21:
        /*0028*/ 	.word	0x00000001
        /*002c*/ 	.byte	0x60, 0x06, 0x00, 0x00, 0x01, 0x00, 0x00, 0x00, 0x80, 0x06, 0x00, 0x00, 0x01, 0x00, 0x00, 0x00
        /* <DEDUP_REMOVED lines=1730> */
        /*6c5c*/ 	.byte	0x00, 0x1e, 0x01, 0x00, 0x01, 0x00, 0x00, 0x00, 0x20, 0x1e, 0x01, 0x00


	//----- nvinfo : EIATTR_MERCURY_ISA_VERSION
	.align		4
.L_22:
        /*6c68*/ 	.byte	0x03, 0x5f
        /*6c6a*/ 	.short	0x0101


	//----- nvinfo : EIATTR_INT_WARP_WIDE_INSTR_OFFSETS
	.align		4
        /*6c6c*/ 	.byte	0x04, 0x31
        /*6c6e*/ 	.short	(.L_24 - .L_23)


	//   ....[0]....
.L_23:
        /*6c70*/ 	.word	0x00000520


	//   ....[1]....
        /*6c74*/ 	.word	0x00000530


	//   ....[2]....
        /*6c78*/ 	.word	0x00000670


	//----- nvinfo : EIATTR_COOP_GROUP_MASK_REGIDS
	.align		4
.L_24:
        /*6c7c*/ 	.byte	0x04, 0x29
        /*6c7e*/ 	.short	(.L_26 - .L_25)


	//   ....[0]....
.L_25:
        /*6c80*/ 	.word	0xffffffff


	//   ....[1]....
        /*6c84*/ 	.word	0xffffffff


	//   ....[2]....
        /*6c88*/ 	.word	0xffffffff


	//   ....[3]....
        /*6c8c*/ 	.word	0xffffffff


	//   ....[4]....
        /*6c90*/ 	.word	0xffffffff


	//----- nvinfo : EIATTR_COOP_GROUP_INSTR_OFFSETS
	.align		4
.L_26:
        /*6c94*/ 	.byte	0x04, 0x28
        /*6c96*/ 	.short	(.L_28 - .L_27)


	//   ....[0]....
.L_27:
        /*6c98*/ 	.word	0x00000070


	//   ....[1]....
        /*6c9c*/ 	.word	0x00000080


	//   ....[2]....
        /*6ca0*/ 	.word	0x000001a0


	//   ....[3]....
        /*6ca4*/ 	.word	0x00000460


	//   ....[4]....
        /*6ca8*/ 	.word	0x00006880


	//----- nvinfo : EIATTR_REG_RECONFIG
	.align		4
.L_28:
        /*6cac*/ 	.byte	0x01, 0x54
	.zero		2


	//----- nvinfo : EIATTR_MBARRIER_INSTR_OFFSETS
	.align		4
        /*6cb0*/ 	.byte	0x04, 0x39
        /*6cb2*/ 	.short	(.L_30 - .L_29)


	//   ....[0]....
.L_29:
        /*6cb4*/ 	.word	0x00000340
        /*6cb8*/ 	.word	0x000000ff
        /*6cbc*/ 	.word	0x00000000
        /*6cc0*/ 	.short	0x0100
        /*6cc2*/ 	.byte	0x09
	.zero		1


	//   ....[1]....
        /*6cc4*/ 	.word	0x00000350
        /*6cc8*/ 	.word	0x000000ff
        /*6ccc*/ 	.word	0x00000040
        /*6cd0*/ 	.short	0x0100
        /*6cd2*/ 	.byte	0x09
	.zero		1


	//   ....[2]....
        /*6cd4*/ 	.word	0x00000360
        /*6cd8*/ 	.word	0x000000ff
        /*6cdc*/ 	.word	0x00000008
        /*6ce0*/ 	.short	0x0100
        /*6ce2*/ 	.byte	0x09
	.zero		1


	//   ....[3]....
        /*6ce4*/ 	.word	0x00000370
        /*6ce8*/ 	.word	0x000000ff
        /*6cec*/ 	.word	0x00000048
        /*6cf0*/ 	.short	0x0100
        /*6cf2*/ 	.byte	0x09
	.zero		1


	//   ....[4]....
        /*6cf4*/ 	.word	0x00000380
        /*6cf8*/ 	.word	0x000000ff
        /*6cfc*/ 	.word	0x00000010
        /*6d00*/ 	.short	0x0100
        /*6d02*/ 	.byte	0x09
	.zero		1


	//   ....[5]....
        /*6d04*/ 	.word	0x00000390
        /*6d08*/ 	.word	0x000000ff
        /*6d0c*/ 	.word	0x00000050
        /*6d10*/ 	.short	0x0100
        /*6d12*/ 	.byte	0x09
	.zero		1


	//   ....[6]....
        /*6d14*/ 	.word	0x000003a0
        /*6d18*/ 	.word	0x000000ff
        /*6d1c*/ 	.word	0x00000018
        /*6d20*/ 	.short	0x0100
        /*6d22*/ 	.byte	0x09
	.zero		1


	//   ....[7]....
        /*6d24*/ 	.word	0x000003b0
        /*6d28*/ 	.word	0x000000ff
        /*6d2c*/ 	.word	0x00000058
        /*6d30*/ 	.short	0x0100
        /*6d32*/ 	.byte	0x09
	.zero		1


	//   ....[8]....
        /*6d34*/ 	.word	0x000003c0
        /*6d38*/ 	.word	0x000000ff
        /*6d3c*/ 	.word	0x00000020
        /*6d40*/ 	.short	0x0100
        /*6d42*/ 	.byte	0x09
	.zero		1


	//   ....[9]....
        /*6d44*/ 	.word	0x000003d0
        /*6d48*/ 	.word	0x000000ff
        /*6d4c*/ 	.word	0x00000060
        /*6d50*/ 	.short	0x0100
        /*6d52*/ 	.byte	0x09
	.zero		1


	//   ....[10]....
        /*6d54*/ 	.word	0x000003e0
        /*6d58*/ 	.word	0x000000ff
        /*6d5c*/ 	.word	0x00000028
        /*6d60*/ 	.short	0x0100
        /*6d62*/ 	.byte	0x09
	.zero		1


	//   ....[11]....
        /*6d64*/ 	.word	0x000003f0
        /*6d68*/ 	.word	0x000000ff
        /*6d6c*/ 	.word	0x00000068
        /*6d70*/ 	.short	0x0100
        /*6d72*/ 	.byte	0x09
	.zero		1


	//   ....[12]....
        /*6d74*/ 	.word	0x00000400
        /*6d78*/ 	.word	0x000000ff
        /*6d7c*/ 	.word	0x00000030
        /*6d80*/ 	.short	0x0100
        /*6d82*/ 	.byte	0x09
	.zero		1


	//   ....[13]....
        /*6d84*/ 	.word	0x00000410
        /*6d88*/ 	.word	0x000000ff
        /*6d8c*/ 	.word	0x00000070
        /*6d90*/ 	.short	0x0100
        /*6d92*/ 	.byte	0x09
	.zero		1


	//   ....[14]....
        /*6d94*/ 	.word	0x00000420
        /*6d98*/ 	.word	0x000000ff
        /*6d9c*/ 	.word	0x00000038
        /*6da0*/ 	.short	0x0100
        /*6da2*/ 	.byte	0x09
	.zero		1


	//   ....[15]....
        /*6da4*/ 	.word	0x00000430
        /*6da8*/ 	.word	0x000000ff
        /*6dac*/ 	.word	0x00000078
        /*6db0*/ 	.short	0x0100
        /*6db2*/ 	.byte	0x09
	.zero		1


	//   ....[16]....
        /*6db4*/ 	.word	0x000006a0
        /*6db8*/ 	.word	0x000000ff
        /*6dbc*/ 	.word	0x00000090
        /*6dc0*/ 	.short	0x0100
        /*6dc2*/ 	.byte	0x06
	.zero		1


	//   ....[17]....
        /*6dc4*/ 	.word	0x000006b0
        /*6dc8*/ 	.word	0x000000ff
        /*6dcc*/ 	.word	0x00000098
        /*6dd0*/ 	.short	0x0100
        /*6dd2*/ 	.byte	0x06
	.zero		1


	//   ....[18]....
        /*6dd4*/ 	.word	0x00006c70
        /*6dd8*/ 	.word	0x000000ff
        /*6ddc*/ 	.word	0x00000000
        /*6de0*/ 	.short	0x010a
        /*6de2*/ 	.byte	0x07
	.zero		1


	//   ....[19]....
        /*6de4*/ 	.word	0x00006cd0
        /*6de8*/ 	.word	0x000000ff
        /*6dec*/ 	.word	0x00000000
        /*6df0*/ 	.short	0x010a
        /*6df2*/ 	.byte	0x07
	.zero		1


	//   ....[20]....
        /*6df4*/ 	.word	0x000138c0
        /*6df8*/ 	.word	0x000000ff
        /*6dfc*/ 	.word	0x00000000
        /*6e00*/ 	.short	0x010a
        /*6e02*/ 	.byte	0x09
	.zero		1


	//   ....[21]....
        /*6e04*/ 	.word	0x00013900
        /*6e08*/ 	.word	0x000000ff
        /*6e0c*/ 	.word	0x00000000
        /*6e10*/ 	.short	0x010a
        /*6e12*/ 	.byte	0x09
	.zero		1


	//   ....[22]....
        /*6e14*/ 	.word	0x00024c20
        /*6e18*/ 	.word	0x000000ff
        /*6e1c*/ 	.word	0x00000000
        /*6e20*/ 	.short	0x0101
        /*6e22*/ 	.byte	0x08
	.zero		1


	//   ....[23]....
        /*6e24*/ 	.word	0x000306b0
        /*6e28*/ 	.word	0x000000ff
        /*6e2c*/ 	.word	0x00000000
        /*6e30*/ 	.short	0x0101
        /*6e32*/ 	.byte	0x06
	.zero		1


	//   ....[24]....
        /*6e34*/ 	.word	0x00084990
        /*6e38*/ 	.word	0x00000010
        /*6e3c*/ 	.word	0x00000040
        /*6e40*/ 	.short	0x010a
        /*6e42*/ 	.byte	0x3f
	.zero		1


	//   ....[25]....
        /*6e44*/ 	.word	0x00084d80
        /*6e48*/ 	.word	0x00000002
        /*6e4c*/ 	.word	0x00000098
        /*6e50*/ 	.short	0x0101
        /*6e52*/ 	.byte	0x3f
	.zero		1


	//   ....[26]....
        /*6e54*/ 	.word	0x000854d0
        /*6e58*/ 	.word	0x00000005
        /*6e5c*/ 	.word	0x00000000
        /*6e60*/ 	.short	0x010a
        /*6e62*/ 	.byte	0x3f
	.zero		1


	//   ....[27]....
        /*6e64*/ 	.word	0x00085560
        /*6e68*/ 	.word	0x00000007
        /*6e6c*/ 	.word	0x00000000
        /*6e70*/ 	.short	0x010a
        /*6e72*/ 	.byte	0x3f
	.zero		1


	//   ....[28]....
        /*6e74*/ 	.word	0x000855f0
        /*6e78*/ 	.word	0x00000007
        /*6e7c*/ 	.word	0x00000000
        /*6e80*/ 	.short	0x010a
        /*6e82*/ 	.byte	0x3f
	.zero		1


	//   ....[29]....
        /*6e84*/ 	.word	0x00085680
        /*6e88*/ 	.word	0x00000007
        /*6e8c*/ 	.word	0x00000000
        /*6e90*/ 	.short	0x010a
        /*6e92*/ 	.byte	0x3f
	.zero		1


	//   ....[30]....
        /*6e94*/ 	.word	0x00085710
        /*6e98*/ 	.word	0x00000007
        /*6e9c*/ 	.word	0x00000000
        /*6ea0*/ 	.short	0x010a
        /*6ea2*/ 	.byte	0x3f
	.zero		1


	//   ....[31]....
        /*6ea4*/ 	.word	0x000857a0
        /*6ea8*/ 	.word	0x00000007
        /*6eac*/ 	.word	0x00000000
        /*6eb0*/ 	.short	0x010a
        /*6eb2*/ 	.byte	0x3f
	.zero		1


	//   ....[32]....
        /*6eb4*/ 	.word	0x00085830
        /*6eb8*/ 	.word	0x00000007
        /*6ebc*/ 	.word	0x00000000
        /*6ec0*/ 	.short	0x010a
        /*6ec2*/ 	.byte	0x3f
	.zero		1


	//   ....[33]....
        /*6ec4*/ 	.word	0x000858c0
        /*6ec8*/ 	.word	0x00000003
        /*6ecc*/ 	.word	0x00000000
        /*6ed0*/ 	.short	0x010a
        /*6ed2*/ 	.byte	0x3f
	.zero		1


	//   ....[34]....
        /*6ed4*/ 	.word	0x00085930
        /*6ed8*/ 	.word	0x00000011
        /*6edc*/ 	.word	0x00000000
        /*6ee0*/ 	.short	0x010a
        /*6ee2*/ 	.byte	0x3f
	.zero		1


	//   ....[35]....
        /*6ee4*/ 	.word	0x000859a0
        /*6ee8*/ 	.word	0x00000000
        /*6eec*/ 	.word	0x00000000
        /*6ef0*/ 	.short	0x010a
        /*6ef2*/ 	.byte	0x3f
	.zero		1


	//   ....[36]....
        /*6ef4*/ 	.word	0x00085a80
        /*6ef8*/ 	.word	0x00000010
        /*6efc*/ 	.word	0x00000040
        /*6f00*/ 	.short	0x010a
        /*6f02*/ 	.byte	0x3f
	.zero		1


	//   ....[37]....
        /*6f04*/ 	.word	0x00085b60
        /*6f08*/ 	.word	0x00000005
        /*6f0c*/ 	.word	0x00000000
        /*6f10*/ 	.short	0x010a
        /*6f12*/ 	.byte	0x3f
	.zero		1


	//   ....[38]....
        /*6f14*/ 	.word	0x00085bb0
        /*6f18*/ 	.word	0x00000007
        /*6f1c*/ 	.word	0x00000000
        /*6f20*/ 	.short	0x010a
        /*6f22*/ 	.byte	0x3f
	.zero		1


	//   ....[39]....
        /*6f24*/ 	.word	0x00085c00
        /*6f28*/ 	.word	0x00000007
        /*6f2c*/ 	.word	0x00000000
        /*6f30*/ 	.short	0x010a
        /*6f32*/ 	.byte	0x3f
	.zero		1


	//   ....[40]....
        /*6f34*/ 	.word	0x00085c50
        /*6f38*/ 	.word	0x00000007
        /*6f3c*/ 	.word	0x00000000
        /*6f40*/ 	.short	0x010a
        /*6f42*/ 	.byte	0x3f
	.zero		1


	//   ....[41]....
        /*6f44*/ 	.word	0x00085ca0
        /*6f48*/ 	.word	0x00000007
        /*6f4c*/ 	.word	0x00000000
        /*6f50*/ 	.short	0x010a
        /*6f52*/ 	.byte	0x3f
	.zero		1


	//   ....[42]....
        /*6f54*/ 	.word	0x00085cf0
        /*6f58*/ 	.word	0x00000007
        /*6f5c*/ 	.word	0x00000000
        /*6f60*/ 	.short	0x010a
        /*6f62*/ 	.byte	0x3f
	.zero		1


	//   ....[43]....
        /*6f64*/ 	.word	0x00085d40
        /*6f68*/ 	.word	0x00000007
        /*6f6c*/ 	.word	0x00000000
        /*6f70*/ 	.short	0x010a
        /*6f72*/ 	.byte	0x3f
	.zero		1


	//----- nvinfo : EIATTR_NUM_MBARRIERS
	.align		4
.L_30:
        /*6f74*/ 	.byte	0x03, 0x38
        /*6f76*/ 	.short	0x0012


	//----- nvinfo : EIATTR_EXIT_INSTR_OFFSETS
	.align		4
        /*6f78*/ 	.byte	0x04, 0x1c
        /*6f7a*/ 	.short	(.L_32 - .L_31)


	//   ....[0]....
.L_31:
        /*6f7c*/ 	.word	0x00000710


	//   ....[1]....
        /*6f80*/ 	.word	0x00001060


	//   ....[2]....
        /*6f84*/ 	.word	0x00083fb0


	//   ....[3]....
        /*6f88*/ 	.word	0x00084620


	//   ....[4]....
        /*6f8c*/ 	.word	0x00085910


	//----- nvinfo : EIATTR_MAX_THREADS
	.align		4
.L_32:
        /*6f90*/ 	.byte	0x04, 0x05
        /*6f92*/ 	.short	(.L_34 - .L_33)
.L_33:
        /*6f94*/ 	.word	0x00000180
        /*6f98*/ 	.word	0x00000001
        /*6f9c*/ 	.word	0x00000001


	//----- nvinfo : EIATTR_CRS_STACK_SIZE
	.align		4
.L_34:
        /*6fa0*/ 	.byte	0x04, 0x1e
        /*6fa2*/ 	.short	(.L_36 - .L_35)
.L_35:
        /*6fa4*/ 	.word	0x00000000


	//----- nvinfo : EIATTR_CBANK_PARAM_SIZE
	.align		4
.L_36:
        /*6fa8*/ 	.byte	0x03, 0x19
        /*6faa*/ 	.short	0x0470


	//----- nvinfo : EIATTR_PARAM_CBANK
	.align		4
        /*6fac*/ 	.byte	0x04, 0x0a
        /*6fae*/ 	.short	(.L_38 - .L_37)
	.align		4
.L_37:
        /*6fb0*/ 	.word	index@(.nv.constant0._ZN7cutlass13device_kernelINS_4gemm6kernel13GemmUniversalIN4cute5tupleIJiiiiEEENS1_10collective13CollectiveMmaINS1_37MainloopSm90TmaGmmaWarpSpecializedFP8ILi8ENS5_IJNS4_1CILi1EEESB_SB_EEENS1_35KernelTmaWarpSpecializedCooperativeEEENS5_IJNSA_ILi384EEENSA_ILi512EEENSA_ILi32EEEEEENS_12float_e4m3_tENS5_IJlSB_lEEESJ_SK_NS4_8TiledMMAINS4_8MMA_AtomIJNS4_4SM904GMMA31MMA_64x256x32_F32E4M3E4M3_SS_TNILNSO_7ScaleInE1ELSQ_1EEEEEENS4_6LayoutINS5_IJNSA_ILi2EEESB_SB_EEENS5_IJSB_NSA_ILi0EEESW_EEEEENS5_IJNS4_10UnderscoreESZ_SZ_EEEEENS4_13SM90_TMA_LOADENS4_14ComposedLayoutINS4_7SwizzleILi1ELi4ELi3EEENS4_18smem_ptr_flag_bitsILi8EEENST_INS5_IJNSA_ILi8EEESH_EEENS5_IJSH_SB_EEEEEEEvNS4_8identityES12_S1C_vS1D_EENS_8epilogue10collective6detail29Sm90TmaWarpSpecializedAdapterINS1G_15DefaultEpilogueISJ_SK_SK_NS1F_6thread17LinearCombinationISJ_Li1EffLNS1K_9ScaleType4KindE0ELNS_15FloatRoundStyleE2ESJ_EENS1_15EpilogueDefaultEEEEEvvEEEEvNT_6ParamsE)
        /*6fb4*/ 	.short	0x0210
        /*6fb6*/ 	.short	0x0470


	//----- nvinfo : EIATTR_SW_WAR
	.align		4
.L_38:
        /*6fb8*/ 	.byte	0x04, 0x36
        /*6fba*/ 	.short	(.L_40 - .L_39)
.L_39:
        /*6fbc*/ 	.word	0x00000008
.L_40:


//--------------------- .nv.callgraph             --------------------------
	.section	.nv.callgraph,"",@"SHT_CUDA_CALLGRAPH"
	.align	4
	.sectionentsize	8
	.align		4
        /*0000*/ 	.word	0x00000000
	.align		4
        /*0004*/ 	.word	0xffffffff
	.align		4
        /*0008*/ 	.word	0x00000000
	.align		4
        /*000c*/ 	.word	0xfffffffe
	.align		4
        /*0010*/ 	.word	0x00000000
	.align		4
        /*0014*/ 	.word	0xfffffffd
	.align		4
        /*0018*/ 	.word	0x00000000
	.align		4
        /*001c*/ 	.word	0xfffffffc


//--------------------- .nv.constant4             --------------------------
	.section	.nv.constant4,"a",@progbits
	.align	8
	.align		8
.nv.constant4:
        /*0000*/ 	.dword	_ZN39_INTERNAL_5936fde9_4_k_cu_cab038cf_32824cuda3std3__45__cpo5beginE
	.align		8
        /*0008*/ 	.dword	_ZN39_INTERNAL_5936fde9_4_k_cu_cab038cf_32824cuda3std3__45__cpo3endE
	.align		8
        /*0010*/ 	.dword	_ZN39_INTERNAL_5936fde9_4_k_cu_cab038cf_32824cuda3std3__45__cpo6cbeginE
	.align		8
        /*0018*/ 	.dword	_ZN39_INTERNAL_5936fde9_4_k_cu_cab038cf_32824cuda3std3__45__cpo4cendE
	.align		8
        /*0020*/ 	.dword	_ZN39_INTERNAL_5936fde9_4_k_cu_cab038cf_32824cuda3std3__441_GLOBAL__N__5936fde9_4_k_cu_cab038cf_32826ignoreE
	.align		8
        /*0028*/ 	.dword	_ZN39_INTERNAL_5936fde9_4_k_cu_cab038cf_32824cuda3std3__419piecewise_constructE
	.align		8
        /*0030*/ 	.dword	_ZN39_INTERNAL_5936fde9_4_k_cu_cab038cf_32824cuda3std3__48in_placeE
	.align		8
        /*0038*/ 	.dword	_ZN39_INTERNAL_5936fde9_4_k_cu_cab038cf_32824cuda3std6ranges3__45__cpo4swapE
	.align		8
        /*0040*/ 	.dword	_ZN39_INTERNAL_5936fde9_4_k_cu_cab038cf_32824cuda3std6ranges3__45__cpo9iter_moveE
	.align		8
        /*0048*/ 	.dword	_ZN39_INTERNAL_5936fde9_4_k_cu_cab038cf_32824cute7productE
	.align		8
        /*0050*/ 	.dword	_ZN39_INTERNAL_5936fde9_4_k_cu_cab038cf_32824cute1_E


//--------------------- .text._ZN7cutlass13device_kernelINS_4gemm6kernel13GemmUniversalIN4cute5tupleIJiiiiEEENS1_10collective13CollectiveMmaINS1_37MainloopSm90TmaGmmaWarpSpecializedFP8ILi8ENS5_IJNS4_1CILi1EEESB_SB_EEENS1_35KernelTmaWarpSpecializedCooperativeEEENS5_IJNSA_ILi384EEENSA_ILi512EEENSA_ILi32EEEEEENS_12float_e4m3_tENS5_IJlSB_lEEESJ_SK_NS4_8TiledMMAINS4_8MMA_AtomIJNS4_4SM904GMMA31MMA_64x256x32_F32E4M3E4M3_SS_TNILNSO_7ScaleInE1ELSQ_1EEEEEENS4_6LayoutINS5_IJNSA_ILi2EEESB_SB_EEENS5_IJSB_NSA_ILi0EEESW_EEEEENS5_IJNS4_10UnderscoreESZ_SZ_EEEEENS4_13SM90_TMA_LOADENS4_14ComposedLayoutINS4_7SwizzleILi1ELi4ELi3EEENS4_18smem_ptr_flag_bitsILi8EEENST_INS5_IJNSA_ILi8EEESH_EEENS5_IJSH_SB_EEEEEEEvNS4_8identityES12_S1C_vS1D_EENS_8epilogue10collective6detail29Sm90TmaWarpSpecializedAdapterINS1G_15DefaultEpilogueISJ_SK_SK_NS1F_6thread17LinearCombinationISJ_Li1EffLNS1K_9ScaleType4KindE0ELNS_15FloatRoundStyleE2ESJ_EENS1_15EpilogueDefaultEEEEEvvEEEEvNT_6ParamsE --------------------------
	.section	.text._ZN7cutlass13device_kernelINS_4gemm6kernel13GemmUniversalIN4cute5tupleIJiiiiEEENS1_10collective13CollectiveMmaINS1_37MainloopSm90TmaGmmaWarpSpecializedFP8ILi8ENS5_IJNS4_1CILi1EEESB_SB_EEENS1_35KernelTmaWarpSpecializedCooperativeEEENS5_IJNSA_ILi384EEENSA_ILi512EEENSA_ILi32EEEEEENS_12float_e4m3_tENS5_IJlSB_lEEESJ_SK_NS4_8TiledMMAINS4_8MMA_AtomIJNS4_4SM904GMMA31MMA_64x256x32_F32E4M3E4M3_SS_TNILNSO_7ScaleInE1ELSQ_1EEEEEENS4_6LayoutINS5_IJNSA_ILi2EEESB_SB_EEENS5_IJSB_NSA_ILi0EEESW_EEEEENS5_IJNS4_10UnderscoreESZ_SZ_EEEEENS4_13SM90_TMA_LOADENS4_14ComposedLayoutINS4_7SwizzleILi1ELi4ELi3EEENS4_18smem_ptr_flag_bitsILi8EEENST_INS5_IJNSA_ILi8EEESH_EEENS5_IJSH_SB_EEEEEEEvNS4_8identityES12_S1C_vS1D_EENS_8epilogue10collective6detail29Sm90TmaWarpSpecializedAdapterINS1G_15DefaultEpilogueISJ_SK_SK_NS1F_6thread17LinearCombinationISJ_Li1EffLNS1K_9ScaleType4KindE0ELNS_15FloatRoundStyleE2ESJ_EENS1_15EpilogueDefaultEEEEEvvEEEEvNT_6ParamsE,"ax",@progbits
	.align	128
.text._ZN7cutlass13device_kernelINS_4gemm6kernel13GemmUniversalIN4cute5tupleIJiiiiEEENS1_10collective13CollectiveMmaINS1_37MainloopSm90TmaGmmaWarpSpecializedFP8ILi8ENS5_IJNS4_1CILi1EEESB_SB_EEENS1_35KernelTmaWarpSpecializedCooperativeEEENS5_IJNSA_ILi384EEENSA_ILi512EEENSA_ILi32EEEEEENS_12float_e4m3_tENS5_IJlSB_lEEESJ_SK_NS4_8TiledMMAINS4_8MMA_AtomIJNS4_4SM904GMMA31MMA_64x256x32_F32E4M3E4M3_SS_TNILNSO_7ScaleInE1ELSQ_1EEEEEENS4_6LayoutINS5_IJNSA_ILi2EEESB_SB_EEENS5_IJSB_NSA_ILi0EEESW_EEEEENS5_IJNS4_10UnderscoreESZ_SZ_EEEEENS4_13SM90_TMA_LOADENS4_14ComposedLayoutINS4_7SwizzleILi1ELi4ELi3EEENS4_18smem_ptr_flag_bitsILi8EEENST_INS5_IJNSA_ILi8EEESH_EEENS5_IJSH_SB_EEEEEEEvNS4_8identityES12_S1C_vS1D_EENS_8epilogue10collective6detail29Sm90TmaWarpSpecializedAdapterINS1G_15DefaultEpilogueISJ_SK_SK_NS1F_6thread17LinearCombinationISJ_Li1EffLNS1K_9ScaleType4KindE0ELNS_15FloatRoundStyleE2ESJ_EENS1_15EpilogueDefaultEEEEEvvEEEEvNT_6ParamsE:
        .type           _ZN7cutlass13device_kernelINS_4gemm6kernel13GemmUniversalIN4cute5tupleIJiiiiEEENS1_10collective13CollectiveMmaINS1_37MainloopSm90TmaGmmaWarpSpecializedFP8ILi8ENS5_IJNS4_1CILi1EEESB_SB_EEENS1_35KernelTmaWarpSpecializedCooperativeEEENS5_IJNSA_ILi384EEENSA_ILi512EEENSA_ILi32EEEEEENS_12float_e4m3_tENS5_IJlSB_lEEESJ_SK_NS4_8TiledMMAINS4_8MMA_AtomIJNS4_4SM904GMMA31MMA_64x256x32_F32E4M3E4M3_SS_TNILNSO_7ScaleInE1ELSQ_1EEEEEENS4_6LayoutINS5_IJNSA_ILi2EEESB_SB_EEENS5_IJSB_NSA_ILi0EEESW_EEEEENS5_IJNS4_10UnderscoreESZ_SZ_EEEEENS4_13SM90_TMA_LOADENS4_14ComposedLayoutINS4_7SwizzleILi1ELi4ELi3EEENS4_18smem_ptr_flag_bitsILi8EEENST_INS5_IJNSA_ILi8EEESH_EEENS5_IJSH_SB_EEEEEEEvNS4_8identityES12_S1C_vS1D_EENS_8epilogue10collective6detail29Sm90TmaWarpSpecializedAdapterINS1G_15DefaultEpilogueISJ_SK_SK_NS1F_6thread17LinearCombinationISJ_Li1EffLNS1K_9ScaleType4KindE0ELNS_15FloatRoundStyleE2ESJ_EENS1_15EpilogueDefaultEEEEEvvEEEEvNT_6ParamsE,@function
        .size           _ZN7cutlass13device_kernelINS_4gemm6kernel13GemmUniversalIN4cute5tupleIJiiiiEEENS1_10collective13CollectiveMmaINS1_37MainloopSm90TmaGmmaWarpSpecializedFP8ILi8ENS5_IJNS4_1CILi1EEESB_SB_EEENS1_35KernelTmaWarpSpecializedCooperativeEEENS5_IJNSA_ILi384EEENSA_ILi512EEENSA_ILi32EEEEEENS_12float_e4m3_tENS5_IJlSB_lEEESJ_SK_NS4_8TiledMMAINS4_8MMA_AtomIJNS4_4SM904GMMA31MMA_64x256x32_F32E4M3E4M3_SS_TNILNSO_7ScaleInE1ELSQ_1EEEEEENS4_6LayoutINS5_IJNSA_ILi2EEESB_SB_EEENS5_IJSB_NSA_ILi0EEESW_EEEEENS5_IJNS4_10UnderscoreESZ_SZ_EEEEENS4_13SM90_TMA_LOADENS4_14ComposedLayoutINS4_7SwizzleILi1ELi4ELi3EEENS4_18smem_ptr_flag_bitsILi8EEENST_INS5_IJNSA_ILi8EEESH_EEENS5_IJSH_SB_EEEEEEEvNS4_8identityES12_S1C_vS1D_EENS_8epilogue10collective6detail29Sm90TmaWarpSpecializedAdapterINS1G_15DefaultEpilogueISJ_SK_SK_NS1F_6thread17LinearCombinationISJ_Li1EffLNS1K_9ScaleType4KindE0ELNS_15FloatRoundStyleE2ESJ_EENS1_15EpilogueDefaultEEEEEvvEEEEvNT_6ParamsE,(.L_x_84 - _ZN7cutlass13device_kernelINS_4gemm6kernel13GemmUniversalIN4cute5tupleIJiiiiEEENS1_10collective13CollectiveMmaINS1_37MainloopSm90TmaGmmaWarpSpecializedFP8ILi8ENS5_IJNS4_1CILi1EEESB_SB_EEENS1_35KernelTmaWarpSpecializedCooperativeEEENS5_IJNSA_ILi384EEENSA_ILi512EEENSA_ILi32EEEEEENS_12float_e4m3_tENS5_IJlSB_lEEESJ_SK_NS4_8TiledMMAINS4_8MMA_AtomIJNS4_4SM904GMMA31MMA_64x256x32_F32E4M3E4M3_SS_TNILNSO_7ScaleInE1ELSQ_1EEEEEENS4_6LayoutINS5_IJNSA_ILi2EEESB_SB_EEENS5_IJSB_NSA_ILi0EEESW_EEEEENS5_IJNS4_10UnderscoreESZ_SZ_EEEEENS4_13SM90_TMA_LOADENS4_14ComposedLayoutINS4_7SwizzleILi1ELi4ELi3EEENS4_18smem_ptr_flag_bitsILi8EEENST_INS5_IJNSA_ILi8EEESH_EEENS5_IJSH_SB_EEEEEEEvNS4_8identityES12_S1C_vS1D_EENS_8epilogue10collective6detail29Sm90TmaWarpSpecializedAdapterINS1G_15DefaultEpilogueISJ_SK_SK_NS1F_6thread17LinearCombinationISJ_Li1EffLNS1K_9ScaleType4KindE0ELNS_15FloatRoundStyleE2ESJ_EENS1_15EpilogueDefaultEEEEEvvEEEEvNT_6ParamsE)
        .other          _ZN7cutlass13device_kernelINS_4gemm6kernel13GemmUniversalIN4cute5tupleIJiiiiEEENS1_10collective13CollectiveMmaINS1_37MainloopSm90TmaGmmaWarpSpecializedFP8ILi8ENS5_IJNS4_1CILi1EEESB_SB_EEENS1_35KernelTmaWarpSpecializedCooperativeEEENS5_IJNSA_ILi384EEENSA_ILi512EEENSA_ILi32EEEEEENS_12float_e4m3_tENS5_IJlSB_lEEESJ_SK_NS4_8TiledMMAINS4_8MMA_AtomIJNS4_4SM904GMMA31MMA_64x256x32_F32E4M3E4M3_SS_TNILNSO_7ScaleInE1ELSQ_1EEEEEENS4_6LayoutINS5_IJNSA_ILi2EEESB_SB_EEENS5_IJSB_NSA_ILi0EEESW_EEEEENS5_IJNS4_10UnderscoreESZ_SZ_EEEEENS4_13SM90_TMA_LOADENS4_14ComposedLayoutINS4_7SwizzleILi1ELi4ELi3EEENS4_18smem_ptr_flag_bitsILi8EEENST_INS5_IJNSA_ILi8EEESH_EEENS5_IJSH_SB_EEEEEEEvNS4_8identityES12_S1C_vS1D_EENS_8epilogue10collective6detail29Sm90TmaWarpSpecializedAdapterINS1G_15DefaultEpilogueISJ_SK_SK_NS1F_6thread17LinearCombinationISJ_Li1EffLNS1K_9ScaleType4KindE0ELNS_15FloatRoundStyleE2ESJ_EENS1_15EpilogueDefaultEEEEEvvEEEEvNT_6ParamsE,@"STO_CUDA_ENTRY STV_DEFAULT"
_ZN7cutlass13device_kernelINS_4gemm6kernel13GemmUniversalIN4cute5tupleIJiiiiEEENS1_10collective13CollectiveMmaINS1_37MainloopSm90TmaGmmaWarpSpecializedFP8ILi8ENS5_IJNS4_1CILi1EEESB_SB_EEENS1_35KernelTmaWarpSpecializedCooperativeEEENS5_IJNSA_ILi384EEENSA_ILi512EEENSA_ILi32EEEEEENS_12float_e4m3_tENS5_IJlSB_lEEESJ_SK_NS4_8TiledMMAINS4_8MMA_AtomIJNS4_4SM904GMMA31MMA_64x256x32_F32E4M3E4M3_SS_TNILNSO_7ScaleInE1ELSQ_1EEEEEENS4_6LayoutINS5_IJNSA_ILi2EEESB_SB_EEENS5_IJSB_NSA_ILi0EEESW_EEEEENS5_IJNS4_10UnderscoreESZ_SZ_EEEEENS4_13SM90_TMA_LOADENS4_14ComposedLayoutINS4_7SwizzleILi1ELi4ELi3EEENS4_18smem_ptr_flag_bitsILi8EEENST_INS5_IJNSA_ILi8EEESH_EEENS5_IJSH_SB_EEEEEEEvNS4_8identityES12_S1C_vS1D_EENS_8epilogue10collective6detail29Sm90TmaWarpSpecializedAdapterINS1G_15DefaultEpilogueISJ_SK_SK_NS1F_6thread17LinearCombinationISJ_Li1EffLNS1K_9ScaleType4KindE0ELNS_15FloatRoundStyleE2ESJ_EENS1_15EpilogueDefaultEEEEEvvEEEEvNT_6ParamsE:
[----:B------:R-:W0:Y:S02]  /*0000*/  LDC R1, c[0x0][0x28] ;  /* 0x00000a00ff017b82 */ /* 0x000e240000000800 */
[----:B0-----:R-:W-:Y:S01]  /*0010*/  VIADD R1, R1, 0xffffe158 ;  /* 0xffffe15801017836 */ /* 0x001fe20000000000 */
[----:B------:R-:W0:Y:S01]  /*0020*/  S2R R2, SR_TID.X ;  /* 0x0000000000027919 */ /* 0x000e220000002100 */
[----:B------:R-:W-:Y:S01]  /*0030*/  ELECT P0, URZ, PT ;  /* 0x00000000003f782f */ /* 0x000fe20003800000 */
[----:B------:R-:W-:Y:S01]  /*0040*/  BSSY B0, `(.L_x_0) ;  /* 0x0000015000007945 */ /* 0x000fe20003800000 */
[--C-:B0-----:R-:W-:Y:S02]  /*0050*/  SHF.R.U32.HI R0, RZ, 0x5, R2.reuse ;  /* 0x00000005ff007819 */ /* 0x101fe40000011602 */
[----:B------:R-:W-:-:S03]  /*0060*/  SHF.R.U32.HI R2, RZ, 0x7, R2 ;  /* 0x00000007ff027819 */ /* 0x000fc60000011602 */
[----:B------:R-:W0:Y:S04]  /*0070*/  SHFL.IDX PT, R3, R0, RZ, 0x1f ;  /* 0x00001fff00037589 */ /* 0x000e2800000e0000 */
[----:B------:R-:W1:Y:S01]  /*0080*/  SHFL.IDX PT, R2, R2, RZ, 0x1f ;  /* 0x00001fff02027589 */ /* 0x000e6200000e0000 */
[----:B0-----:R-:W-:Y:S02]  /*0090*/  R2UR UR4, R3 ;  /* 0x00000000030472ca */ /* 0x001fe400000e0000 */
[----:B-1----:R-:W-:-:S11]  /*00a0*/  R2UR UR6, R2 ;  /* 0x00000000020672ca */ /* 0x002fd600000e0000 */
[----:B------:R-:W-:Y:S02]  /*00b0*/  USHF.R.S32.HI UR5, URZ, 0x1f, UR4 ;  /* 0x0000001f3f057899 */ /* 0x000fe40008011404 */
[----:B------:R-:W-:Y:S02]  /*00c0*/  ISETP.NE.OR P0, PT, RZ, UR4, !P0 ;  /* 0x00000004ff007c0c */ /* 0x000fe4000c705670 */
[----:B------:R-:W-:-:S04]  /*00d0*/  ULEA.HI UR5, UR5, UR4, URZ, 0x2 ;  /* 0x0000000405057291 */ /* 0x000fc8000f8f103f */
[----:B------:R-:W-:-:S04]  /*00e0*/  ULOP3.LUT UR5, UR5, 0xfffffffc, URZ, 0xc0, !UPT ;  /* 0xfffffffc05057892 */ /* 0x000fc8000f8ec03f */
[----:B------:R-:W-:-:S03]  /*00f0*/  UIADD3 UR8, UR4, -UR5, URZ ;  /* 0x8000000504087290 */ /* 0x000fc6000fffe03f */
[----:B------:R-:W-:Y:S09]  /*0100*/  @P0 BRA `(.L_x_1) ;  /* 0x0000000000200947 */ /* 0x000ff20003800000 */
[----:B------:R-:W-:Y:S02]  /*0110*/  ULDC.64 UR4, c[0x0][0x198] ;  /* 0x0000660000047ab9 */ /* 0x000fe40000000a00 */
[----:B------:R-:W-:Y:S02]  /*0120*/  UIADD3 UR10, UP0, UR4, 0xf0, URZ ;  /* 0x000000f0040a7890 */ /* 0x000fe4000ff1e03f */
[----:B------:R-:W-:Y:S02]  /*0130*/  UIADD3 UR4, UP1, UR4, 0x1f0, URZ ;  /* 0x000001f004047890 */ /* 0x000fe4000ff3e03f */
[----:B------:R-:W-:Y:S02]  /*0140*/  UIADD3.X UR11, URZ, UR5, URZ, UP0, !UPT ;  /* 0x000000053f0b7290 */ /* 0x000fe400087fe43f */
[----:B------:R-:W-:-:S07]  /*0150*/  UIADD3.X UR5, URZ, UR5, URZ, UP1, !UPT ;  /* 0x000000053f057290 */ /* 0x000fce0008ffe43f */
[----:B------:R0:W-:Y:S02]  /*0160*/  UTMACCTL.PF [UR10] ;  /* 0x000000000a0079b9 */ /* 0x0001e40008040000 */
[----:B------:R0:W-:Y:S02]  /*0170*/  UTMACCTL.PF [UR4] ;  /* 0x00000000040079b9 */ /* 0x0001e40008040000 */
[----:B0-----:R-:W-:Y:S01]  /*0180*/  NOP ;  /* 0x0000000000007918 */ /* 0x001fe20000000000 */
.L_x_1:
[----:B------:R-:W-:Y:S05]  /*0190*/  BSYNC B0 ;  /* 0x0000000000007941 */ /* 0x000fea0003800000 */
.L_x_0:
[----:B------:R-:W0:Y:S01]  /*01a0*/  SHFL.IDX PT, R2, R0, RZ, 0x1f ;  /* 0x00001fff00027589 */ /* 0x000e2200000e0000 */
[----:B------:R-:W-:Y:S01]  /*01b0*/  UISETP.NE.AND UP0, UPT, UR8, 0x3, UPT ;  /* 0x000000030800788c */ /* 0x000fe2000bf05270 */
[----:B------:R-:W-:Y:S01]  /*01c0*/  ISETP.NE.AND P1, PT, RZ, UR6, PT ;  /* 0x00000006ff007c0c */ /* 0x000fe2000bf25270 */
[----:B------:R-:W-:Y:S02]  /*01d0*/  UIADD3 UR10, UR6, -0x1, URZ ;  /* 0xffffffff060a7890 */ /* 0x000fe4000fffe03f */
[----:B------:R-:W-:Y:S02]  /*01e0*/  UISETP.EQ.OR UP0, UPT, UR8, URZ, !UP0 ;  /* 0x0000003f0800728c */ /* 0x000fe4000c702670 */
[----:B------:R-:W-:Y:S02]  /*01f0*/  UISETP.GE.U32.AND UP1, UPT, UR10, 0x2, UPT ;  /* 0x000000020a00788c */ /* 0x000fe4000bf26070 */
[----:B------:R-:W-:-:S04]  /*0200*/  UISETP.EQ.AND UP0, UPT, UR6, URZ, UP0 ;  /* 0x0000003f0600728c */ /* 0x000fc80008702270 */
[----:B------:R-:W-:-:S04]  /*0210*/  USEL UR13, URZ, 0x1, !UP0 ;  /* 0x000000013f0d7887 */ /* 0x000fc8000c000000 */
[----:B------:R-:W-:Y:S01]  /*0220*/  USEL UR13, UR13, 0x2, UP1 ;  /* 0x000000020d0d7887 */ /* 0x000fe20008800000 */
[----:B0-----:R-:W-:-:S13]  /*0230*/  ISETP.NE.AND P0, PT, R2, RZ, PT ;  /* 0x000000ff0200720c */ /* 0x001fda0003f05270 */
[----:B------:R-:W-:Y:S05]  /*0240*/  @P0 BRA `(.L_x_2) ;  /* 0x0000000000840947 */ /* 0x000fea0003800000 */
[----:B------:R-:W-:Y:S01]  /*0250*/  ELECT P0, URZ, PT ;  /* 0x00000000003f782f */ /* 0x000fe20003800000 */
[----:B------:R-:W-:-:S12]  /*0260*/  BSSY B0, `(.L_x_2) ;  /* 0x000001f000007945 */ /* 0x000fd80003800000 */
[----:B------:R-:W-:Y:S05]  /*0270*/  @!P0 BRA `(.L_x_3) ;  /* 0x0000000000748947 */ /* 0x000fea0003800000 */
[----:B------:R-:W0:Y:S01]  /*0280*/  S2UR UR9, SR_CgaCtaId ;  /* 0x00000000000979c3 */ /* 0x000e220000008800 */
[----:B------:R-:W-:Y:S01]  /*0290*/  UMOV UR4, 0x400 ;  /* 0x0000040000047882 */ /* 0x000fe20000000000 */
[----:B------:R-:W-:Y:S01]  /*02a0*/  UMOV UR5, 0x1 ;  /* 0x0000000100057882 */ /* 0x000fe20000000000 */
[----:B------:R-:W-:Y:S02]  /*02b0*/  UMOV UR6, 0x100 ;  /* 0x0000010000067882 */ /* 0x000fe40000000000 */
[----:B------:R-:W-:-:S04]  /*02c0*/  UIADD3 UR6, -UR6, 0x100000, URZ ;  /* 0x0010000006067890 */ /* 0x000fc8000fffe13f */
[----:B------:R-:W-:Y:S02]  /*02d0*/  USHF.L.U32 UR7, UR6, 0xb, URZ ;  /* 0x0000000b06077899 */ /* 0x000fe4000800063f */
[----:B------:R-:W-:Y:S02]  /*02e0*/  USHF.L.U32 UR6, UR6, 0x1, URZ ;  /* 0x0000000106067899 */ /* 0x000fe4000800063f */
[----:B0-----:R-:W-:Y:S02]  /*02f0*/  ULEA UR9, UR9, UR4, 0x18 ;  /* 0x0000000409097291 */ /* 0x001fe4000f8ec03f */
[----:B------:R-:W-:-:S04]  /*0300*/  UIADD3 UR4, -UR5, 0x100000, URZ ;  /* 0x0010000005047890 */ /* 0x000fc8000fffe13f */
[----:B------:R-:W-:Y:S02]  /*0310*/  USHF.L.U32 UR5, UR4, 0xb, URZ ;  /* 0x0000000b04057899 */ /* 0x000fe4000800063f */
[----:B------:R-:W-:Y:S01]  /*0320*/  USHF.L.U32 UR4, UR4, 0x1, URZ ;  /* 0x0000000104047899 */ /* 0x000fe2000800063f */
[----:B------:R-:W0:Y:S11]  /*0330*/  FENCE.VIEW.ASYNC.S ;  /* 0x00000000000073c6 */ /* 0x000e360000000000 */
[----:B0-----:R0:W1:Y:S01]  /*0340*/  SYNCS.EXCH.64 URZ, [UR9], UR4 ;  /* 0x00000004093f75b2 */ /* 0x0010620008000100 */
[----:B------:R0:W2:Y:S01]  /*0350*/  SYNCS.EXCH.64 URZ, [UR9+0x40], UR6 ;  /* 0x00004006093f75b2 */ /* 0x0000a20008000100 */
[----:B------:R0:W3:Y:S01]  /*0360*/  SYNCS.EXCH.64 URZ, [UR9+0x8], UR4 ;  /* 0x00000804093f75b2 */ /* 0x0000e20008000100 */
[----:B------:R0:W4:Y:S01]  /*0370*/  SYNCS.EXCH.64 URZ, [UR9+0x48], UR6 ;  /* 0x00004806093f75b2 */ /* 0x0001220008000100 */
[----:B------:R0:W0:Y:S01]  /*0380*/  SYNCS.EXCH.64 URZ, [UR9+0x10], UR4 ;  /* 0x00001004093f75b2 */ /* 0x0000220008000100 */
        /* <DEDUP_REMOVED lines=11> */
[----:B------:R-:W-:Y:S01]  /*0440*/  NOP ;  /* 0x0000000000007918 */ /* 0x000fe20000000000 */
.L_x_3:
[----:B0-----:R-:W-:Y:S05]  /*0450*/  BSYNC B0 ;  /* 0x0000000000007941 */ /* 0x001fea0003800000 */
.L_x_2:
[----:B------:R-:W0:Y:S01]  /*0460*/  SHFL.IDX PT, R0, R0, RZ, 0x1f ;  /* 0x00001fff00007589 */ /* 0x000e2200000e0000 */
[----:B------:R-:W5:Y:S01]  /*0470*/  LDC R2, c[0x0][0x65c] ;  /* 0x00019700ff027b82 */ /* 0x000f620000000800 */
[----:B------:R-:W-:Y:S01]  /*0480*/  ELECT P0, URZ, PT ;  /* 0x00000000003f782f */ /* 0x000fe20003800000 */
[----:B------:R-:W-:Y:S01]  /*0490*/  IMAD.MOV.U32 R3, RZ, RZ, RZ ;  /* 0x000000ffff037224 */ /* 0x000fe200078e00ff */
[----:B------:R-:W-:Y:S01]  /*04a0*/  UMOV UR4, 0x20 ;  /* 0x0000002000047882 */ /* 0x000fe20000000000 */
[----:B------:R-:W-:Y:S01]  /*04b0*/  NOP ;  /* 0x0000000000007918 */ /* 0x000fe20000000000 */
[----:B------:R-:W-:Y:S01]  /*04c0*/  NOP ;  /* 0x0000000000007918 */ /* 0x000fe20000000000 */
[----:B------:R-:W-:Y:S02]  /*04d0*/  LOP3.LUT R15, R15, 0xfffffffb, RZ, 0xc0, !PT ;  /* 0xfffffffb0f0f7812 */ /* 0x000fe400078ec0ff */
[----:B0-----:R-:W-:Y:S02]  /*04e0*/  ISETP.NE.OR P0, PT, R0, RZ, !P0 ;  /* 0x000000ff0000720c */ /* 0x001fe40004705670 */
[----:B-----5:R-:W-:Y:S01]  /*04f0*/  ISETP.NE.AND P2, PT, R2, 0x1, PT ;  /* 0x000000010200780c */ /* 0x020fe20003f45270 */
[----:B------:R-:W0:Y:S01]  /*0500*/  S2R R0, SR_CTAID.Y ;  /* 0x0000000000007919 */ /* 0x000e220000002600 */
[----:B------:R-:W5:Y:S09]  /*0510*/  S2R R2, SR_CTAID.X ;  /* 0x0000000000027919 */ /* 0x000f720000002500 */
[----:B------:R-:W-:Y:S01]  /*0520*/  VOTEU.ALL UP0, P0 ;  /* 0x00000000003f7886 */ /* 0x000fe20000000000 */
[----:B------:R-:W-:Y:S01]  /*0530*/  VOTEU.ALL UP1, P0 ;  /* 0x00000000003f7886 */ /* 0x000fe20000020000 */
[----:B------:R-:W5:Y:S01]  /*0540*/  @P2 LDC R7, c[0x0][0x10] ;  /* 0x00000400ff072b82 */ /* 0x000f620000000800 */
[----:B------:R-:W-:Y:S01]  /*0550*/  @P2 IMAD.MOV.U32 R5, RZ, RZ, RZ ;  /* 0x000000ffff052224 */ /* 0x000fe200078e00ff */
[----:B------:R-:W-:Y:S01]  /*0560*/  @P2 LOP3.LUT R15, R15, 0x4, RZ, 0xfc, !PT ;  /* 0x000000040f0f2812 */ /* 0x000fe200078efcff */
[----:B------:R-:W-:Y:S01]  /*0570*/  @P2 IMAD.MOV.U32 R11, RZ, RZ, RZ ;  /* 0x000000ffff0b2224 */ /* 0x000fe200078e00ff */
[----:B------:R-:W-:Y:S01]  /*0580*/  @!UP0 UMOV UR6, 0x400 ;  /* 0x0000040000068882 */ /* 0x000fe20000000000 */
[----:B------:R-:W-:-:S04]  /*0590*/  @!UP0 UIADD3 UR4, -UR4, 0x100000, URZ ;  /* 0x0010000004048890 */ /* 0x000fc8000fffe13f */
[----:B------:R-:W-:Y:S02]  /*05a0*/  @!UP0 USHF.L.U32 UR5, UR4, 0xb, URZ ;  /* 0x0000000b04058899 */ /* 0x000fe4000800063f */
[----:B------:R-:W-:Y:S01]  /*05b0*/  @!UP0 USHF.L.U32 UR4, UR4, 0x1, URZ ;  /* 0x0000000104048899 */ /* 0x000fe2000800063f */
[----:B------:R-:W1:Y:S08]  /*05c0*/  @!P2 LDC R9, c[0x0][0xc] ;  /* 0x00000300ff09ab82 */ /* 0x000e700000000800 */
[----:B------:R-:W2:Y:S01]  /*05d0*/  @!UP0 S2UR UR7, SR_CgaCtaId ;  /* 0x00000000000789c3 */ /* 0x000ea20000008800 */
[----:B0-----:R-:W-:-:S04]  /*05e0*/  @P2 IMAD.MOV.U32 R4, RZ, RZ, R0 ;  /* 0x000000ffff042224 */ /* 0x001fc800078e0000 */
[----:B-----5:R-:W-:-:S04]  /*05f0*/  @P2 IMAD.WIDE.U32 R6, R2, R7, R4 ;  /* 0x0000000702062225 */ /* 0x020fc800078e0004 */
[----:B------:R-:W-:Y:S02]  /*0600*/  @P2 IMAD.MOV.U32 R14, RZ, RZ, R6 ;  /* 0x000000ffff0e2224 */ /* 0x000fe400078e0006 */
[----:B------:R-:W-:Y:S02]  /*0610*/  @P2 IMAD.IADD R18, R7, 0x1, R11 ;  /* 0x0000000107122824 */ /* 0x000fe400078e020b */
[----:B-1----:R-:W-:-:S04]  /*0620*/  @!P2 IMAD.WIDE.U32 R4, R9, R0, R2 ;  /* 0x000000000904a225 */ /* 0x002fc800078e0002 */
[----:B------:R-:W-:Y:S02]  /*0630*/  @!P2 IMAD.MOV.U32 R14, RZ, RZ, R4 ;  /* 0x000000ffff0ea224 */ /* 0x000fe400078e0004 */
[----:B------:R-:W-:Y:S01]  /*0640*/  @!P2 IMAD.MOV.U32 R18, RZ, RZ, R5 ;  /* 0x000000ffff12a224 */ /* 0x000fe200078e0005 */
[----:B--2---:R-:W-:Y:S02]  /*0650*/  @!UP0 ULEA UR6, UR7, UR6, 0x18 ;  /* 0x0000000607068291 */ /* 0x004fe4000f8ec03f */
[----:B------:R0:W-:Y:S01]  /*0660*/  STL [R1+0x14a0], R14 ;  /* 0x0014a00e01007387 */ /* 0x0001e20000100800 */
[----:B------:R-:W-:-:S03]  /*0670*/  VOTEU.ALL UP0, P0 ;  /* 0x00000000003f7886 */ /* 0x000fc60000000000 */
[----:B------:R0:W-:Y:S04]  /*0680*/  STL [R1+0x149c], R18 ;  /* 0x00149c1201007387 */ /* 0x0001e80000100800 */
[----:B------:R-:W1:Y:S02]  /*0690*/  FENCE.VIEW.ASYNC.S ;  /* 0x00000000000073c6 */ /* 0x000e640000000000 */
[----:B-1----:R0:W3:Y:S01]  /*06a0*/  @!UP0 SYNCS.EXCH.64 URZ, [UR6+0x90], UR4 ;  /* 0x00009004063f85b2 */ /* 0x0020e20008000100 */
[----:B------:R0:W3:Y:S01]  /*06b0*/  @!UP1 SYNCS.EXCH.64 URZ, [UR6+0x98], UR4 ;  /* 0x00009804063f95b2 */ /* 0x0000e20008000100 */
[----:B------:R-:W-:Y:S01]  /*06c0*/  NOP ;  /* 0x0000000000007918 */ /* 0x000fe20000000000 */
[----:B---34-:R-:W-:Y:S06]  /*06d0*/  BAR.SYNC.DEFER_BLOCKING 0x0 ;  /* 0x0000000000007b1d */ /* 0x018fec0000010000 */
[----:B0-----:R-:W-:Y:S05]  /*06e0*/  @!P1 BRA `(.L_x_4) ;  /* 0x0000083800349947 */ /* 0x001fea0003800000 */
[----:B------:R-:W-:-:S06]  /*06f0*/  UISETP.GT.U32.AND UP0, UPT, UR10, 0x1, UPT ;  /* 0x000000010a00788c */ /* 0x000fcc000bf04070 */
[----:B------:R-:W-:-:S13]  /*0700*/  PLOP3.LUT P0, PT, PT, PT, UP0, 0x80, 0x0 ;  /* 0x000000000000781c */ /* 0x000fda0003f0f008 */
[----:B------:R-:W-:Y:S05]  /*0710*/  @P0 EXIT ;  /* 0x000000000000094d */ /* 0x000fea0003800000 */
[----:B------:R-:W-:Y:S01]  /*0720*/  IMAD.MOV.U32 R6, RZ, RZ, -0x1 ;  /* 0xffffffffff067424 */ /* 0x000fe200078e00ff */
[----:B------:R-:W-:Y:S01]  /*0730*/  ULDC.64 UR4, c[0x0][0x650] ;  /* 0x0001940000047ab9 */ /* 0x000fe20000000a00 */
[----:B------:R-:W-:Y:S01]  /*0740*/  IMAD.MOV.U32 R5, RZ, RZ, -0x1 ;  /* 0xffffffffff057424 */ /* 0x000fe200078e00ff */
[----:B------:R-:W-:Y:S01]  /*0750*/  ISETP.GE.U32.AND P0, PT, R14, UR4, PT ;  /* 0x000000040e007c0c */ /* 0x000fe2000bf06070 */
[----:B------:R-:W-:Y:S01]  /*0760*/  UMOV UR12, 0xffffffff ;  /* 0xffffffff000c7882 */ /* 0x000fe20000000000 */
[----:B------:R0:W-:Y:S01]  /*0770*/  STL [R1+0x1494], R6 ;  /* 0x0014940601007387 */ /* 0x0001e20000100800 */
[----:B------:R-:W-:Y:S02]  /*0780*/  PRMT R4, RZ, 0x7610, R4 ;  /* 0x00007610ff047816 */ /* 0x000fe40000000004 */
[----:B------:R-:W-:Y:S01]  /*0790*/  ISETP.GE.U32.AND.EX P0, PT, R18, UR5, PT, P0 ;  /* 0x0000000512007c0c */ /* 0x000fe2000bf06100 */
[----:B------:R0:W-:-:S12]  /*07a0*/  STL [R1+0x1498], R5 ;  /* 0x0014980501007387 */ /* 0x0001d80000100800 */
[----:B0-----:R-:W-:Y:S05]  /*07b0*/  @P0 BRA `(.L_x_5) ;  /* 0x0000000400680947 */ /* 0x001fea0003800000 */
[----:B------:R-:W0:Y:S01]  /*07c0*/  LDC.64 R12, c[0x0][0x628] ;  /* 0x00018a00ff0c7b82 */ /* 0x000e220000000a00 */
[----:B------:R-:W-:Y:S02]  /*07d0*/  IMAD.MOV.U32 R4, RZ, RZ, R14 ;  /* 0x000000ffff047224 */ /* 0x000fe400078e000e */
[----:B------:R-:W-:-:S05]  /*07e0*/  IMAD.MOV.U32 R5, RZ, RZ, R18 ;  /* 0x000000ffff057224 */ /* 0x000fca00078e0012 */
[----:B------:R-:W1:Y:S08]  /*07f0*/  LDC R10, c[0x0][0x630] ;  /* 0x00018c00ff0a7b82 */ /* 0x000e700000000800 */
[----:B------:R-:W2:Y:S01]  /*0800*/  LDC.64 R16, c[0x0][0x620] ;  /* 0x00018800ff107b82 */ /* 0x000ea20000000a00 */
[----:B0-----:R-:W-:-:S04]  /*0810*/  ISETP.NE.U32.AND P0, PT, R12, RZ, PT ;  /* 0x000000ff0c00720c */ /* 0x001fc80003f05070 */
[----:B------:R-:W-:-:S13]  /*0820*/  ISETP.NE.AND.EX P0, PT, R13, RZ, PT, P0 ;  /* 0x000000ff0d00720c */ /* 0x000fda0003f05300 */
[----:B-12---:R-:W-:Y:S05]  /*0830*/  @!P0 BRA `(.L_x_6) ;  /* 0x0000000000288947 */ /* 0x006fea0003800000 */
[----:B------:R-:W0:Y:S02]  /*0840*/  LDC R9, c[0x0][0x634] ;  /* 0x00018d00ff097b82 */ /* 0x000e240000000800 */
[----:B0-----:R-:W-:-:S05]  /*0850*/  IADD3 R9, P0, R14, R9, RZ ;  /* 0x000000090e097210 */ /* 0x001fca0007f1e0ff */
[----:B------:R-:W-:-:S04]  /*0860*/  IMAD.X R11, RZ, RZ, R18, P0 ;  /* 0x000000ffff0b7224 */ /* 0x000fc800000e0612 */
[----:B------:R-:W-:-:S04]  /*0870*/  IMAD.WIDE.U32 R4, R11, R12, RZ ;  /* 0x0000000c0b047225 */ /* 0x000fc800078e00ff */
[----:B------:R-:W-:-:S04]  /*0880*/  IMAD.WIDE.U32 R6, P0, R9, R13, R4 ;  /* 0x0000000d09067225 */ /* 0x000fc80007800004 */
[----:B------:R-:W-:-:S04]  /*0890*/  IMAD.WIDE.U32 R4, R9, R12, RZ ;  /* 0x0000000c09047225 */ /* 0x000fc800078e00ff */
[----:B------:R-:W-:Y:S01]  /*08a0*/  IMAD.X R9, RZ, RZ, RZ, P0 ;  /* 0x000000ffff097224 */ /* 0x000fe200000e06ff */
[----:B------:R-:W-:Y:S01]  /*08b0*/  IADD3 RZ, P0, R5, R6, RZ ;  /* 0x0000000605ff7210 */ /* 0x000fe20007f1e0ff */
[----:B------:R-:W-:-:S04]  /*08c0*/  IMAD.MOV.U32 R8, RZ, RZ, R7 ;  /* 0x000000ffff087224 */ /* 0x000fc800078e0007 */
[----:B------:R-:W-:-:S08]  /*08d0*/  IMAD.WIDE.U32.X R4, R11, R13, R8, P0 ;  /* 0x0000000d0b047225 */ /* 0x000fd000000e0408 */
.L_x_6:
[-CC-:B------:R-:W-:Y:S01]  /*08e0*/  SHF.R.U64 R24, R4, R10.reuse, R5.reuse ;  /* 0x0000000a04187219 */ /* 0x180fe20000001205 */
[----:B------:R-:W0:Y:S01]  /*08f0*/  LDC R8, c[0x0][0x618] ;  /* 0x00018600ff087b82 */ /* 0x000e220000000800 */
[----:B------:R-:W-:Y:S01]  /*0900*/  SHF.R.U32.HI R4, RZ, R10, R5 ;  /* 0x0000000aff047219 */ /* 0x000fe20000011605 */
[----:B------:R-:W-:Y:S01]  /*0910*/  ULDC UR4, c[0x0][0x150] ;  /* 0x0000540000047ab9 */ /* 0x000fe20000000800 */
[----:B------:R-:W-:Y:S01]  /*0920*/  IADD3 R9, P0, RZ, -R24, RZ ;  /* 0x80000018ff097210 */ /* 0x000fe20007f1e0ff */
[----:B------:R-:W-:Y:S01]  /*0930*/  IMAD.MOV.U32 R5, RZ, RZ, R18 ;  /* 0x000000ffff057224 */ /* 0x000fe200078e0012 */
[----:B------:R-:W-:-:S03]  /*0940*/  I2FP.F32.U32 R3, R2 ;  /* 0x0000000200037245 */ /* 0x000fc60000201000 */
[----:B------:R-:W1:Y:S01]  /*0950*/  LDC.64 R20, c[0x0][0x640] ;  /* 0x00019000ff147b82 */ /* 0x000e620000000a00 */
[----:B------:R-:W-:Y:S02]  /*0960*/  IMAD.X R11, RZ, RZ, ~R4, P0 ;  /* 0x000000ffff0b7224 */ /* 0x000fe400000e0e04 */
[----:B------:R-:W-:Y:S01]  /*0970*/  FMUL R3, R3, UR4 ;  /* 0x0000000403037c20 */ /* 0x000fe20008400000 */
[----:B------:R-:W-:Y:S01]  /*0980*/  IMAD.MOV.U32 R4, RZ, RZ, R14 ;  /* 0x000000ffff047224 */ /* 0x000fe200078e000e */
[----:B------:R-:W-:Y:S01]  /*0990*/  ULDC UR4, c[0x0][0x154] ;  /* 0x0000550000047ab9 */ /* 0x000fe20000000800 */
[-C--:B------:R-:W-:Y:S02]  /*09a0*/  IMAD R6, R11, R16.reuse, RZ ;  /* 0x000000100b067224 */ /* 0x080fe400078e02ff */
[C---:B------:R-:W-:Y:S01]  /*09b0*/  IMAD.WIDE.U32 R4, R9.reuse, R16, R4 ;  /* 0x0000001009047225 */ /* 0x040fe200078e0004 */
[----:B------:R-:W2:Y:S01]  /*09c0*/  LDC R10, c[0x0][0x608] ;  /* 0x00018200ff0a7b82 */ /* 0x000ea20000000800 */
[----:B------:R-:W3:Y:S02]  /*09d0*/  F2I.U32.TRUNC.NTZ R3, R3 ;  /* 0x0000000300037305 */ /* 0x000ee4000020f000 */
[----:B------:R-:W-:-:S04]  /*09e0*/  IMAD R9, R9, R17, R6 ;  /* 0x0000001109097224 */ /* 0x000fc800078e0206 */
[----:B------:R-:W-:Y:S01]  /*09f0*/  IMAD.IADD R5, R5, 0x1, R9 ;  /* 0x0000000105057824 */ /* 0x000fe200078e0209 */
[----:B------:R-:W4:Y:S01]  /*0a00*/  LDC R7, c[0x0][0x144] ;  /* 0x00005100ff077b82 */ /* 0x000f220000000800 */
[----:B------:R-:W-:-:S03]  /*0a10*/  IMAD.MOV.U32 R9, RZ, RZ, 0x1 ;  /* 0x00000001ff097424 */ /* 0x000fc600078e00ff */
[----:B0-----:R-:W-:Y:S02]  /*0a20*/  SHF.R.U64 R12, R4, R8, R5 ;  /* 0x00000008040c7219 */ /* 0x001fe40000001205 */
[----:B------:R-:W-:Y:S02]  /*0a30*/  I2FP.F32.U32 R4, R0 ;  /* 0x0000000000047245 */ /* 0x000fe40000201000 */
[----:B------:R-:W0:Y:S01]  /*0a40*/  LDC R14, c[0x0][0x658] ;  /* 0x00019600ff0e7b82 */ /* 0x000e220000000800 */
[----:B-1----:R-:W-:Y:S01]  /*0a50*/  ISETP.NE.U32.AND P0, PT, R20, RZ, PT ;  /* 0x000000ff1400720c */ /* 0x002fe20003f05070 */
[----:B---3--:R-:W-:Y:S02]  /*0a60*/  IMAD.MOV R6, RZ, RZ, -R3 ;  /* 0x000000ffff067224 */ /* 0x008fe400078e0a03 */
[----:B------:R-:W-:Y:S01]  /*0a70*/  FMUL R4, R4, UR4 ;  /* 0x0000000404047c20 */ /* 0x000fe20008400000 */
[----:B------:R-:W-:Y:S01]  /*0a80*/  SHF.R.U32.HI R3, RZ, R8, R5 ;  /* 0x00000008ff037219 */ /* 0x000fe20000011605 */
[----:B------:R-:W-:Y:S01]  /*0a90*/  IMAD.MOV.U32 R5, RZ, RZ, -0x1 ;  /* 0xffffffffff057424 */ /* 0x000fe200078e00ff */
[----:B------:R-:W-:Y:S01]  /*0aa0*/  ISETP.NE.AND.EX P0, PT, R21, RZ, PT, P0 ;  /* 0x000000ff1500720c */ /* 0x000fe20003f05300 */
[----:B------:R1:W3:Y:S01]  /*0ab0*/  F2I.U32.TRUNC.NTZ R11, R4 ;  /* 0x00000004000b7305 */ /* 0x0002e2000020f000 */
[----:B------:R-:W1:Y:S01]  /*0ac0*/  LDC R13, c[0x0][0x148] ;  /* 0x00005200ff0d7b82 */ /* 0x000e620000000800 */
[----:B--2---:R-:W-:-:S02]  /*0ad0*/  SHF.R.U64 R25, R12, R10, R3 ;  /* 0x0000000a0c197219 */ /* 0x004fc40000001203 */
[----:B------:R-:W-:-:S05]  /*0ae0*/  SHF.R.U32.HI R3, RZ, R10, R3 ;  /* 0x0000000aff037219 */ /* 0x000fca0000011603 */
[----:B------:R-:W2:Y:S01]  /*0af0*/  LDC R19, c[0x0][0x600] ;  /* 0x00018000ff137b82 */ /* 0x000ea20000000800 */
[----:B----4-:R-:W-:-:S07]  /*0b00*/  IMAD R8, R7, R6, R2 ;  /* 0x0000000607087224 */ /* 0x010fce00078e0202 */
[----:B------:R-:W4:Y:S01]  /*0b10*/  LDC R16, c[0x0][0x648] ;  /* 0x00019200ff107b82 */ /* 0x000f220000000800 */
[-C--:B0-----:R-:W-:Y:S02]  /*0b20*/  SHF.L.U32 R2, R5, R14.reuse, RZ ;  /* 0x0000000e05027219 */ /* 0x081fe400000006ff */
[--C-:B------:R-:W-:Y:S02]  /*0b30*/  SHF.R.U64 R22, R25, R14, R3.reuse ;  /* 0x0000000e19167219 */ /* 0x100fe40000001203 */
[----:B------:R-:W-:Y:S02]  /*0b40*/  LOP3.LUT R10, RZ, R2, RZ, 0x33, !PT ;  /* 0x00000002ff0a7212 */ /* 0x000fe400078e33ff */
[-C--:B------:R-:W-:Y:S01]  /*0b50*/  SHF.R.U32.HI R3, RZ, R14.reuse, R3 ;  /* 0x0000000eff037219 */ /* 0x080fe20000011603 */
[----:B------:R-:W0:Y:S01]  /*0b60*/  LDC R23, c[0x0][0x638] ;  /* 0x00018e00ff177b82 */ /* 0x000e220000000800 */
[----:B------:R-:W-:Y:S01]  /*0b70*/  SHF.L.U32 R9, R9, R14, RZ ;  /* 0x0000000e09097219 */ /* 0x000fe200000006ff */
[----:B------:R-:W-:-:S06]  /*0b80*/  IMAD.MOV.U32 R2, RZ, RZ, R22 ;  /* 0x000000ffff027224 */ /* 0x000fcc00078e0016 */
[----:B------:R-:W0:Y:S01]  /*0b90*/  LDC R18, c[0x0][0x610] ;  /* 0x00018400ff127b82 */ /* 0x000e220000000800 */
[----:B-1-3--:R-:W-:Y:S05]  /*0ba0*/  @!P0 BRA `(.L_x_7) ;  /* 0x0000000000288947 */ /* 0x00afea0003800000 */
[----:B------:R-:W1:Y:S02]  /*0bb0*/  LDC R7, c[0x0][0x64c] ;  /* 0x00019300ff077b82 */ /* 0x000e640000000800 */
[----:B-1----:R-:W-:-:S05]  /*0bc0*/  IADD3 R7, P0, R22, R7, RZ ;  /* 0x0000000716077210 */ /* 0x002fca0007f1e0ff */
        /* <DEDUP_REMOVED lines=8> */
.L_x_7:
[----:B----4-:R-:W-:Y:S01]  /*0c50*/  SHF.R.U64 R2, R2, R16, R3 ;  /* 0x0000001002027219 */ /* 0x010fe20000001203 */
[----:B--2---:R-:W-:Y:S01]  /*0c60*/  VIADD R3, R19, 0xffffffff ;  /* 0xffffffff13037836 */ /* 0x004fe20000000000 */
[----:B------:R-:W-:Y:S01]  /*0c70*/  LOP3.LUT R10, R25, R10, RZ, 0xc0, !PT ;  /* 0x0000000a190a7212 */ /* 0x000fe200078ec0ff */
[----:B------:R-:W-:Y:S01]  /*0c80*/  IMAD.MOV R11, RZ, RZ, -R11 ;  /* 0x000000ffff0b7224 */ /* 0x000fe200078e0a0b */
[----:B------:R-:W-:Y:S01]  /*0c90*/  R2UR UR12, R24 ;  /* 0x00000000180c72ca */ /* 0x000fe200000e0000 */
[----:B------:R-:W-:Y:S01]  /*0ca0*/  IMAD.MOV R4, RZ, RZ, -R2 ;  /* 0x000000ffff047224 */ /* 0x000fe200078e0a02 */
[----:B------:R-:W-:Y:S01]  /*0cb0*/  LOP3.LUT R3, R12, R3, RZ, 0xc0, !PT ;  /* 0x000000030c037212 */ /* 0x000fe200078ec0ff */
[----:B------:R-:W-:Y:S02]  /*0cc0*/  @P2 IMAD R8, R13, R11, R0 ;  /* 0x0000000b0d082224 */ /* 0x000fe400078e0200 */
[----:B------:R-:W-:Y:S02]  /*0cd0*/  IMAD R9, R9, R2, R10 ;  /* 0x0000000209097224 */ /* 0x000fe400078e020a */
[----:B0-----:R-:W-:-:S02]  /*0ce0*/  IMAD R0, R4, R23, R22 ;  /* 0x0000001704007224 */ /* 0x001fc400078e0216 */
[----:B------:R-:W-:Y:S02]  /*0cf0*/  IMAD R8, R9, R18, R8 ;  /* 0x0000001209087224 */ /* 0x000fe400078e0208 */
[----:B------:R-:W-:Y:S02]  /*0d00*/  IMAD R3, R0, R19, R3 ;  /* 0x0000001300037224 */ /* 0x000fe400078e0203 */
[----:B------:R-:W-:-:S03]  /*0d10*/  IMAD.MOV.U32 R4, RZ, RZ, 0x1 ;  /* 0x00000001ff047424 */ /* 0x000fc600078e00ff */
[----:B------:R-:W-:Y:S02]  /*0d20*/  SEL R2, R3, R8, !P2 ;  /* 0x0000000803027207 */ /* 0x000fe40005000000 */
[----:B------:R-:W-:-:S03]  /*0d30*/  SEL R0, R8, R3, !P2 ;  /* 0x0000000308007207 */ /* 0x000fc60005000000 */
[----:B------:R0:W-:Y:S04]  /*0d40*/  STL [R1+0x1498], R2 ;  /* 0x0014980201007387 */ /* 0x0001e80000100800 */
[----:B------:R0:W-:Y:S02]  /*0d50*/  STL [R1+0x1494], R0 ;  /* 0x0014940001007387 */ /* 0x0001e40000100800 */
.L_x_5:
[----:B------:R-:W-:-:S08]  /*0d60*/  NOP ;  /* 0x0000000000007918 */ /* 0x000fd00000000000 */
[----:B------:R-:W1:Y:S02]  /*0d70*/  USETMAXREG.TRY_ALLOC.CTAPOOL UP0, 0xf0 ;  /* 0x000000f0000079c8 */ /* 0x000e640008000600 */
[----:B-1----:R-:W-:-:S13]  /*0d80*/  PLOP3.LUT P0, PT, PT, PT, UP0, 0x80, 0x0 ;  /* 0x000000000000781c */ /* 0x002fda0003f0f008 */
[----:B------:R-:W-:Y:S05]  /*0d90*/  @!P0 BRA `(.L_x_5) ;  /* 0xfffffffc00f08947 */ /* 0x000fea000383ffff */
[----:B------:R-:W-:Y:S01]  /*0da0*/  ULDC.64 UR4, c[0x0][0x598] ;  /* 0x0001660000047ab9 */ /* 0x000fe20000000a00 */
[----:B------:R-:W-:Y:S01]  /*0db0*/  ULDC.64 UR22, c[0x0][0x208] ;  /* 0x0000820000167ab9 */ /* 0x000fe20000000a00 */
[----:B------:R-:W-:-:S04]  /*0dc0*/  ISETP.NE.U32.AND P0, PT, RZ, UR4, PT ;  /* 0x00000004ff007c0c */ /* 0x000fc8000bf05070 */
[----:B------:R-:W-:-:S13]  /*0dd0*/  ISETP.NE.AND.EX P0, PT, RZ, UR5, PT, P0 ;  /* 0x00000005ff007c0c */ /* 0x000fda000bf05300 */
[----:B------:R-:W-:Y:S05]  /*0de0*/  @!P0 BRA `(.L_x_8) ;  /* 0x0000000000208947 */ /* 0x000fea0003800000 */
[----:B0-----:R-:W0:Y:S02]  /*0df0*/  LDC.64 R2, c[0x0][0x598] ;  /* 0x00016600ff027b82 */ /* 0x001e240000000a00 */
[----:B0-----:R-:W2:Y:S02]  /*0e00*/  LDG.E.64 R2, desc[UR22][R2.64] ;  /* 0x0000001602027981 */ /* 0x001ea4000c1e1b00 */
[----:B--2---:R-:W-:-:S04]  /*0e10*/  ISETP.NE.U32.AND P0, PT, R2, RZ, PT ;  /* 0x000000ff0200720c */ /* 0x004fc80003f05070 */
[----:B------:R-:W-:-:S13]  /*0e20*/  ISETP.NE.AND.EX P0, PT, R3, RZ, PT, P0 ;  /* 0x000000ff0300720c */ /* 0x000fda0003f05300 */
[----:B------:R-:W-:Y:S05]  /*0e30*/  @!P0 BRA `(.L_x_8) ;  /* 0x00000000000c8947 */ /* 0x000fea0003800000 */
[----:B------:R-:W2:Y:S02]  /*0e40*/  LD.E R2, desc[UR22][R2.64] ;  /* 0x0000001602027980 */ /* 0x000ea4000c101900 */
[----:B--2---:R-:W-:Y:S01]  /*0e50*/  R2UR UR21, R2 ;  /* 0x00000000021572ca */ /* 0x004fe200000e0000 */
[----:B------:R-:W-:-:S14]  /*0e60*/  BRA `(.L_x_9) ;  /* 0x0000000000247947 */ /* 0x000fdc0003800000 */
.L_x_8:
[----:B------:R-:W-:Y:S02]  /*0e70*/  ULDC.64 UR4, c[0x0][0x588] ;  /* 0x0001620000047ab9 */ /* 0x000fe40000000a00 */
[----:B------:R-:W-:-:S04]  /*0e80*/  ISETP.NE.U32.AND P0, PT, RZ, UR4, PT ;  /* 0x00000004ff007c0c */ /* 0x000fc8000bf05070 */
[----:B------:R-:W-:-:S13]  /*0e90*/  ISETP.NE.AND.EX P0, PT, RZ, UR5, PT, P0 ;  /* 0x00000005ff007c0c */ /* 0x000fda000bf05300 */
[----:B------:R-:W-:Y:S05]  /*0ea0*/  @!P0 BRA `(.L_x_10) ;  /* 0x0000000000108947 */ /* 0x000fea0003800000 */
[----:B0-----:R-:W0:Y:S02]  /*0eb0*/  LDC.64 R2, c[0x0][0x588] ;  /* 0x00016200ff027b82 */ /* 0x001e240000000a00 */
[----:B0-----:R-:W2:Y:S02]  /*0ec0*/  LDG.E R2, desc[UR22][R2.64] ;  /* 0x0000001602027981 */ /* 0x001ea4000c1e1900 */
[----:B--2---:R-:W-:Y:S01]  /*0ed0*/  R2UR UR21, R2 ;  /* 0x00000000021572ca */ /* 0x004fe200000e0000 */
[----:B------:R-:W-:-:S14]  /*0ee0*/  BRA `(.L_x_9) ;  /* 0x0000000000047947 */ /* 0x000fdc0003800000 */
.L_x_10:
[----:B------:R-:W-:-:S05]  /*0ef0*/  ULDC UR21, c[0x0][0x580] ;  /* 0x0001600000157ab9 */ /* 0x000fca0000000800 */
.L_x_9:
[----:B------:R-:W-:Y:S02]  /*0f00*/  ULDC.64 UR4, c[0x0][0x5a0] ;  /* 0x0001680000047ab9 */ /* 0x000fe40000000a00 */
        /* <DEDUP_REMOVED lines=11> */
.L_x_11:
        /* <DEDUP_REMOVED lines=8> */
.L_x_13:
[----:B------:R-:W-:-:S05]  /*1040*/  ULDC UR24, c[0x0][0x584] ;  /* 0x0001610000187ab9 */ /* 0x000fca0000000800 */
.L_x_12:
[----:B------:R-:W-:-:S13]  /*1050*/  LOP3.LUT P0, RZ, R4, 0xff, RZ, 0xc0, !PT ;  /* 0x000000ff04ff7812 */ /* 0x000fda000780c0ff */
[----:B------:R-:W-:Y:S05]  /*1060*/  @!P0 EXIT ;  /* 0x000000000000894d */ /* 0x000fea0003800000 */
[----:B------:R-:W1:Y:S01]  /*1070*/  LDC.64 R8, c[0x0][0x5c8] ;  /* 0x00017200ff087b82 */ /* 0x000e620000000a00 */
[----:B------:R-:W-:Y:S01]  /*1080*/  ULDC UR4, c[0x0][0x28c] ;  /* 0x0000a30000047ab9 */ /* 0x000fe20000000800 */
[----:B------:R-:W-:Y:S02]  /*1090*/  ULOP3.LUT UR25, UR13, 0x1, URZ, 0xfc, !UPT ;  /* 0x000000010d197892 */ /* 0x000fe4000f8efc3f */
[----:B------:R-:W-:-:S04]  /*10a0*/  UIADD3 UR4, UR4, 0x1f, URZ ;  /* 0x0000001f04047890 */ /* 0x000fc8000fffe03f */
[----:B------:R-:W-:-:S04]  /*10b0*/  USHF.R.S32.HI UR5, URZ, 0x1f, UR4 ;  /* 0x0000001f3f057899 */ /* 0x000fc80008011404 */
[----:B------:R-:W-:-:S03]  /*10c0*/  ULEA.HI UR5, UR5, UR4, URZ, 0x5 ;  /* 0x0000000405057291 */ /* 0x000fc6000f8f283f */
[----:B------:R-:W-:Y:S01]  /*10d0*/  UMOV UR4, URZ ;  /* 0x0000003f00047c82 */ /* 0x000fe20008000000 */
[----:B------:R-:W-:-:S03]  /*10e0*/  USHF.R.S32.HI UR14, URZ, 0x5, UR5 ;  /* 0x000000053f0e7899 */ /* 0x000fc60008011405 */
[----:B------:R-:W-:Y:S01]  /*10f0*/  UMOV UR5, URZ ;  /* 0x0000003f00057c82 */ /* 0x000fe20008000000 */
[C-C-:B-1----:R-:W-:Y:S01]  /*1100*/  SHF.L.U64.HI R4, R8.reuse, 0x7, R9.reuse ;  /* 0x0000000708047819 */ /* 0x142fe20000010209 */
[C---:B------:R-:W-:Y:S01]  /*1110*/  IMAD.SHL.U32 R5, R8.reuse, 0x80, RZ ;  /* 0x0000008008057824 */ /* 0x040fe200078e00ff */
[C-C-:B0-----:R-:W-:Y:S01]  /*1120*/  SHF.L.U64.HI R2, R8.reuse, 0x3, R9.reuse ;  /* 0x0000000308027819 */ /* 0x141fe20000010209 */
[C---:B------:R-:W-:Y:S01]  /*1130*/  IMAD.SHL.U32 R3, R8.reuse, 0x8, RZ ;  /* 0x0000000808037824 */ /* 0x040fe200078e00ff */
[C---:B------:R-:W-:Y:S01]  /*1140*/  SHF.L.U64.HI R6, R8.reuse, 0x8, R9 ;  /* 0x0000000808067819 */ /* 0x040fe20000010209 */
[----:B------:R-:W-:-:S07]  /*1150*/  IMAD.SHL.U32 R7, R8, 0x100, RZ ;  /* 0x0000010008077824 */ /* 0x000fce00078e00ff */
.L_x_40:
[----:B------:R-:W-:Y:S01]  /*1160*/  STL [R1+0x1490], RZ ;  /* 0x001490ff01007387 */ /* 0x000fe20000100800 */
[----:B------:R-:W0:Y:S01]  /*1170*/  S2UR UR11, SR_CgaCtaId ;  /* 0x00000000000b79c3 */ /* 0x000e220000008800 */
[----:B------:R-:W-:Y:S01]  /*1180*/  UMOV UR15, 0x400 ;  /* 0x00000400000f7882 */ /* 0x000fe20000000000 */
[----:B------:R-:W-:Y:S01]  /*1190*/  UMOV UR6, URZ ;  /* 0x0000003f00067c82 */ /* 0x000fe20008000000 */
[----:B------:R-:W-:Y:S01]  /*11a0*/  STL [R1+0x148c], RZ ;  /* 0x00148cff01007387 */ /* 0x000fe20000100800 */
[----:B------:R-:W-:Y:S01]  /*11b0*/  UMOV UR7, URZ ;  /* 0x0000003f00077c82 */ /* 0x000fe20008000000 */
[----:B------:R-:W-:Y:S01]  /*11c0*/  UMOV UR8, URZ ;  /* 0x0000003f00087c82 */ /* 0x000fe20008000000 */
[----:B------:R-:W-:Y:S01]  /*11d0*/  UMOV UR26, UR5 ;  /* 0x00000005001a7c82 */ /* 0x000fe20008000000 */
[----:B------:R-:W-:Y:S01]  /*11e0*/  STL [R1+0x1488], RZ ;  /* 0x001488ff01007387 */ /* 0x000fe20000100800 */
[----:B-1----:R-:W1:Y:S01]  /*11f0*/  LDC R17, c[0x0][0x28c] ;  /* 0x0000a300ff117b82 */ /* 0x002e620000000800 */
[----:B------:R-:W-:-:S02]  /*1200*/  CS2R R236, SRZ ;  /* 0x0000000000ec7805 */ /* 0x000fc4000001ff00 */
[----:B------:R-:W-:Y:S01]  /*1210*/  CS2R R234, SRZ ;  /* 0x0000000000ea7805 */ /* 0x000fe2000001ff00 */
[----:B------:R-:W-:Y:S01]  /*1220*/  STL [R1+0x1484], RZ ;  /* 0x001484ff01007387 */ /* 0x000fe20000100800 */
[----:B------:R-:W-:Y:S02]  /*1230*/  CS2R R232, SRZ ;  /* 0x0000000000e87805 */ /* 0x000fe4000001ff00 */
[----:B------:R-:W-:Y:S02]  /*1240*/  CS2R R230, SRZ ;  /* 0x0000000000e67805 */ /* 0x000fe4000001ff00 */
[----:B------:R-:W-:Y:S01]  /*1250*/  CS2R R228, SRZ ;  /* 0x0000000000e47805 */ /* 0x000fe2000001ff00 */
[----:B------:R-:W-:Y:S01]  /*1260*/  STL [R1+0x1480], RZ ;  /* 0x001480ff01007387 */ /* 0x000fe20000100800 */
[----:B------:R-:W-:Y:S02]  /*1270*/  CS2R R226, SRZ ;  /* 0x0000000000e27805 */ /* 0x000fe4000001ff00 */
[----:B------:R-:W-:-:S02]  /*1280*/  CS2R R224, SRZ ;  /* 0x0000000000e07805 */ /* 0x000fc4000001ff00 */
[----:B------:R-:W-:Y:S01]  /*1290*/  CS2R R222, SRZ ;  /* 0x0000000000de7805 */ /* 0x000fe2000001ff00 */
[----:B------:R-:W-:Y:S01]  /*12a0*/  STL [R1+0x147c], RZ ;  /* 0x00147cff01007387 */ /* 0x000fe20000100800 */
[----:B------:R-:W-:Y:S02]  /*12b0*/  CS2R R220, SRZ ;  /* 0x0000000000dc7805 */ /* 0x000fe4000001ff00 */
[----:B------:R-:W-:Y:S02]  /*12c0*/  CS2R R218, SRZ ;  /* 0x0000000000da7805 */ /* 0x000fe4000001ff00 */
[----:B------:R-:W-:Y:S01]  /*12d0*/  CS2R R216, SRZ ;  /* 0x0000000000d87805 */ /* 0x000fe2000001ff00 */
[----:B------:R-:W-:Y:S01]  /*12e0*/  STL [R1+0x1478], RZ ;  /* 0x001478ff01007387 */ /* 0x000fe20000100800 */
[----:B0-----:R-:W-:Y:S01]  /*12f0*/  ULEA UR15, UR11, UR15, 0x18 ;  /* 0x0000000f0b0f7291 */ /* 0x001fe2000f8ec03f */
[----:B------:R-:W-:Y:S02]  /*1300*/  CS2R R214, SRZ ;  /* 0x0000000000d67805 */ /* 0x000fe4000001ff00 */
[----:B------:R-:W-:Y:S01]  /*1310*/  CS2R R212, SRZ ;  /* 0x0000000000d47805 */ /* 0x000fe2000001ff00 */
[----:B------:R-:W-:Y:S01]  /*1320*/  STL [R1+0x1474], RZ ;  /* 0x001474ff01007387 */ /* 0x000fe20000100800 */
[----:B------:R-:W-:-:S02]  /*1330*/  CS2R R210, SRZ ;  /* 0x0000000000d27805 */ /* 0x000fc4000001ff00 */
[----:B------:R-:W-:Y:S02]  /*1340*/  CS2R R208, SRZ ;  /* 0x0000000000d07805 */ /* 0x000fe4000001ff00 */
[----:B------:R-:W-:Y:S01]  /*1350*/  CS2R R206, SRZ ;  /* 0x0000000000ce7805 */ /* 0x000fe2000001ff00 */
[----:B------:R-:W-:Y:S01]  /*1360*/  STL [R1+0x1470], RZ ;  /* 0x001470ff01007387 */ /* 0x000fe20000100800 */
[----:B-1----:R-:W-:Y:S02]  /*1370*/  ISETP.GE.AND P0, PT, R17, 0x1, PT ;  /* 0x000000011100780c */ /* 0x002fe40003f06270 */
[----:B------:R-:W-:Y:S02]  /*1380*/  CS2R R204, SRZ ;  /* 0x0000000000cc7805 */ /* 0x000fe4000001ff00 */
[----:B------:R-:W-:Y:S01]  /*1390*/  CS2R R202, SRZ ;  /* 0x0000000000ca7805 */ /* 0x000fe2000001ff00 */
[----:B------:R-:W-:Y:S01]  /*13a0*/  STL [R1+0x146c], RZ ;  /* 0x00146cff01007387 */ /* 0x000fe20000100800 */
[----:B------:R-:W-:-:S02]  /*13b0*/  CS2R R200, SRZ ;  /* 0x0000000000c87805 */ /* 0x000fc4000001ff00 */
[----:B------:R-:W-:Y:S02]  /*13c0*/  CS2R R198, SRZ ;  /* 0x0000000000c67805 */ /* 0x000fe4000001ff00 */
[----:B------:R-:W-:Y:S01]  /*13d0*/  CS2R R196, SRZ ;  /* 0x0000000000c47805 */ /* 0x000fe2000001ff00 */
[----:B------:R-:W-:Y:S01]  /*13e0*/  STL [R1+0x1468], RZ ;  /* 0x001468ff01007387 */ /* 0x000fe20000100800 */
[----:B------:R-:W-:Y:S02]  /*13f0*/  CS2R R194, SRZ ;  /* 0x0000000000c27805 */ /* 0x000fe4000001ff00 */
        /* <DEDUP_REMOVED lines=31> */
[----:B------:R-:W-:Y:S01]  /*15f0*/  IMAD.MOV.U32 R19, RZ, RZ, RZ ;  /* 0x000000ffff137224 */ /* 0x000fe200078e00ff */
        /* <DEDUP_REMOVED lines=84> */
[----:B------:R-:W-:Y:S01]  /*1b40*/  CS2R R150, SRZ ;  /* 0x0000000000967805 */ /* 0x000fe2000001ff00 */
[----:B------:R-:W-:Y:S04]  /*1b50*/  STL [R1+0x13f0], RZ ;  /* 0x0013f0ff01007387 */ /* 0x000fe80000100800 */
        /* <DEDUP_REMOVED lines=1148> */
[----:B------:R-:W-:Y:S04]  /*6320*/  STL [R1], RZ ;  /* 0x000000ff01007387 */ /* 0x000fe80000100800 */
        /* <DEDUP_REMOVED lines=39> */
[----:B------:R-:W-:Y:S01]  /*65a0*/  STL [R1+0xa0], RZ ;  /* 0x0000a0ff01007387 */ /* 0x000fe20000100800 */
[----:B------:R-:W0:Y:S03]  /*65b0*/  S2R R16, SR_TID.X ;  /* 0x0000000000107919 */ /* 0x000e260000002100 */
        /* <DEDUP_REMOVED lines=8> */
[----:B0-----:R-:W-:-:S03]  /*6640*/  LOP3.LUT R16, R16, 0x80, RZ, 0xc0, !PT ;  /* 0x0000008010107812 */ /* 0x001fc600078ec0ff */
[----:B------:R-:W-:Y:S01]  /*6650*/  STL [R1+0xc4], RZ ;  /* 0x0000c4ff01007387 */ /* 0x000fe20000100800 */
[----:B------:R-:W-:-:S03]  /*6660*/  SHF.R.U32.HI R16, RZ, 0x7, R16 ;  /* 0x00000007ff107819 */ /* 0x000fc60000011610 */
        /* <DEDUP_REMOVED lines=33> */
[----:B------:R-:W0:Y:S04]  /*6880*/  SHFL.IDX PT, R16, R16, RZ, 0x1f ;  /* 0x00001fff10107589 */ /* 0x000e2800000e0000 */
[----:B------:R1:W-:Y:S04]  /*6890*/  STL [R1+0x14c], RZ ;  /* 0x00014cff01007387 */ /* 0x0003e80000100800 */
[----:B------:R1:W-:Y:S04]  /*68a0*/  STL [R1+0x150], RZ ;  /* 0x000150ff01007387 */ /* 0x0003e80000100800 */
[----:B------:R1:W-:Y:S04]  /*68b0*/  STL [R1+0x154], RZ ;  /* 0x000154ff01007387 */ /* 0x0003e80000100800 */
[----:B------:R1:W-:Y:S04]  /*68c0*/  STL [R1+0x158], RZ ;  /* 0x000158ff01007387 */ /* 0x0003e80000100800 */
[----:B------:R1:W-:Y:S04]  /*68d0*/  STL [R1+0x15c], RZ ;  /* 0x00015cff01007387 */ /* 0x0003e80000100800 */
[----:B------:R1:W-:Y:S01]  /*68e0*/  STL [R1+0x160], RZ ;  /* 0x000160ff01007387 */ /* 0x0003e20000100800 */
[----:B0-----:R-:W-:Y:S01]  /*68f0*/  R2UR UR9, R16 ;  /* 0x00000000100972ca */ /* 0x001fe200000e0000 */
[----:B------:R-:W-:-:S02]  /*6900*/  IMAD.U32 R16, RZ, RZ, UR4 ;  /* 0x00000004ff107e24 */ /* 0x000fc4000f8e00ff */
[----:B------:R1:W-:Y:S04]  /*6910*/  STL [R1+0x164], RZ ;  /* 0x000164ff01007387 */ /* 0x0003e80000100800 */
[----:B------:R1:W-:Y:S04]  /*6920*/  STL [R1+0x168], RZ ;  /* 0x000168ff01007387 */ /* 0x0003e80000100800 */
[----:B------:R1:W-:Y:S02]  /*6930*/  STL [R1+0x16c], RZ ;  /* 0x00016cff01007387 */ /* 0x0003e40000100800 */
[----:B------:R-:W-:-:S02]  /*6940*/  ULEA.HI UR10, UR9, UR9, URZ, 0x1 ;  /* 0x00000009090a7291 */ /* 0x000fc4000f8f083f */
[----:B------:R1:W-:Y:S02]  /*6950*/  STL [R1+0x170], RZ ;  /* 0x000170ff01007387 */ /* 0x0003e40000100800 */
[----:B------:R-:W-:Y:S02]  /*6960*/  ULOP3.LUT UR10, UR10, 0x1ffffe, URZ, 0xc0, !UPT ;  /* 0x001ffffe0a0a7892 */ /* 0x000fe4000f8ec03f */
[----:B------:R1:W-:Y:S02]  /*6970*/  STL [R1+0x174], RZ ;  /* 0x000174ff01007387 */ /* 0x0003e40000100800 */
[----:B------:R-:W-:Y:S02]  /*6980*/  UIADD3 UR10, UR9, -UR10, URZ ;  /* 0x8000000a090a7290 */ /* 0x000fe4000fffe03f */
[----:B------:R1:W-:Y:S02]  /*6990*/  STL [R1+0x178], RZ ;  /* 0x000178ff01007387 */ /* 0x0003e40000100800 */
[----:B------:R-:W-:-:S02]  /*69a0*/  ULEA UR10, UR10, UR15, 0xb ;  /* 0x0000000f0a0a7291 */ /* 0x000fc4000f8e583f */
[----:B------:R1:W-:Y:S02]  /*69b0*/  STL [R1+0x17c], RZ ;  /* 0x00017cff01007387 */ /* 0x0003e40000100800 */
[----:B------:R-:W-:Y:S02]  /*69c0*/  UIADD3 UR10, UR10, 0x180, URZ ;  /* 0x000001800a0a7890 */ /* 0x000fe4000fffe03f */
[----:B------:R1:W-:Y:S02]  /*69d0*/  STL [R1+0x180], RZ ;  /* 0x000180ff01007387 */ /* 0x0003e40000100800 */
[----:B------:R-:W-:Y:S02]  /*69e0*/  USHF.R.U32.HI UR10, URZ, 0x4, UR10 ;  /* 0x000000043f0a7899 */ /* 0x000fe4000801160a */
[----:B------:R1:W-:Y:S02]  /*69f0*/  STL [R1+0x184], RZ ;  /* 0x000184ff01007387 */ /* 0x0003e40000100800 */
[----:B------:R-:W-:-:S02]  /*6a00*/  ULOP3.LUT UR20, UR10, 0x3fff, URZ, 0xc0, !UPT ;  /* 0x00003fff0a147892 */ /* 0x000fc4000f8ec03f */
[----:B------:R1:W-:Y:S04]  /*6a10*/  STL [R1+0x188], RZ ;  /* 0x000188ff01007387 */ /* 0x0003e80000100800 */
        /* <DEDUP_REMOVED lines=28> */
[----:B------:R1:W-:Y:S01]  /*6be0*/  STL [R1+0x1fc], RZ ;  /* 0x0001fcff01007387 */ /* 0x0003e20000100800 */
[----:B------:R-:W-:Y:S05]  /*6bf0*/  @!P0 BRA `(.L_x_14) ;  /* 0x000000c800e88947 */ /* 0x000fea0003800000 */
[----:B------:R-:W-:-:S06]  /*6c00*/  UISETP.NE.AND UP0, UPT, UR25, 0x3, UPT ;  /* 0x000000031900788c */ /* 0x000fcc000bf05270 */
[----:B------:R-:W-:-:S13]  /*6c10*/  PLOP3.LUT P1, PT, PT, PT, UP0, 0x80, 0x0 ;  /* 0x000000000000781c */ /* 0x000fda0003f2f008 */
[----:B------:R-:W-:Y:S05]  /*6c20*/  @!P1 BRA `(.L_x_15) ;  /* 0x0000000000049947 */ /* 0x000fea0003800000 */
[----:B------:R-:W-:Y:S01]  /*6c30*/  BPT.TRAP 0x1 ;  /* 0x000000040000795c */ /* 0x000fe20000300000 */
.L_x_15:
[----:B------:R-:W-:Y:S01]  /*6c40*/  ULEA UR7, UR5, UR15, 0x3 ;  /* 0x0000000f05077291 */ /* 0x000fe2000f8e183f */
[----:B------:R-:W-:-:S05]  /*6c50*/  IMAD.U32 R16, RZ, RZ, UR4 ;  /* 0x00000004ff107e24 */ /* 0x000fca000f8e00ff */
[----:B------:R-:W-:-:S04]  /*6c60*/  SHF.L.U32 R16, R16, 0x1f, RZ ;  /* 0x0000001f10107819 */ /* 0x000fc800000006ff */
[----:B------:R0:W2:Y:S01]  /*6c70*/  SYNCS.PHASECHK.TRANS64.TRYWAIT P0, [UR7], R16 ;  /* 0x00000010ff0075a7 */ /* 0x0000a20008000147 */
[----:B------:R-:W-:Y:S05]  /*6c80*/  @!P1 BRA `(.L_x_16) ;  /* 0x0000000000049947 */ /* 0x000fea0003800000 */
[----:B------:R-:W-:Y:S01]  /*6c90*/  BPT.TRAP 0x1 ;  /* 0x000000040000795c */ /* 0x000fe20000300000 */
.L_x_16:
[----:B------:R3:W-:Y:S01]  /*6ca0*/  STL [R1+0x1490], RZ ;  /* 0x001490ff01007387 */ /* 0x0007e20000100800 */
[----:B------:R-:W-:Y:S01]  /*6cb0*/  UMOV UR6, 0x1 ;  /* 0x0000000100067882 */ /* 0x000fe20000000000 */
[----:B--2---:R-:W-:Y:S05]  /*6cc0*/  @P0 BRA `(.L_x_17) ;  /* 0x0000000000080947 */ /* 0x004fea0003800000 */
[----:B------:R-:W2:Y:S02]  /*6cd0*/  SYNCS.PHASECHK.TRANS64.TRYWAIT P0, [UR7], R16 ;  /* 0x00000010ff0075a7 */ /* 0x000ea40008000147 */
[----:B--2---:R-:W-:Y:S05]  /*6ce0*/  @!P0 BRA `(.L_x_18) ;  /* 0x000007ec000c8947 */ /* 0x004fea0003800000 */
.L_x_17:
[----:B------:R-:W-:Y:S01]  /*6cf0*/  STL [R1+0x148c], RZ ;  /* 0x00148cff01007387 */ /* 0x000fe20000100800 */
[----:B------:R-:W-:Y:S01]  /*6d00*/  UIADD3 UR7, UR15, 0x18180, URZ ;  /* 0x000181800f077890 */ /* 0x000fe2000fffe03f */
[----:B------:R-:W-:Y:S01]  /*6d10*/  WARPGROUP.ARRIVE ;  /* 0x00000000000079c5 */ /* 0x000fe20000000000 */
[----:B------:R-:W-:Y:S01]  /*6d20*/  ULOP3.LUT UR8, UR20, 0x10000, URZ, 0xfc, !UPT ;  /* 0x0001000014087892 */ /* 0x000fe2000f8efc3f */
[----:B------:R-:W-:Y:S01]  /*6d30*/  STL [R1+0x1488], RZ ;  /* 0x001488ff01007387 */ /* 0x000fe20000100800 */
[----:B------:R-:W-:Y:S01]  /*6d40*/  USHF.R.U32.HI UR7, URZ, 0x4, UR7 ;  /* 0x000000043f077899 */ /* 0x000fe20008011607 */
[----:B------:R-:W-:Y:S01]  /*6d50*/  CS2R R236, SRZ ;  /* 0x0000000000ec7805 */ /* 0x000fe2000001ff00 */
[----:B------:R-:W-:Y:S01]  /*6d60*/  UMOV UR17, 0xc0000010 ;  /* 0xc000001000117882 */ /* 0x000fe20000000000 */
[----:B------:R-:W-:Y:S01]  /*6d70*/  STL [R1+0x1484], RZ ;  /* 0x001484ff01007387 */ /* 0x000fe20000100800 */
[----:B------:R-:W-:Y:S01]  /*6d80*/  ULOP3.LUT UR7, UR7, 0x3fff, URZ, 0xc0, !UPT ;  /* 0x00003fff07077892 */ /* 0x000fe2000f8ec03f */
[----:B------:R-:W-:Y:S01]  /*6d90*/  CS2R R234, SRZ ;  /* 0x0000000000ea7805 */ /* 0x000fe2000001ff00 */
[----:B------:R-:W-:Y:S01]  /*6da0*/  UMOV UR19, 0xc0000010 ;  /* 0xc000001000137882 */ /* 0x000fe20000000000 */
[----:B------:R-:W-:Y:S01]  /*6db0*/  STL [R1+0x1480], RZ ;  /* 0x001480ff01007387 */ /* 0x000fe20000100800 */
[----:B------:R-:W-:Y:S01]  /*6dc0*/  ULOP3.LUT UR18, UR7, 0x10000, URZ, 0xfc, !UPT ;  /* 0x0001000007127892 */ /* 0x000fe2000f8efc3f */
[----:B------:R-:W-:Y:S01]  /*6dd0*/  CS2R R232, SRZ ;  /* 0x0000000000e87805 */ /* 0x000fe2000001ff00 */
[----:B------:R-:W-:Y:S01]  /*6de0*/  UIMAD UR7, UR5, 0x300, UR8 ;  /* 0x00000300050778a4 */ /* 0x000fe2000f8e0208 */
[----:B------:R-:W-:Y:S01]  /*6df0*/  STL [R1+0x147c], RZ ;  /* 0x00147cff01007387 */ /* 0x000fe20000100800 */
[----:B------:R-:W-:Y:S01]  /*6e00*/  ULEA UR18, UR5, UR18, 0xa ;  /* 0x0000001205127291 */ /* 0x000fe2000f8e503f */
[----:B------:R-:W-:Y:S01]  /*6e10*/  CS2R R230, SRZ ;  /* 0x0000000000e67805 */ /* 0x000fe2000001ff00 */
[----:B------:R-:W-:Y:S01]  /*6e20*/  UMOV UR9, UR17 ;  /* 0x0000001100097c82 */ /* 0x000fe20008000000 */
[----:B------:R-:W-:Y:S01]  /*6e30*/  STL [R1+0x1478], RZ ;  /* 0x001478ff01007387 */ /* 0x000fe20000100800 */
[----:B------:R-:W-:Y:S01]  /*6e40*/  UIADD3 UR10, UR18, 0x200, URZ ;  /* 0x00000200120a7890 */ /* 0x000fe2000fffe03f */
[----:B------:R-:W-:Y:S01]  /*6e50*/  CS2R R228, SRZ ;  /* 0x0000000000e47805 */ /* 0x000fe2000001ff00 */
[----:B------:R-:W-:Y:S01]  /*6e60*/  UMOV UR16, UR7 ;  /* 0x0000000700107c82 */ /* 0x000fe20008000000 */
[----:B------:R-:W-:Y:S01]  /*6e70*/  STL [R1+0x1474], RZ ;  /* 0x001474ff01007387 */ /* 0x000fe20000100800 */
[----:B------:R-:W-:Y:S01]  /*6e80*/  UMOV UR8, UR16 ;  /* 0x0000001000087c82 */ /* 0x000fe20008000000 */
[----:B------:R-:W-:Y:S01]  /*6e90*/  QGMMA.64x256x32.F32.E4M3.E4M3 R24, gdesc[UR16], RZ, !UPT, gsb0 ;  /* 0x03e00000101879f3 */ /* 0x000fe2000c0008ff */
[----:B------:R-:W-:Y:S01]  /*6ea0*/  UMOV UR11, 0xc0000010 ;  /* 0xc0000010000b7882 */ /* 0x000fe20000000000 */
        /* <DEDUP_REMOVED lines=50> */
[----:B------:R-:W-:Y:S01]  /*71d0*/  CS2R R152, SRZ ;  /* 0x0000000000987805 */ /* 0x000fe2000001ff00 */
[----:B------:R-:W-:Y:S01]  /*71e0*/  IMAD.MOV.U32 R19, RZ, RZ, RZ ;  /* 0x000000ffff137224 */ /* 0x000fe200078e00ff */
        /* <DEDUP_REMOVED lines=53> */
[----:B------:R-:W-:-:S03]  /*7540*/  WARPGROUP.DEPBAR.LE gsb0, 0x0 ;  /* 0x00008000000079c5 */ /* 0x000fc60000010000 */
        /* <DEDUP_REMOVED lines=577> */
[----:B------:R-:W-:Y:S04]  /*9960*/  STL.64 [R1+0x800], R24 ;  /* 0x0008001801007387 */ /* 0x000fe80000100a00 */
        /* <DEDUP_REMOVED lines=62> */
[----:B------:R4:W-:Y:S04]  /*9d50*/  STL.64 [R1+0x9f8], R150 ;  /* 0x0009f89601007387 */ /* 0x0009e80000100a00 */
[----:B------:R-:W-:Y:S04]  /*9d60*/  STL [R1+0xa64], RZ ;  /* 0x000a64ff01007387 */ /* 0x000fe80000100800 */
[----:B------:R-:W-:Y:S01]  /*9d70*/  STL [R1+0xa60], RZ ;  /* 0x000a60ff01007387 */ /* 0x000fe20000100800 */
[----:B----4-:R-:W-:-:S03]  /*9d80*/  WARPGROUP.ARRIVE ;  /* 0x00000000000079c5 */ /* 0x010fc60000000000 */
[----:B------:R-:W-:Y:S04]  /*9d90*/  STL [R1+0xa5c], RZ ;  /* 0x000a5cff01007387 */ /* 0x000fe80000100800 */
[----:B------:R-:W-:Y:S01]  /*9da0*/  STL [R1+0xa58], RZ ;  /* 0x000a58ff01007387 */ /* 0x000fe20000100800 */
[----:B------:R-:W-:Y:S01]  /*9db0*/  QGMMA.64x256x32.F32.E4M3.E4M3 R24, gdesc[UR8], RZ, !UPT, gsb0 ;  /* 0x03e00000081879f3 */ /* 0x000fe2000c0008ff */
[----:B------:R-:W-:Y:S02]  /*9dc0*/  UIADD3 UR8, UR7, 0x100, URZ ;  /* 0x0000010007087890 */ /* 0x000fe4000fffe03f */
[----:B------:R-:W-:Y:S01]  /*9dd0*/  STL [R1+0xa54], RZ ;  /* 0x000a54ff01007387 */ /* 0x000fe20000100800 */
[----:B------:R-:W-:Y:S02]  /*9de0*/  UMOV UR9, 0xc0000010 ;  /* 0xc000001000097882 */ /* 0x000fe40000000000 */
[----:B------:R-:W-:Y:S01]  /*9df0*/  UMOV UR17, UR9 ;  /* 0x0000000900117c82 */ /* 0x000fe20008000000 */
[----:B------:R-:W-:Y:S01]  /*9e00*/  STL [R1+0xa50], RZ ;  /* 0x000a50ff01007387 */ /* 0x000fe20000100800 */
[----:B------:R-:W-:-:S03]  /*9e10*/  UMOV UR16, UR8 ;  /* 0x0000000800107c82 */ /* 0x000fc60008000000 */
        /* <DEDUP_REMOVED lines=81> */
[----:B------:R-:W-:Y:S04]  /*a330*/  STL.64 [R1+0x3f0], R148 ;  /* 0x0003f09401007387 */ /* 0x000fe80000100a00 */
[----:B------:R-:W-:Y:S01]  /*a340*/  STL.64 [R1+0x3f8], R150 ;  /* 0x0003f89601007387 */ /* 0x000fe20000100a00 */
[----:B----4-:R-:W-:-:S03]  /*a350*/  WARPGROUP.ARRIVE ;  /* 0x00000000000079c5 */ /* 0x010fc60000000000 */
[----:B------:R-:W-:Y:S04]  /*a360*/  STL [R1+0xa04], RZ ;  /* 0x000a04ff01007387 */ /* 0x000fe80000100800 */
[----:B------:R-:W-:Y:S01]  /*a370*/  STL [R1+0xa00], RZ ;  /* 0x000a00ff01007387 */ /* 0x000fe20000100800 */
[----:B------:R-:W-:Y:S03]  /*a380*/  QGMMA.64x256x32.F32.E4M3.E4M3 R20, gdesc[UR8], RZ, !UPT, gsb0 ;  /* 0x03e00000081479f3 */ /* 0x000fe6000c0008ff */
[----:B------:R-:W-:Y:S02]  /*a390*/  WARPGROUP.DEPBAR.LE gsb0, 0x0 ;  /* 0x00008000000079c5 */ /* 0x000fe40000010000 */
[----:B------:R4:W-:Y:S01]  /*a3a0*/  STL.64 [R1], R20 ;  /* 0x0000001401007387 */ /* 0x0009e20000100a00 */
[----:B------:R-:W-:-:S02]  /*a3b0*/  IMAD.MOV.U32 R18, RZ, RZ, R145 ;  /* 0x000000ffff127224 */ /* 0x000fc400078e0091 */
[----:B--2---:R-:W-:Y:S01]  /*a3c0*/  IMAD.MOV.U32 R17, RZ, RZ, R146 ;  /* 0x000000ffff117224 */ /* 0x004fe200078e0092 */
[----:B------:R2:W-:Y:S01]  /*a3d0*/  STL.64 [R1+0x8], R22 ;  /* 0x0000081601007387 */ /* 0x0005e20000100a00 */
[----:B0-----:R-:W-:-:S03]  /*a3e0*/  IMAD.MOV.U32 R16, RZ, RZ, R147 ;  /* 0x000000ffff107224 */ /* 0x001fc600078e0093 */
[----:B------:R-:W-:Y:S04]  /*a3f0*/  STL.64 [R1+0x10], R24 ;  /* 0x0000101801007387 */ /* 0x000fe80000100a00 */
[----:B------:R-:W-:Y:S01]  /*a400*/  STL.64 [R1+0x18], R26 ;  /* 0x0000181a01007387 */ /* 0x000fe20000100a00 */
[----:B----4-:R-:W-:-:S03]  /*a410*/  CS2R R20, SRZ ;  /* 0x0000000000147805 */ /* 0x010fc6000001ff00 */
[----:B------:R-:W-:Y:S01]  /*a420*/  STL.64 [R1+0x20], R28 ;  /* 0x0000201c01007387 */ /* 0x000fe20000100a00 */
[----:B--2---:R-:W-:-:S03]  /*a430*/  CS2R R22, SRZ ;  /* 0x0000000000167805 */ /* 0x004fc6000001ff00 */
        /* <DEDUP_REMOVED lines=58> */
[----:B------:R0:W-:Y:S02]  /*a7e0*/  STL.64 [R1+0x1f8], R146 ;  /* 0x0001f89201007387 */ /* 0x0001e40000100a00 */
[----:B0-----:R-:W-:-:S06]  /*a7f0*/  WARPGROUP.ARRIVE ;  /* 0x00000000000079c5 */ /* 0x001fcc0000000000 */
[----:B------:R-:W-:Y:S01]  /*a800*/  QGMMA.64x256x32.F32.E4M3.E4M3 R24, gdesc[UR16], RZ, !UPT, gsb0 ;  /* 0x03e00000101879f3 */ /* 0x000fe2000c0008ff */
[----:B------:R-:W-:Y:S01]  /*a810*/  UIADD3 UR16, UR7, 0x200, URZ ;  /* 0x0000020007107890 */ /* 0x000fe2000fffe03f */
[----:B------:R-:W-:Y:S02]  /*a820*/  UMOV UR17, 0xc0000010 ;  /* 0xc000001000117882 */ /* 0x000fe40000000000 */
[----:B------:R-:W-:Y:S01]  /*a830*/  ULDC UR7, c[0x0][0x50c] ;  /* 0x0001430000077ab9 */ /* 0x000fe20000000800 */
[----:B------:R-:W-:Y:S01]  /*a840*/  UMOV UR9, UR17 ;  /* 0x0000001100097c82 */ /* 0x000fe20008000000 */
[----:B------:R-:W-:Y:S02]  /*a850*/  UISETP.NE.AND UP0, UPT, UR7, 0x1, UPT ;  /* 0x000000010700788c */ /* 0x000fe4000bf05270 */
[----:B------:R-:W-:Y:S02]  /*a860*/  UMOV UR8, UR16 ;  /* 0x0000001000087c82 */ /* 0x000fe40008000000 */
[----:B------:R-:W-:-:S06]  /*a870*/  USEL UR7, URZ, 0x1, UP0 ;  /* 0x000000013f077887 */ /* 0x000fcc0008000000 */
[----:B------:R-:W-:Y:S01]  /*a880*/  ISETP.NE.AND P0, PT, RZ, UR7, PT ;  /* 0x00000007ff007c0c */ /* 0x000fe2000bf05270 */
[----:B------:R-:W-:Y:S02]  /*a890*/  WARPGROUP.DEPBAR.LE gsb0, 0x0 ;  /* 0x00008000000079c5 */ /* 0x000fe40000010000 */
        /* <DEDUP_REMOVED lines=65> */
[----:B------:R-:W-:Y:S03]  /*acb0*/  QGMMA.64x256x32.F32.E4M3.E4M3 R24, gdesc[UR16], RZ, !UPT, gsb0 ;  /* 0x03e00000101879f3 */ /* 0x000fe6000c0008ff */
        /* <DEDUP_REMOVED lines=68> */
[----:B------:R-:W-:Y:S05]  /*b100*/  @!P0 BRA `(.L_x_19) ;  /* 0x0000008400888947 */ /* 0x000fea0003800000 */
[----:B------:R-:W2:Y:S04]  /*b110*/  LDL R19, [R1+0x800] ;  /* 0x0008000001137983 */ /* 0x000ea80000100800 */
[----:B------:R-:W4:Y:S04]  /*b120*/  LDL R20, [R1+0x804] ;  /* 0x0008040001147983 */ /* 0x000f280000100800 */
[----:B------:R-:W3:Y:S04]  /*b130*/  LDL R21, [R1+0x808] ;  /* 0x0008080001157983 */ /* 0x000ee80000100800 */
        /* <DEDUP_REMOVED lines=86> */
[----:B------:R0:W-:Y:S04]  /*b6a0*/  STL [R1+0x1520], R136 ;  /* 0x0015208801007387 */ /* 0x0001e80000100800 */
[----:B0-----:R-:W3:Y:S04]  /*b6b0*/  LDL R136, [R1+0x9b8] ;  /* 0x0009b80001887983 */ /* 0x001ee80000100800 */
        /* <DEDUP_REMOVED lines=41> */
[----:B0-----:R-:W3:Y:S01]  /*b950*/  LDL R10, [R1+0x964] ;  /* 0x00096400010a7983 */ /* 0x001ee20000100800 */
[----:B------:R-:W-:-:S01]  /*b960*/  FADD R18, RZ, R18 ;  /* 0x00000012ff127221 */ /* 0x000fc20000000000 */
[----:B------:R-:W-:Y:S01]  /*b970*/  FADD R17, RZ, R17 ;  /* 0x00000011ff117221 */ /* 0x000fe20000000000 */
[----:B--2---:R-:W-:-:S01]  /*b980*/  FADD R19, RZ, R19 ;  /* 0x00000013ff137221 */ /* 0x004fc20000000000 */
[----:B------:R-:W-:Y:S01]  /*b990*/  STL [R1+0x14c8], R9 ;  /* 0x0014c80901007387 */ /* 0x000fe20000100800 */
[----:B----4-:R-:W-:-:S01]  /*b9a0*/  FADD R20, RZ, R20 ;  /* 0x00000014ff147221 */ /* 0x010fc20000000000 */
[----:B---3--:R-:W-:Y:S01]  /*b9b0*/  FADD R21, RZ, R21 ;  /* 0x00000015ff157221 */ /* 0x008fe20000000000 */
[----:B------:R-:W-:-:S01]  /*b9c0*/  FADD R22, RZ, R22 ;  /* 0x00000016ff167221 */ /* 0x000fc20000000000 */
[----:B------:R-:W-:Y:S01]  /*b9d0*/  STL [R1+0x14c4], R8 ;  /* 0x0014c40801007387 */ /* 0x000fe20000100800 */
[----:B------:R-:W-:-:S01]  /*b9e0*/  FADD R23, RZ, R23 ;  /* 0x00000017ff177221 */ /* 0x000fc20000000000 */
[----:B------:R-:W-:Y:S01]  /*b9f0*/  FADD R152, RZ, R152 ;  /* 0x00000098ff987221 */ /* 0x000fe20000000000 */
        /* <DEDUP_REMOVED lines=21> */
[----:B------:R0:W-:Y:S01]  /*bb50*/  STL [R1+0x14ac], R2 ;  /* 0x0014ac0201007387 */ /* 0x0001e20000100800 */
[----:B------:R-:W-:-:S01]  /*bb60*/  FADD R169, RZ, R169 ;  /* 0x000000a9ffa97221 */ /* 0x000fc20000000000 */
[----:B------:R-:W-:Y:S01]  /*bb70*/  FADD R170, RZ, R170 ;  /* 0x000000aaffaa7221 */ /* 0x000fe20000000000 */
[----:B------:R-:W-:-:S01]  /*bb80*/  FADD R171, RZ, R171 ;  /* 0x000000abffab7221 */ /* 0x000fc20000000000 */
[----:B------:R2:W-:Y:S01]  /*bb90*/  STL [R1+0x14a8], R0 ;  /* 0x0014a80001007387 */ /* 0x0005e20000100800 */
[----:B------:R-:W-:-:S01]  /*bba0*/  FADD R172, RZ, R172 ;  /* 0x000000acffac7221 */ /* 0x000fc20000000000 */
[----:B------:R-:W-:Y:S01]  /*bbb0*/  FADD R173, RZ, R173 ;  /* 0x000000adffad7221 */ /* 0x000fe20000000000 */
        /* <DEDUP_REMOVED lines=62> */
[----:B0-----:R-:W-:-:S01]  /*bfa0*/  FADD R2, RZ, R14 ;  /* 0x0000000eff027221 */ /* 0x001fc20000000000 */
[----:B--2---:R-:W-:Y:S01]  /*bfb0*/  FADD R0, RZ, R13 ;  /* 0x0000000dff007221 */ /* 0x004fe20000000000 */
[----:B------:R-:W-:-:S05]  /*bfc0*/  FADD R3, RZ, R12 ;  /* 0x0000000cff037221 */ /* 0x000fca0000000000 */
[----:B------:R0:W-:Y:S04]  /*bfd0*/  STL [R1+0xa00], R3 ;  /* 0x000a000301007387 */ /* 0x0001e80000100800 */
[----:B------:R2:W-:Y:S04]  /*bfe0*/  STL [R1+0xa04], R0 ;  /* 0x000a040001007387 */ /* 0x0005e80000100800 */
[----:B------:R3:W-:Y:S01]  /*bff0*/  STL [R1+0xa08], R2 ;  /* 0x000a080201007387 */ /* 0x0007e20000100800 */
[----:B------:R-:W-:-:S01]  /*c000*/  FADD R237, RZ, R11 ;  /* 0x0000000bffed7221 */ /* 0x000fc20000000000 */
[----:B0-----:R-:W-:Y:S01]  /*c010*/  FADD R3, RZ, R15 ;  /* 0x0000000fff037221 */ /* 0x001fe20000000000 */
[----:B--2---:R-:W-:-:S04]  /*c020*/  FADD R0, RZ, R151 ;  /* 0x00000097ff007221 */ /* 0x004fc80000000000 */
[----:B------:R0:W-:Y:S01]  /*c030*/  STL [R1+0xa0c], R3 ;  /* 0x000a0c0301007387 */ /* 0x0001e20000100800 */
[----:B---3--:R-:W-:-:S03]  /*c040*/  FADD R2, RZ, R150 ;  /* 0x00000096ff027221 */ /* 0x008fc60000000000 */
        /* <DEDUP_REMOVED lines=9> */
[----:B0-----:R-:W-:-:S01]  /*c0e0*/  FADD R3, RZ, R146 ;  /* 0x00000092ff037221 */ /* 0x001fc20000000000 */
        /* <DEDUP_REMOVED lines=18> */
[----:B--2---:R-:W-:Y:S02]  /*c210*/  IMAD.MOV.U32 R0, RZ, RZ, R136 ;  /* 0x000000ffff007224 */ /* 0x004fe400078e0088 */
[----:B---3--:R-:W2:Y:S04]  /*c220*/  LDL R2, [R1+0x9bc] ;  /* 0x0009bc0001027983 */ /* 0x008ea80000100800 */
[----:B------:R0:W-:Y:S04]  /*c230*/  STL [R1+0xa48], R3 ;  /* 0x000a480301007387 */ /* 0x0001e80000100800 */
[----:B------:R-:W3:Y:S04]  /*c240*/  LDL R4, [R1+0x9c4] ;  /* 0x0009c40001047983 */ /* 0x000ee80000100800 */
[----:B------:R-:W4:Y:S04]  /*c250*/  LDL R5, [R1+0x9c8] ;  /* 0x0009c80001057983 */ /* 0x000f280000100800 */
[----:B0-----:R-:W3:Y:S04]  /*c260*/  LDL R3, [R1+0x9c0] ;  /* 0x0009c00001037983 */ /* 0x001ee80000100800 */
[----:B------:R-:W4:Y:S04]  /*c270*/  LDL R6, [R1+0x9cc] ;  /* 0x0009cc0001067983 */ /* 0x000f280000100800 */
        /* <DEDUP_REMOVED lines=24> */
[----:B------:R-:W4:Y:S01]  /*c400*/  LDL R136, [R1+0x630] ;  /* 0x0006300001887983 */ /* 0x000f220000100800 */
[----:B------:R-:W-:-:S05]  /*c410*/  FADD R0, RZ, R0 ;  /* 0x00000000ff007221 */ /* 0x000fca0000000000 */
[----:B------:R2:W-:Y:S02]  /*c420*/  STL [R1+0xa4c], R0 ;  /* 0x000a4c0001007387 */ /* 0x0005e40000100800 */
[----:B--2---:R-:W-:-:S05]  /*c430*/  FADD R0, RZ, R2 ;  /* 0x00000002ff007221 */ /* 0x004fca0000000000 */
[----:B------:R4:W-:Y:S01]  /*c440*/  STL [R1+0xa50], R0 ;  /* 0x000a500001007387 */ /* 0x0009e20000100800 */
[----:B---3--:R-:W-:-:S01]  /*c450*/  FADD R2, RZ, R3 ;  /* 0x00000003ff027221 */ /* 0x008fc20000000000 */
[----:B------:R-:W-:Y:S01]  /*c460*/  FADD R3, RZ, R4 ;  /* 0x00000004ff037221 */ /* 0x000fe20000000000 */
[----:B----4-:R-:W-:-:S03]  /*c470*/  FADD R0, RZ, R5 ;  /* 0x00000005ff007221 */ /* 0x010fc60000000000 */
[----:B------:R0:W-:Y:S04]  /*c480*/  STL [R1+0xa54], R2 ;  /* 0x000a540201007387 */ /* 0x0001e80000100800 */
        /* <DEDUP_REMOVED lines=51> */
[----:B--2---:R-:W-:Y:S02]  /*c7c0*/  FADD R3, RZ, R136 ;  /* 0x00000088ff037221 */ /* 0x004fe40000000000 */
[----:B---3--:R-:W2:Y:S04]  /*c7d0*/  LDL R0, [R1+0x634] ;  /* 0x0006340001007983 */ /* 0x008ea80000100800 */
[----:B------:R0:W-:Y:S04]  /*c7e0*/  STL [R1+0xac0], R2 ;  /* 0x000ac00201007387 */ /* 0x0001e80000100800 */
[----:B0-----:R-:W3:Y:S04]  /*c7f0*/  LDL R2, [R1+0x638] ;  /* 0x0006380001027983 */ /* 0x001ee80000100800 */
[----:B------:R0:W-:Y:S04]  /*c800*/  STL [R1+0xac4], R3 ;  /* 0x000ac40301007387 */ /* 0x0001e80000100800 */
[----:B------:R-:W4:Y:S04]  /*c810*/  LDL R4, [R1+0x640] ;  /* 0x0006400001047983 */ /* 0x000f280000100800 */
[----:B------:R-:W4:Y:S04]  /*c820*/  LDL R5, [R1+0x644] ;  /* 0x0006440001057983 */ /* 0x000f280000100800 */
[----:B0-----:R-:W4:Y:S04]  /*c830*/  LDL R3, [R1+0x63c] ;  /* 0x00063c0001037983 */ /* 0x001f280000100800 */
        /* <DEDUP_REMOVED lines=26> */
[----:B--2---:R-:W-:-:S05]  /*c9e0*/  FADD R0, RZ, R0 ;  /* 0x00000000ff007221 */ /* 0x004fca0000000000 */
[----:B------:R3:W-:Y:S02]  /*c9f0*/  STL [R1+0xac8], R0 ;  /* 0x000ac80001007387 */ /* 0x0007e40000100800 */
[----:B---3--:R-:W-:-:S05]  /*ca00*/  FADD R0, RZ, R2 ;  /* 0x00000002ff007221 */ /* 0x008fca0000000000 */
[----:B------:R0:W-:Y:S01]  /*ca10*/  STL [R1+0xacc], R0 ;  /* 0x000acc0001007387 */ /* 0x0001e20000100800 */
[----:B----4-:R-:W-:-:S01]  /*ca20*/  FADD R2, RZ, R3 ;  /* 0x00000003ff027221 */ /* 0x010fc20000000000 */
[----:B------:R-:W-:Y:S01]  /*ca30*/  FADD R3, RZ, R4 ;  /* 0x00000004ff037221 */ /* 0x000fe20000000000 */
[----:B0-----:R-:W-:-:S03]  /*ca40*/  FADD R0, RZ, R5 ;  /* 0x00000005ff007221 */ /* 0x001fc60000000000 */
        /* <DEDUP_REMOVED lines=1015> */
[----:B------:R-:W4:Y:S01]  /*109c0*/  LDL R136, [R1] ;  /* 0x0000000001887983 */ /* 0x000f220000100800 */
        /* <DEDUP_REMOVED lines=284> */
[----:B0-----:R-:W-:Y:S01]  /*11b90*/  FADD R0, RZ, R4 ;  /* 0x00000004ff007221 */ /* 0x001fe20000000000 */
[----:B------:R-:W-:-:S03]  /*11ba0*/  FADD R3, RZ, R5 ;  /* 0x00000005ff037221 */ /* 0x000fc60000000000 */
[----:B------:R0:W-:Y:S04]  /*11bb0*/  STL [R1+0x1198], R2 ;  /* 0x0011980201007387 */ /* 0x0001e80000100800 */
[----:B------:R2:W-:Y:S01]  /*11bc0*/  STL [R1+0x119c], R0 ;  /* 0x00119c0001007387 */ /* 0x0005e20000100800 */
[----:B0-----:R-:W-:-:S03]  /*11bd0*/  FADD R2, RZ, R6 ;  /* 0x00000006ff027221 */ /* 0x001fc60000000000 */
[----:B------:R0:W-:Y:S01]  /*11be0*/  STL [R1+0x11a0], R3 ;  /* 0x0011a00301007387 */ /* 0x0001e20000100800 */
[----:B--2---:R-:W-:-:S03]  /*11bf0*/  FADD R0, RZ, R7 ;  /* 0x00000007ff007221 */ /* 0x004fc60000000000 */
        /* <DEDUP_REMOVED lines=48> */
[----:B------:R-:W2:Y:S04]  /*11f00*/  LDL R136, [R1+0x178] ;  /* 0x0001780001887983 */ /* 0x000ea80000100800 */
[----:B------:R3:W-:Y:S04]  /*11f10*/  STL [R1+0x1204], R2 ;  /* 0x0012040201007387 */ /* 0x0007e80000100800 */
[----:B------:R-:W4:Y:S04]  /*11f20*/  LDL R137, [R1+0x17c] ;  /* 0x00017c0001897983 */ /* 0x000f280000100800 */
[----:B------:R1:W-:Y:S04]  /*11f30*/  STL [R1+0x1208], R0 ;  /* 0x0012080001007387 */ /* 0x0003e80000100800 */
        /* <DEDUP_REMOVED lines=26> */
[----:B0-----:R-:W4:Y:S04]  /*120e0*/  LDL R3, [R1+0x1e8] ;  /* 0x0001e80001037983 */ /* 0x001f280000100800 */
[----:B---3--:R-:W3:Y:S04]  /*120f0*/  LDL R2, [R1+0x1ec] ;  /* 0x0001ec0001027983 */ /* 0x008ee80000100800 */
[----:B-1----:R-:W3:Y:S01]  /*12100*/  LDL R0, [R1+0x1f0] ;  /* 0x0001f00001007983 */ /* 0x002ee20000100800 */
[----:B--2---:R-:W-:-:S05]  /*12110*/  FADD R136, RZ, R136 ;  /* 0x00000088ff887221 */ /* 0x004fca0000000000 */
[----:B------:R0:W-:Y:S01]  /*12120*/  STL [R1+0x120c], R136 ;  /* 0x00120c8801007387 */ /* 0x0001e20000100800 */
[----:B----4-:R-:W-:-:S03]  /*12130*/  FADD R137, RZ, R137 ;  /* 0x00000089ff897221 */ /* 0x010fc60000000000 */
[----:B0-----:R-:W2:Y:S01]  /*12140*/  LDL.LU R136, [R1+0x1520] ;  /* 0x0015200001887983 */ /* 0x001ea20000300800 */
[----:B------:R-:W-:-:S03]  /*12150*/  FADD R138, RZ, R138 ;  /* 0x0000008aff8a7221 */ /* 0x000fc60000000000 */
[----:B------:R0:W-:Y:S01]  /*12160*/  STL [R1+0x1210], R137 ;  /* 0x0012108901007387 */ /* 0x0001e20000100800 */
[----:B------:R-:W-:-:S01]  /*12170*/  FADD R139, RZ, R139 ;  /* 0x0000008bff8b7221 */ /* 0x000fc20000000000 */
[----:B------:R-:W-:Y:S02]  /*12180*/  FADD R140, RZ, R140 ;  /* 0x0000008cff8c7221 */ /* 0x000fe40000000000 */
[----:B0-----:R-:W4:Y:S01]  /*12190*/  LDL.LU R137, [R1+0x151c] ;  /* 0x00151c0001897983 */ /* 0x001f220000300800 */
[----:B------:R-:W-:-:S03]  /*121a0*/  FADD R141, RZ, R141 ;  /* 0x0000008dff8d7221 */ /* 0x000fc60000000000 */
[----:B------:R0:W-:Y:S01]  /*121b0*/  STL [R1+0x1214], R138 ;  /* 0x0012148a01007387 */ /* 0x0001e20000100800 */
[----:B------:R-:W-:-:S01]  /*121c0*/  FADD R142, RZ, R142 ;  /* 0x0000008eff8e7221 */ /* 0x000fc20000000000 */
[----:B------:R-:W-:Y:S02]  /*121d0*/  FADD R143, RZ, R143 ;  /* 0x0000008fff8f7221 */ /* 0x000fe40000000000 */
[----:B0-----:R-:W4:Y:S04]  /*121e0*/  LDL.LU R138, [R1+0x1518] ;  /* 0x00151800018a7983 */ /* 0x001f280000300800 */
[----:B------:R0:W-:Y:S01]  /*121f0*/  STL [R1+0x1218], R139 ;  /* 0x0012188b01007387 */ /* 0x0001e20000100800 */
[----:B------:R-:W-:-:S01]  /*12200*/  FADD R144, RZ, R144 ;  /* 0x00000090ff907221 */ /* 0x000fc20000000000 */
[----:B------:R-:W-:-:S02]  /*12210*/  FADD R145, RZ, R145 ;  /* 0x00000091ff917221 */ /* 0x000fc40000000000 */
[----:B0-----:R-:W4:Y:S04]  /*12220*/  LDL.LU R139, [R1+0x1514] ;  /* 0x00151400018b7983 */ /* 0x001f280000300800 */
[----:B------:R0:W-:Y:S01]  /*12230*/  STL [R1+0x121c], R140 ;  /* 0x00121c8c01007387 */ /* 0x0001e20000100800 */
[----:B------:R-:W-:-:S01]  /*12240*/  FADD R146, RZ, R146 ;  /* 0x00000092ff927221 */ /* 0x000fc20000000000 */
[----:B------:R-:W-:Y:S02]  /*12250*/  FADD R147, RZ, R147 ;  /* 0x00000093ff937221 */ /* 0x000fe40000000000 */
[----:B0-----:R-:W4:Y:S04]  /*12260*/  LDL.LU R140, [R1+0x1510] ;  /* 0x00151000018c7983 */ /* 0x001f280000300800 */
[----:B------:R0:W-:Y:S01]  /*12270*/  STL [R1+0x1220], R141 ;  /* 0x0012208d01007387 */ /* 0x0001e20000100800 */
[----:B------:R-:W-:-:S03]  /*12280*/  FADD R148, RZ, R148 ;  /* 0x00000094ff947221 */ /* 0x000fc60000000000 */
        /* <DEDUP_REMOVED lines=10> */
[----:B------:R0:W-:Y:S04]  /*12330*/  STL [R1+0x1230], R145 ;  /* 0x0012309101007387 */ /* 0x0001e80000100800 */
        /* <DEDUP_REMOVED lines=12> */
[----:B0-----:R-:W4:Y:S01]  /*12400*/  LDL.LU R151, [R1+0x14e4] ;  /* 0x0014e40001977983 */ /* 0x001f220000300800 */
[----:B------:R-:W-:-:S01]  /*12410*/  FADD R15, RZ, R15 ;  /* 0x0000000fff0f7221 */ /* 0x000fc20000000000 */
[----:B------:R-:W-:Y:S01]  /*12420*/  FADD R14, RZ, R14 ;  /* 0x0000000eff0e7221 */ /* 0x000fe20000000000 */
[----:B------:R-:W-:-:S01]  /*12430*/  FADD R13, RZ, R13 ;  /* 0x0000000dff0d7221 */ /* 0x000fc20000000000 */
[----:B------:R-:W-:-:S02]  /*12440*/  FADD R12, RZ, R12 ;  /* 0x0000000cff0c7221 */ /* 0x000fc40000000000 */
[----:B------:R0:W-:Y:S01]  /*12450*/  STL [R1+0x124c], R15 ;  /* 0x00124c0f01007387 */ /* 0x0001e20000100800 */
[----:B------:R-:W-:-:S01]  /*12460*/  FADD R11, RZ, R11 ;  /* 0x0000000bff0b7221 */ /* 0x000fc20000000000 */
[----:B------:R-:W-:Y:S01]  /*12470*/  FADD R10, RZ, R10 ;  /* 0x0000000aff0a7221 */ /* 0x000fe20000000000 */
[----:B------:R-:W-:-:S01]  /*12480*/  FADD R9, RZ, R9 ;  /* 0x00000009ff097221 */ /* 0x000fc20000000000 */
[----:B0-----:R0:W5:Y:S04]  /*12490*/  LDL.LU R15, [R1+0x14e0] ;  /* 0x0014e000010f7983 */ /* 0x0011680000300800 */
[----:B------:R1:W-:Y:S01]  /*124a0*/  STL [R1+0x1250], R14 ;  /* 0x0012500e01007387 */ /* 0x0003e20000100800 */
[----:B------:R-:W-:-:S01]  /*124b0*/  FADD R8, RZ, R8 ;  /* 0x00000008ff087221 */ /* 0x000fc20000000000 */
[----:B------:R-:W-:-:S02]  /*124c0*/  FADD R7, RZ, R7 ;  /* 0x00000007ff077221 */ /* 0x000fc40000000000 */
[----:B-1----:R0:W5:Y:S04]  /*124d0*/  LDL.LU R14, [R1+0x14dc] ;  /* 0x0014dc00010e7983 */ /* 0x0021680000300800 */
[----:B------:R1:W-:Y:S01]  /*124e0*/  STL [R1+0x1254], R13 ;  /* 0x0012540d01007387 */ /* 0x0003e20000100800 */
[----:B------:R-:W-:-:S03]  /*124f0*/  FADD R6, RZ, R6 ;  /* 0x00000006ff067221 */ /* 0x000fc60000000000 */
        /* <DEDUP_REMOVED lines=11> */
[----:B---3--:R-:W-:-:S03]  /*125b0*/  FADD R2, RZ, R2 ;  /* 0x00000002ff027221 */ /* 0x008fc60000000000 */
[----:B-1----:R0:W5:Y:S04]  /*125c0*/  LDL.LU R9, [R1+0x14c8] ;  /* 0x0014c80001097983 */ /* 0x0021680000300800 */
[----:B------:R1:W-:Y:S01]  /*125d0*/  STL [R1+0x1268], R8 ;  /* 0x0012680801007387 */ /* 0x0003e20000100800 */
[----:B------:R-:W-:-:S03]  /*125e0*/  FADD R0, RZ, R0 ;  /* 0x00000000ff007221 */ /* 0x000fc60000000000 */
[----:B-1----:R0:W5:Y:S04]  /*125f0*/  LDL.LU R8, [R1+0x14c4] ;  /* 0x0014c40001087983 */ /* 0x0021680000300800 */
[----:B------:R1:W-:Y:S04]  /*12600*/  STL [R1+0x126c], R7 ;  /* 0x00126c0701007387 */ /* 0x0003e80000100800 */
        /* <DEDUP_REMOVED lines=14> */
[----:B------:R3:W-:Y:S01]  /*126f0*/  STL [R1+0x128c], R17 ;  /* 0x00128c1101007387 */ /* 0x0007e20000100800 */
[----:B-1----:R-:W-:-:S01]  /*12700*/  FADD R18, RZ, R16 ;  /* 0x00000010ff127221 */ /* 0x002fc20000000000 */
[----:B------:R-:W-:Y:S01]  /*12710*/  FADD R16, RZ, R25 ;  /* 0x00000019ff107221 */ /* 0x000fe20000000000 */
[----:B---3--:R-:W-:-:S03]  /*12720*/  FADD R17, RZ, R24 ;  /* 0x00000018ff117221 */ /* 0x008fc60000000000 */
[----:B------:R1:W-:Y:S04]  /*12730*/  STL [R1+0x1290], R18 ;  /* 0x0012901201007387 */ /* 0x0003e80000100800 */
[----:B------:R3:W-:Y:S04]  /*12740*/  STL [R1+0x1294], R17 ;  /* 0x0012941101007387 */ /* 0x0007e80000100800 */
[----:B------:R2:W-:Y:S01]  /*12750*/  STL [R1+0x1298], R16 ;  /* 0x0012981001007387 */ /* 0x0005e20000100800 */
[----:B-1----:R-:W-:-:S01]  /*12760*/  FADD R18, RZ, R26 ;  /* 0x0000001aff127221 */ /* 0x002fc20000000000 */
[----:B---3--:R-:W-:-:S04]  /*12770*/  FADD R17, RZ, R27 ;  /* 0x0000001bff117221 */ /* 0x008fc80000000000 */
[----:B------:R1:W-:Y:S01]  /*12780*/  STL [R1+0x129c], R18 ;  /* 0x00129c1201007387 */ /* 0x0003e20000100800 */
[----:B--2---:R-:W-:-:S03]  /*12790*/  FADD R16, RZ, R28 ;  /* 0x0000001cff107221 */ /* 0x004fc60000000000 */
[----:B------:R2:W-:Y:S04]  /*127a0*/  STL [R1+0x12a0], R17 ;  /* 0x0012a01101007387 */ /* 0x0005e80000100800 */
[----:B------:R3:W-:Y:S01]  /*127b0*/  STL [R1+0x12a4], R16 ;  /* 0x0012a41001007387 */ /* 0x0007e20000100800 */
[----:B-1----:R-:W-:-:S01]  /*127c0*/  FADD R18, RZ, R29 ;  /* 0x0000001dff127221 */ /* 0x002fc20000000000 */
[----:B--2---:R-:W-:-:S04]  /*127d0*/  FADD R17, RZ, R30 ;  /* 0x0000001eff117221 */ /* 0x004fc80000000000 */
[----:B------:R1:W-:Y:S01]  /*127e0*/  STL [R1+0x12a8], R18 ;  /* 0x0012a81201007387 */ /* 0x0003e20000100800 */
[----:B---3--:R-:W-:-:S03]  /*127f0*/  FADD R16, RZ, R31 ;  /* 0x0000001fff107221 */ /* 0x008fc60000000000 */
        /* <DEDUP_REMOVED lines=212> */
[----:B----4-:R-:W-:-:S01]  /*13540*/  FADD R18, RZ, R137 ;  /* 0x00000089ff127221 */ /* 0x010fc20000000000 */
[----:B-1----:R-:W-:-:S04]  /*13550*/  FADD R17, RZ, R138 ;  /* 0x0000008aff117221 */ /* 0x002fc80000000000 */
        /* <DEDUP_REMOVED lines=28> */
[----:B------:R-:W-:-:S05]  /*13720*/  UMOV UR6, URZ ;  /* 0x0000003f00067c82 */ /* 0x000fca0008000000 */
.L_x_19:
[----:B------:R-:W-:-:S04]  /*13730*/  UIADD3 UR26, UR5, 0x1, URZ ;  /* 0x00000001051a7890 */ /* 0x000fc8000fffe03f */
[----:B------:R-:W-:-:S04]  /*13740*/  UISETP.NE.AND UP0, UPT, UR26, 0x8, UPT ;  /* 0x000000081a00788c */ /* 0x000fc8000bf05270 */
[----:B------:R-:W-:Y:S02]  /*13750*/  USEL UR8, URZ, 0x1, UP0 ;  /* 0x000000013f087887 */ /* 0x000fe40008000000 */
[----:B------:R-:W-:Y:S02]  /*13760*/  USEL UR26, UR26, URZ, UP0 ;  /* 0x0000003f1a1a7287 */ /* 0x000fe40008000000 */
[----:B------:R-:W-:-:S06]  /*13770*/  ULOP3.LUT UR8, UR4, UR8, URZ, 0x3c, !UPT ;  /* 0x0000000804087292 */ /* 0x000fcc000f8e3c3f */
[----:B0-----:R-:W-:Y:S01]  /*13780*/  IMAD.U32 R16, RZ, RZ, UR8 ;  /* 0x00000008ff107e24 */ /* 0x001fe2000f8e00ff */
[----:B------:R-:W-:-:S06]  /*13790*/  UMOV UR8, 0x1 ;  /* 0x0000000100087882 */ /* 0x000fcc0000000000 */
.L_x_14:
[----:B------:R-:W-:-:S04]  /*137a0*/  UISETP.LT.AND UP0, UPT, UR14, 0x1, UPT ;  /* 0x000000010e00788c */ /* 0x000fc8000bf01270 */
[----:B------:R-:W-:-:S04]  /*137b0*/  USEL UR9, UR14, 0x1, UP0 ;  /* 0x000000010e097887 */ /* 0x000fc80008000000 */
[----:B------:R-:W-:-:S04]  /*137c0*/  UIADD3 UR9, UR14, -UR9, URZ ;  /* 0x800000090e097290 */ /* 0x000fc8000fffe03f */
[----:B------:R-:W-:-:S06]  /*137d0*/  UISETP.GE.AND UP0, UPT, UR9, 0x1, UPT ;  /* 0x000000010900788c */ /* 0x000fcc000bf06270 */
[----:B------:R-:W-:-:S13]  /*137e0*/  PLOP3.LUT P0, PT, PT, PT, UP0, 0x80, 0x0 ;  /* 0x000000000000781c */ /* 0x000fda0003f0f008 */
[----:B------:R-:W-:Y:S05]  /*137f0*/  @!P0 BRA `(.L_x_20) ;  /* 0x0000011400448947 */ /* 0x000fea0003800000 */
[----:B------:R-:W-:Y:S01]  /*13800*/  IMAD.U32 R17, RZ, RZ, UR9 ;  /* 0x00000009ff117e24 */ /* 0x000fe2000f8e00ff */
[----:B------:R-:W-:Y:S01]  /*13810*/  UMOV UR27, UR5 ;  /* 0x00000005001b7c82 */ /* 0x000fe20008000000 */
[----:B------:R-:W-:-:S05]  /*13820*/  ULDC UR28, c[0x0][0x50c] ;  /* 0x00014300001c7ab9 */ /* 0x000fca0000000800 */
.L_x_28:
[----:B------:R-:W-:-:S06]  /*13830*/  UISETP.NE.AND UP0, UPT, UR25, 0x3, UPT ;  /* 0x000000031900788c */ /* 0x000fcc000bf05270 */
[----:B------:R-:W-:-:S13]  /*13840*/  PLOP3.LUT P1, PT, PT, PT, UP0, 0x80, 0x0 ;  /* 0x000000000000781c */ /* 0x000fda0003f2f008 */
[----:B0-----:R-:W-:Y:S05]  /*13850*/  @!P1 BRA `(.L_x_21) ;  /* 0x0000000000049947 */ /* 0x001fea0003800000 */
[----:B------:R-:W-:Y:S01]  /*13860*/  BPT.TRAP 0x1 ;  /* 0x000000040000795c */ /* 0x000fe20000300000 */
.L_x_21:
[----:B------:R-:W0:Y:S01]  /*13870*/  S2UR UR9, SR_CgaCtaId ;  /* 0x00000000000979c3 */ /* 0x000e220000008800 */
[----:B------:R-:W-:Y:S01]  /*13880*/  UMOV UR15, 0x400 ;  /* 0x00000400000f7882 */ /* 0x000fe20000000000 */
[----:B------:R-:W-:Y:S01]  /*13890*/  SHF.L.U32 R18, R16, 0x1f, RZ ;  /* 0x0000001f10127819 */ /* 0x000fe200000006ff */
[----:B0-----:R-:W-:-:S04]  /*138a0*/  ULEA UR15, UR9, UR15, 0x18 ;  /* 0x0000000f090f7291 */ /* 0x001fc8000f8ec03f */
[----:B------:R-:W-:-:S09]  /*138b0*/  ULEA UR9, UR26, UR15, 0x3 ;  /* 0x0000000f1a097291 */ /* 0x000fd2000f8e183f */
[----:B------:R0:W2:Y:S01]  /*138c0*/  SYNCS.PHASECHK.TRANS64.TRYWAIT P0, [UR9], R18 ;  /* 0x00000012ff0075a7 */ /* 0x0000a20008000149 */
[----:B------:R-:W-:Y:S05]  /*138d0*/  @!P1 BRA `(.L_x_22) ;  /* 0x0000000000049947 */ /* 0x000fea0003800000 */
[----:B------:R-:W-:Y:S01]  /*138e0*/  BPT.TRAP 0x1 ;  /* 0x000000040000795c */ /* 0x000fe20000300000 */
.L_x_22:
[----:B--2---:R-:W-:Y:S05]  /*138f0*/  @P0 BRA `(.L_x_23) ;  /* 0x0000000000080947 */ /* 0x004fea0003800000 */
[----:B------:R-:W2:Y:S02]  /*13900*/  SYNCS.PHASECHK.TRANS64.TRYWAIT P0, [UR9], R18 ;  /* 0x00000012ff0075a7 */ /* 0x000ea40008000149 */
[----:B--2---:R-:W-:Y:S05]  /*13910*/  @!P0 BRA `(.L_x_24) ;  /* 0x0000072000188947 */ /* 0x004fea0003800000 */
.L_x_23:
        /* <DEDUP_REMOVED lines=64> */
[----:B--2---:R-:W2:Y:S04]  /*13d20*/  LDL.LU.64 R108, [R1+0x400] ;  /* 0x00040000016c7983 */ /* 0x004ea80000300a00 */
[----:B------:R-:W4:Y:S04]  /*13d30*/  LDL.LU.64 R110, [R1+0x408] ;  /* 0x00040800016e7983 */ /* 0x000f280000300a00 */
[----:B------:R-:W3:Y:S04]  /*13d40*/  LDL.LU.64 R112, [R1+0x410] ;  /* 0x0004100001707983 */ /* 0x000ee80000300a00 */
[----:B------:R-:W2:Y:S04]  /*13d50*/  LDL.LU.64 R114, [R1+0x418] ;  /* 0x0004180001727983 */ /* 0x000ea80000300a00 */
        /* <DEDUP_REMOVED lines=18> */
[----:B--2---:R-:W-:Y:S04]  /*13e80*/  STL.64 [R1+0x18a0], R150 ;  /* 0x0018a09601007387 */ /* 0x004fe80000100a00 */
[----:B---3--:R-:W-:Y:S04]  /*13e90*/  STL.64 [R1+0x1898], R148 ;  /* 0x0018989401007387 */ /* 0x008fe80000100a00 */
[----:B----4-:R-:W-:Y:S04]  /*13ea0*/  STL.64 [R1+0x1890], R146 ;  /* 0x0018909201007387 */ /* 0x010fe80000100a00 */
        /* <DEDUP_REMOVED lines=62> */
[----:B------:R-:W3:Y:S04]  /*14290*/  LDL.LU.64 R26, [R1+0x608] ;  /* 0x00060800011a7983 */ /* 0x000ee80000300a00 */
[----:B------:R-:W4:Y:S04]  /*142a0*/  LDL.LU.64 R28, [R1+0x610] ;  /* 0x00061000011c7983 */ /* 0x000f280000300a00 */
[----:B------:R-:W2:Y:S04]  /*142b0*/  LDL.LU.64 R30, [R1+0x618] ;  /* 0x00061800011e7983 */ /* 0x000ea80000300a00 */
        /* <DEDUP_REMOVED lines=50> */
[----:B----4-:R-:W-:Y:S04]  /*145e0*/  STL.64 [R1+0x1aa0], R130 ;  /* 0x001aa08201007387 */ /* 0x010fe80000100a00 */
[----:B---3--:R-:W-:Y:S04]  /*145f0*/  STL.64 [R1+0x1a98], R128 ;  /* 0x001a988001007387 */ /* 0x008fe80000100a00 */
[----:B--2---:R-:W-:Y:S04]  /*14600*/  STL.64 [R1+0x1a90], R126 ;  /* 0x001a907e01007387 */ /* 0x004fe80000100a00 */
        /* <DEDUP_REMOVED lines=53> */
[----:B------:R-:W-:Y:S04]  /*14960*/  STL [R1+0x18e0], R19 ;  /* 0x0018e01301007387 */ /* 0x000fe80000100800 */
[----:B------:R-:W-:Y:S04]  /*14970*/  STL.64 [R1+0x18d8], R16 ;  /* 0x0018d81001007387 */ /* 0x000fe80000100a00 */
[----:B-----5:R-:W-:Y:S04]  /*14980*/  STL.64 [R1+0x18d0], R14 ;  /* 0x0018d00e01007387 */ /* 0x020fe80000100a00 */
[----:B------:R-:W-:Y:S04]  /*14990*/  STL.64 [R1+0x18c8], R12 ;  /* 0x0018c80c01007387 */ /* 0x000fe80000100a00 */
[----:B------:R-:W-:Y:S04]  /*149a0*/  STL.64 [R1+0x18c0], R10 ;  /* 0x0018c00a01007387 */ /* 0x000fe80000100a00 */
[----:B------:R-:W-:Y:S04]  /*149b0*/  STL.64 [R1+0x18b8], R8 ;  /* 0x0018b80801007387 */ /* 0x000fe80000100a00 */
[----:B------:R-:W-:Y:S04]  /*149c0*/  STL.64 [R1+0x18b0], R6 ;  /* 0x0018b00601007387 */ /* 0x000fe80000100a00 */
[----:B------:R2:W-:Y:S04]  /*149d0*/  STL.64 [R1+0x18a8], R4 ;  /* 0x0018a80401007387 */ /* 0x0005e80000100a00 */
[----:B--2---:R-:W2:Y:S04]  /*149e0*/  LDL.LU.64 R4, [R1] ;  /* 0x0000000001047983 */ /* 0x004ea80000300a00 */
[----:B------:R-:W2:Y:S04]  /*149f0*/  LDL.LU.64 R6, [R1+0x8] ;  /* 0x0000080001067983 */ /* 0x000ea80000300a00 */
[----:B------:R-:W2:Y:S04]  /*14a00*/  LDL.LU.64 R8, [R1+0x10] ;  /* 0x0000100001087983 */ /* 0x000ea80000300a00 */
[----:B------:R-:W2:Y:S04]  /*14a10*/  LDL.LU.64 R10, [R1+0x18] ;  /* 0x00001800010a7983 */ /* 0x000ea80000300a00 */
[----:B------:R-:W2:Y:S04]  /*14a20*/  LDL.LU.64 R12, [R1+0x20] ;  /* 0x00002000010c7983 */ /* 0x000ea80000300a00 */
[----:B------:R-:W2:Y:S04]  /*14a30*/  LDL.LU.64 R14, [R1+0x28] ;  /* 0x00002800010e7983 */ /* 0x000ea80000300a00 */
[----:B------:R-:W2:Y:S04]  /*14a40*/  LDL.LU.64 R16, [R1+0x30] ;  /* 0x0000300001107983 */ /* 0x000ea80000300a00 */
[----:B0-----:R-:W2:Y:S04]  /*14a50*/  LDL.LU.64 R18, [R1+0x38] ;  /* 0x0000380001127983 */ /* 0x001ea80000300a00 */
[----:B------:R-:W2:Y:S04]  /*14a60*/  LDL.LU.64 R20, [R1+0x40] ;  /* 0x0000400001147983 */ /* 0x000ea80000300a00 */
        /* <DEDUP_REMOVED lines=65> */
[----:B---3--:R-:W-:Y:S04]  /*14e80*/  STL.64 [R1+0x1ca0], R150 ;  /* 0x001ca09601007387 */ /* 0x008fe80000100a00 */
[----:B--2---:R-:W-:Y:S04]  /*14e90*/  STL.64 [R1+0x1c98], R148 ;  /* 0x001c989401007387 */ /* 0x004fe80000100a00 */
        /* <DEDUP_REMOVED lines=62> */
[----:B0-----:R-:W2:Y:S04]  /*15280*/  LDL.LU.64 R24, [R1+0x200] ;  /* 0x0002000001187983 */ /* 0x001ea80000300a00 */
        /* <DEDUP_REMOVED lines=63> */
[----:B--2---:R-:W-:Y:S04]  /*15680*/  STL.64 [R1+0x1ea0], R150 ;  /* 0x001ea09601007387 */ /* 0x004fe80000100a00 */
[----:B----4-:R-:W-:Y:S04]  /*15690*/  STL.64 [R1+0x1e98], R148 ;  /* 0x001e989401007387 */ /* 0x010fe80000100a00 */
[----:B---3--:R-:W-:Y:S04]  /*156a0*/  STL.64 [R1+0x1e90], R146 ;  /* 0x001e909201007387 */ /* 0x008fe80000100a00 */
        /* <DEDUP_REMOVED lines=62> */
[----:B------:R-:W2:Y:S04]  /*15a90*/  LDL.LU.64 R26, [R1+0x808] ;  /* 0x00080800011a7983 */ /* 0x000ea80000300a00 */
        /* <DEDUP_REMOVED lines=61> */
[----:B------:R-:W2:Y:S01]  /*15e70*/  LDL.LU.64 R150, [R1+0x9f8] ;  /* 0x0009f80001967983 */ /* 0x000ea20000300a00 */
[----:B------:R-:W-:-:S02]  /*15e80*/  UIADD3 UR9, UR15, 0x18180, URZ ;  /* 0x000181800f097890 */ /* 0x000fc4000fffe03f */
[----:B------:R-:W-:Y:S01]  /*15e90*/  UISETP.NE.AND UP0, UPT, UR7, URZ, UPT ;  /* 0x0000003f0700728c */ /* 0x000fe2000bf05270 */
[----:B------:R-:W3:Y:S01]  /*15ea0*/  LDL.LU.64 R152, [R1+0x4b0] ;  /* 0x0004b00001987983 */ /* 0x000ee20000300a00 */
[----:B------:R-:W-:Y:S02]  /*15eb0*/  USHF.R.U32.HI UR9, URZ, 0x4, UR9 ;  /* 0x000000043f097899 */ /* 0x000fe40008011609 */
[----:B------:R-:W-:Y:S01]  /*15ec0*/  USEL UR8, UR8, URZ, !UP0 ;  /* 0x0000003f08087287 */ /* 0x000fe2000c000000 */
[----:B------:R-:W3:Y:S01]  /*15ed0*/  LDL.LU.64 R154, [R1+0x4b8] ;  /* 0x0004b800019a7983 */ /* 0x000ee20000300a00 */
[----:B------:R-:W-:Y:S02]  /*15ee0*/  ULOP3.LUT UR9, UR9, 0x3fff, URZ, 0xc0, !UPT ;  /* 0x00003fff09097892 */ /* 0x000fe4000f8ec03f */
[----:B------:R-:W-:Y:S01]  /*15ef0*/  ULOP3.LUT UR7, UR20, 0x10000, URZ, 0xfc, !UPT ;  /* 0x0001000014077892 */ /* 0x000fe2000f8efc3f */
[----:B------:R-:W3:Y:S01]  /*15f00*/  LDL.LU.64 R156, [R1+0x4c0] ;  /* 0x0004c000019c7983 */ /* 0x000ee20000300a00 */
[----:B------:R-:W-:-:S02]  /*15f10*/  ULOP3.LUT UR9, UR9, 0x10000, URZ, 0xfc, !UPT ;  /* 0x0001000009097892 */ /* 0x000fc4000f8efc3f */
[----:B------:R-:W-:Y:S01]  /*15f20*/  UISETP.NE.U32.AND UP0, UPT, UR8, URZ, UPT ;  /* 0x0000003f0800728c */ /* 0x000fe2000bf05070 */
[----:B------:R-:W3:Y:S01]  /*15f30*/  LDL.LU.64 R158, [R1+0x4c8] ;  /* 0x0004c800019e7983 */ /* 0x000ee20000300a00 */
[----:B------:R-:W-:Y:S02]  /*15f40*/  UIMAD UR7, UR26, 0x300, UR7 ;  /* 0x000003001a0778a4 */ /* 0x000fe4000f8e0207 */
[----:B------:R-:W-:Y:S01]  /*15f50*/  ULEA UR18, UR26, UR9, 0xa ;  /* 0x000000091a127291 */ /* 0x000fe2000f8e503f */
[----:B------:R-:W3:Y:S01]  /*15f60*/  LDL.LU.64 R160, [R1+0x4d0] ;  /* 0x0004d00001a07983 */ /* 0x000ee20000300a00 */
[----:B------:R-:W-:Y:S01]  /*15f70*/  UMOV UR17, 0xc0000010 ;  /* 0xc000001000117882 */ /* 0x000fe20000000000 */
[----:B------:R-:W-:Y:S02]  /*15f80*/  UMOV UR19, 0xc0000010 ;  /* 0xc000001000137882 */ /* 0x000fe40000000000 */
[----:B------:R-:W-:Y:S01]  /*15f90*/  UMOV UR16, UR7 ;  /* 0x0000000700107c82 */ /* 0x000fe20008000000 */
[----:B------:R-:W3:Y:S04]  /*15fa0*/  LDL.LU.64 R162, [R1+0x4d8] ;  /* 0x0004d80001a27983 */ /* 0x000ee80000300a00 */
        /* <DEDUP_REMOVED lines=35> */
[----:B------:R-:W3:Y:S01]  /*161e0*/  LDL.LU.64 R234, [R1+0x5f8] ;  /* 0x0005f80001ea7983 */ /* 0x000ee20000300a00 */
[----:B--2---:R-:W-:-:S06]  /*161f0*/  WARPGROUP.ARRIVE ;  /* 0x00000000000079c5 */ /* 0x004fcc0000000000 */
[----:B------:R-:W-:Y:S03]  /*16200*/  QGMMA.64x256x32.F32.E4M3.E4M3 R24, gdesc[UR16], R24, UP0, gsb0 ;  /* 0x03e00000101879f3 */ /* 0x000fe6000b800818 */
        /* <DEDUP_REMOVED lines=129> */
[----:B------:R-:W-:Y:S01]  /*16a20*/  UIADD3 UR10, UR18, 0x200, URZ ;  /* 0x00000200120a7890 */ /* 0x000fe2000fffe03f */
[----:B------:R-:W-:Y:S01]  /*16a30*/  UMOV UR8, UR16 ;  /* 0x0000001000087c82 */ /* 0x000fe20008000000 */
[----:B------:R-:W-:Y:S01]  /*16a40*/  UMOV UR9, UR17 ;  /* 0x0000001100097c82 */ /* 0x000fe20008000000 */
[----:B------:R-:W-:Y:S01]  /*16a50*/  UMOV UR11, 0xc0000010 ;  /* 0xc0000010000b7882 */ /* 0x000fe20000000000 */
        /* <DEDUP_REMOVED lines=77> */
[----:B------:R-:W4:Y:S04]  /*16f30*/  LDL.LU.64 R130, [R1+0x1c50] ;  /* 0x001c500001827983 */ /* 0x000f280000300a00 */
        /* <DEDUP_REMOVED lines=52> */
[----:B------:R-:W4:Y:S01]  /*17280*/  LDL.LU.64 R24, [R1+0x1aa8] ;  /* 0x001aa80001187983 */ /* 0x000f220000300a00 */
[----:B------:R-:W-:Y:S01]  /*17290*/  UIADD3 UR8, UR7, 0x100, URZ ;  /* 0x0000010007087890 */ /* 0x000fe2000fffe03f */
[----:B------:R-:W-:Y:S01]  /*172a0*/  UMOV UR9, 0xc0000010 ;  /* 0xc000001000097882 */ /* 0x000fe20000000000 */
[----:B----4-:R-:W-:-:S07]  /*172b0*/  WARPGROUP.ARRIVE ;  /* 0x00000000000079c5 */ /* 0x010fce0000000000 */
[----:B------:R-:W-:Y:S03]  /*172c0*/  QGMMA.64x256x32.F32.E4M3.E4M3 R4, gdesc[UR8], R4, UP0, gsb0 ;  /* 0x03e00000080479f3 */ /* 0x000fe6000b800804 */
[----:B------:R-:W-:Y:S02]  /*172d0*/  WARPGROUP.DEPBAR.LE gsb0, 0x0 ;  /* 0x00008000000079c5 */ /* 0x000fe40000010000 */
[----:B------:R-:W-:Y:S04]  /*172e0*/  STL.64 [R1], R4 ;  /* 0x0000000401007387 */ /* 0x000fe80000100a00 */
        /* <DEDUP_REMOVED lines=8> */
[----:B------:R-:W-:Y:S04]  /*17370*/  STL.64 [R1+0x48], R22 ;  /* 0x0000481601007387 */ /* 0x000fe80000100a00 */
[----:B------:R-:W-:Y:S01]  /*17380*/  STL.64 [R1+0x50], R24 ;  /* 0x0000501801007387 */ /* 0x000fe20000100a00 */
[----:B0-----:R-:W-:-:S03]  /*17390*/  IMAD.MOV.U32 R18, RZ, RZ, R131 ;  /* 0x000000ffff127224 */ /* 0x001fc600078e0083 */
        /* <DEDUP_REMOVED lines=107> */
[----:B------:R-:W-:Y:S01]  /*17a50*/  UMOV UR16, UR8 ;  /* 0x0000000800107c82 */ /* 0x000fe20008000000 */
[----:B------:R-:W-:-:S02]  /*17a60*/  UMOV UR17, UR9 ;  /* 0x0000000900117c82 */ /* 0x000fc40008000000 */
[----:B------:R0:W5:Y:S04]  /*17a70*/  LDL.LU.64 R22, [R1+0x18f0] ;  /* 0x0018f00001167983 */ /* 0x0001680000300a00 */
[----:B------:R0:W5:Y:S04]  /*17a80*/  LDL.LU.64 R20, [R1+0x18e8] ;  /* 0x0018e80001147983 */ /* 0x0001680000300a00 */
[----:B------:R0:W5:Y:S04]  /*17a90*/  LDL.LU R19, [R1+0x18e0] ;  /* 0x0018e00001137983 */ /* 0x0001680000300800 */
[----:B------:R0:W5:Y:S04]  /*17aa0*/  LDL.LU.64 R16, [R1+0x18d8] ;  /* 0x0018d80001107983 */ /* 0x0001680000300a00 */
[----:B------:R0:W5:Y:S04]  /*17ab0*/  LDL.LU.64 R14, [R1+0x18d0] ;  /* 0x0018d000010e7983 */ /* 0x0001680000300a00 */
[----:B------:R0:W5:Y:S04]  /*17ac0*/  LDL.LU.64 R12, [R1+0x18c8] ;  /* 0x0018c800010c7983 */ /* 0x0001680000300a00 */
[----:B------:R0:W5:Y:S04]  /*17ad0*/  LDL.LU.64 R10, [R1+0x18c0] ;  /* 0x0018c000010a7983 */ /* 0x0001680000300a00 */
[----:B------:R0:W5:Y:S04]  /*17ae0*/  LDL.LU.64 R8, [R1+0x18b8] ;  /* 0x0018b80001087983 */ /* 0x0001680000300a00 */
[----:B------:R0:W5:Y:S04]  /*17af0*/  LDL.LU.64 R6, [R1+0x18b0] ;  /* 0x0018b00001067983 */ /* 0x0001680000300a00 */
[----:B------:R0:W5:Y:S01]  /*17b00*/  LDL.LU.64 R4, [R1+0x18a8] ;  /* 0x0018a80001047983 */ /* 0x0001620000300a00 */
        /* <DEDUP_REMOVED lines=67> */
[----:B--2---:R-:W3:Y:S04]  /*17f40*/  LDL.LU.64 R150, [R1+0x18a0] ;  /* 0x0018a00001967983 */ /* 0x004ee80000300a00 */
        /* <DEDUP_REMOVED lines=21> */
[----:B------:R-:W-:Y:S01]  /*180a0*/  UIADD3 UR16, UR7, 0x200, URZ ;  /* 0x0000020007107890 */ /* 0x000fe2000fffe03f */
[----:B------:R-:W-:-:S02]  /*180b0*/  UMOV UR17, 0xc0000010 ;  /* 0xc000001000117882 */ /* 0x000fc40000000000 */
        /* <DEDUP_REMOVED lines=42> */
[----:B---3--:R-:W-:-:S06]  /*18360*/  WARPGROUP.ARRIVE ;  /* 0x00000000000079c5 */ /* 0x008fcc0000000000 */
        /* <DEDUP_REMOVED lines=66> */
[----:B---3--:R0:W5:Y:S04]  /*18790*/  LDL.LU.64 R234, [R1+0x16a0] ;  /* 0x0016a00001ea7983 */ /* 0x0081680000300a00 */
[----:B------:R0:W5:Y:S04]  /*187a0*/  LDL.LU.64 R232, [R1+0x1698] ;  /* 0x0016980001e87983 */ /* 0x0001680000300a00 */
        /* <DEDUP_REMOVED lines=63> */
[----:B------:R-:W-:Y:S01]  /*18ba0*/  UMOV UR9, UR17 ;  /* 0x0000001100097c82 */ /* 0x000fe20008000000 */
[----:B------:R-:W-:Y:S01]  /*18bb0*/  UIADD3 UR6, UR6, 0x1, URZ ;  /* 0x0000000106067890 */ /* 0x000fe2000fffe03f */
[----:B--2---:R-:W-:-:S06]  /*18bc0*/  WARPGROUP.ARRIVE ;  /* 0x00000000000079c5 */ /* 0x004fcc0000000000 */
[----:B------:R-:W-:Y:S01]  /*18bd0*/  QGMMA.64x256x32.F32.E4M3.E4M3 R24, gdesc[UR8], R24, UP0, gsb0 ;  /* 0x03e00000081879f3 */ /* 0x000fe2000b800818 */
[----:B------:R-:W-:-:S04]  /*18be0*/  UISETP.NE.AND UP0, UPT, UR6, UR28, UPT ;  /* 0x0000001c0600728c */ /* 0x000fc8000bf05270 */
[----:B------:R-:W-:-:S06]  /*18bf0*/  USEL UR7, URZ, 0x1, UP0 ;  /* 0x000000013f077887 */ /* 0x000fcc0008000000 */
[----:B------:R-:W-:Y:S01]  /*18c00*/  ISETP.NE.AND P0, PT, RZ, UR7, PT ;  /* 0x00000007ff007c0c */ /* 0x000fe2000bf05270 */
[----:B------:R-:W-:-:S12]  /*18c10*/  WARPGROUP.DEPBAR.LE gsb0, 0x0 ;  /* 0x00008000000079c5 */ /* 0x000fd80000010000 */
[----:B0-----:R-:W-:Y:S05]  /*18c20*/  @!P0 BRA `(.L_x_25) ;  /* 0x000000bc00e08947 */ /* 0x001fea0003800000 */
[----:B-----5:R0:W-:Y:S04]  /*18c30*/  STL [R1+0x1700], R231 ;  /* 0x001700e701007387 */ /* 0x0201e80000100800 */
[----:B0-----:R-:W2:Y:S04]  /*18c40*/  LDL R231, [R1+0x800] ;  /* 0x0008000001e77983 */ /* 0x001ea80000100800 */
[----:B------:R0:W-:Y:S04]  /*18c50*/  STL [R1+0x16fc], R232 ;  /* 0x0016fce801007387 */ /* 0x0001e80000100800 */
[----:B0-----:R-:W3:Y:S04]  /*18c60*/  LDL R232, [R1+0x804] ;  /* 0x0008040001e87983 */ /* 0x001ee80000100800 */
[----:B------:R0:W-:Y:S04]  /*18c70*/  STL [R1+0x16f8], R233 ;  /* 0x0016f8e901007387 */ /* 0x0001e80000100800 */
[----:B0-----:R-:W4:Y:S04]  /*18c80*/  LDL R233, [R1+0x808] ;  /* 0x0008080001e97983 */ /* 0x001f280000100800 */
        /* <DEDUP_REMOVED lines=173> */
[----:B0-----:R-:W4:Y:S04]  /*19760*/  LDL.LU R107, [R1+0xa74] ;  /* 0x000a7400016b7983 */ /* 0x001f280000300800 */
        /* <DEDUP_REMOVED lines=112> */
[----:B------:R0:W-:Y:S01]  /*19e70*/  STL [R1+0x14b8], R5 ;  /* 0x0014b80501007387 */ /* 0x0001e20000100800 */
[----:B--2---:R-:W-:-:S03]  /*19e80*/  FADD R19, R231, R19 ;  /* 0x00000013e7137221 */ /* 0x004fc60000000000 */
[----:B0-----:R-:W2:Y:S04]  /*19e90*/  LDL R5, [R1+0x970] ;  /* 0x0009700001057983 */ /* 0x001ea80000100800 */
[----:B------:R0:W-:Y:S01]  /*19ea0*/  STL [R1+0x14b4], R4 ;  /* 0x0014b40401007387 */ /* 0x0001e20000100800 */
[----:B---3--:R-:W-:-:S01]  /*19eb0*/  FADD R20, R232, R20 ;  /* 0x00000014e8147221 */ /* 0x008fc20000000000 */
[----:B----4-:R-:W-:Y:S02]  /*19ec0*/  FADD R21, R233, R21 ;  /* 0x00000015e9157221 */ /* 0x010fe40000000000 */
[----:B0-----:R-:W3:Y:S04]  /*19ed0*/  LDL.LU R4, [R1+0xa00] ;  /* 0x000a000001047983 */ /* 0x001ee80000300800 */
[----:B------:R0:W-:Y:S01]  /*19ee0*/  STL [R1+0x14b0], R3 ;  /* 0x0014b00301007387 */ /* 0x0001e20000100800 */
[----:B------:R-:W-:-:S01]  /*19ef0*/  FADD R22, R234, R22 ;  /* 0x00000016ea167221 */ /* 0x000fc20000000000 */
[----:B------:R-:W-:-:S02]  /*19f00*/  FADD R23, R235, R23 ;  /* 0x00000017eb177221 */ /* 0x000fc40000000000 */
[----:B0-----:R-:W3:Y:S04]  /*19f10*/  LDL R3, [R1+0x96c] ;  /* 0x00096c0001037983 */ /* 0x001ee80000100800 */
[----:B------:R0:W-:Y:S04]  /*19f20*/  STL [R1+0x14ac], R2 ;  /* 0x0014ac0201007387 */ /* 0x0001e80000100800 */
[----:B0-----:R-:W4:Y:S04]  /*19f30*/  LDL R2, [R1+0x968] ;  /* 0x0009680001027983 */ /* 0x001f280000100800 */
[----:B------:R0:W-:Y:S04]  /*19f40*/  STL [R1+0x14a8], R0 ;  /* 0x0014a80001007387 */ /* 0x0001e80000100800 */
[----:B0-----:R-:W4:Y:S04]  /*19f50*/  LDL R0, [R1+0x964] ;  /* 0x0009640001007983 */ /* 0x001f280000100800 */
[----:B------:R-:W2:Y:S04]  /*19f60*/  LDL.LU R231, [R1+0x1700] ;  /* 0x0017000001e77983 */ /* 0x000ea80000300800 */
[----:B------:R-:W3:Y:S04]  /*19f70*/  LDL.LU R232, [R1+0x16fc] ;  /* 0x0016fc0001e87983 */ /* 0x000ee80000300800 */
[----:B------:R-:W4:Y:S04]  /*19f80*/  LDL.LU R233, [R1+0x16f8] ;  /* 0x0016f80001e97983 */ /* 0x000f280000300800 */
[----:B------:R-:W4:Y:S04]  /*19f90*/  LDL.LU R234, [R1+0x16f4] ;  /* 0x0016f40001ea7983 */ /* 0x000f280000300800 */
[----:B------:R-:W4:Y:S01]  /*19fa0*/  LDL.LU R235, [R1+0x16f0] ;  /* 0x0016f00001eb7983 */ /* 0x000f220000300800 */
[----:B------:R-:W-:-:S01]  /*19fb0*/  FADD R152, R18, R152 ;  /* 0x0000009812987221 */ /* 0x000fc20000000000 */
[----:B------:R-:W-:Y:S01]  /*19fc0*/  FADD R153, R24, R153 ;  /* 0x0000009918997221 */ /* 0x000fe20000000000 */
[----:B------:R-:W-:-:S01]  /*19fd0*/  FADD R154, R25, R154 ;  /* 0x0000009a199a7221 */ /* 0x000fc20000000000 */
[----:B------:R-:W4:Y:S01]  /*19fe0*/  LDL.LU R18, [R1+0x16ec] ;  /* 0x0016ec0001127983 */ /* 0x000f220000300800 */
[----:B------:R-:W-:-:S01]  /*19ff0*/  FADD R155, R26, R155 ;  /* 0x0000009b1a9b7221 */ /* 0x000fc20000000000 */
[----:B------:R-:W-:-:S02]  /*1a000*/  FADD R156, R27, R156 ;  /* 0x0000009c1b9c7221 */ /* 0x000fc40000000000 */
[----:B------:R-:W4:Y:S01]  /*1a010*/  LDL.LU R24, [R1+0x16e8] ;  /* 0x0016e80001187983 */ /* 0x000f220000300800 */
[----:B------:R-:W-:-:S03]  /*1a020*/  FADD R157, R28, R157 ;  /* 0x0000009d1c9d7221 */ /* 0x000fc60000000000 */
        /* <DEDUP_REMOVED lines=147> */
[----:B--2---:R-:W-:-:S03]  /*1a960*/  FADD R231, R102, R231 ;  /* 0x000000e766e77221 */ /* 0x004fc60000000000 */
[----:B------:R-:W2:Y:S01]  /*1a970*/  LDL.LU R99, [R1+0x15bc] ;  /* 0x0015bc0001637983 */ /* 0x000ea20000300800 */
[----:B---3--:R-:W-:-:S01]  /*1a980*/  FADD R232, R103, R232 ;  /* 0x000000e867e87221 */ /* 0x008fc20000000000 */
[----:B------:R-:W-:Y:S02]  /*1a990*/  FADD R4, R3, R4 ;  /* 0x0000000403047221 */ /* 0x000fe40000000000 */
[----:B------:R-:W3:Y:S01]  /*1a9a0*/  LDL.LU R100, [R1+0x15b8] ;  /* 0x0015b80001647983 */ /* 0x000ee20000300800 */
[----:B----4-:R-:W-:-:S01]  /*1a9b0*/  FADD R233, R104, R233 ;  /* 0x000000e968e97221 */ /* 0x010fc20000000000 */
[----:B------:R-:W-:Y:S02]  /*1a9c0*/  FADD R6, R5, R6 ;  /* 0x0000000605067221 */ /* 0x000fe40000000000 */
[----:B------:R-:W4:Y:S01]  /*1a9d0*/  LDL.LU R101, [R1+0x15b4] ;  /* 0x0015b40001657983 */ /* 0x000f220000300800 */
[----:B------:R-:W-:-:S01]  /*1a9e0*/  FADD R234, R105, R234 ;  /* 0x000000ea69ea7221 */ /* 0x000fc20000000000 */
[----:B------:R-:W-:-:S02]  /*1a9f0*/  FADD R8, R7, R8 ;  /* 0x0000000807087221 */ /* 0x000fc40000000000 */
[----:B------:R-:W4:Y:S01]  /*1aa00*/  LDL.LU R102, [R1+0x15b0] ;  /* 0x0015b00001667983 */ /* 0x000f220000300800 */
[----:B------:R-:W-:-:S01]  /*1aa10*/  FADD R235, R106, R235 ;  /* 0x000000eb6aeb7221 */ /* 0x000fc20000000000 */
[----:B------:R-:W-:Y:S02]  /*1aa20*/  FADD R10, R9, R10 ;  /* 0x0000000a090a7221 */ /* 0x000fe40000000000 */
[----:B------:R-:W4:Y:S01]  /*1aa30*/  LDL.LU R103, [R1+0x15ac] ;  /* 0x0015ac0001677983 */ /* 0x000f220000300800 */
[----:B------:R-:W-:-:S03]  /*1aa40*/  FADD R12, R11, R12 ;  /* 0x0000000c0b0c7221 */ /* 0x000fc60000000000 */
[----:B------:R-:W4:Y:S01]  /*1aa50*/  LDL.LU R104, [R1+0x15a8] ;  /* 0x0015a80001687983 */ /* 0x000f220000300800 */
[----:B------:R-:W-:-:S03]  /*1aa60*/  FADD R14, R13, R14 ;  /* 0x0000000e0d0e7221 */ /* 0x000fc60000000000 */
[----:B------:R-:W4:Y:S01]  /*1aa70*/  LDL.LU R105, [R1+0x15a4] ;  /* 0x0015a40001697983 */ /* 0x000f220000300800 */
[----:B------:R-:W-:-:S03]  /*1aa80*/  FADD R16, R15, R16 ;  /* 0x000000100f107221 */ /* 0x000fc60000000000 */
[----:B------:R-:W4:Y:S01]  /*1aa90*/  LDL.LU R106, [R1+0x15a0] ;  /* 0x0015a000016a7983 */ /* 0x000f220000300800 */
[----:B------:R-:W-:-:S01]  /*1aaa0*/  FADD R151, R17, R151 ;  /* 0x0000009711977221 */ /* 0x000fc20000000000 */
[----:B------:R-:W-:Y:S01]  /*1aab0*/  FADD R149, R150, R149 ;  /* 0x0000009596957221 */ /* 0x000fe20000000000 */
[----:B------:R-:W-:-:S01]  /*1aac0*/  FADD R147, R148, R147 ;  /* 0x0000009394937221 */ /* 0x000fc20000000000 */
[----:B------:R-:W-:Y:S01]  /*1aad0*/  STL [R1+0xa00], R4 ;  /* 0x000a000401007387 */ /* 0x000fe20000100800 */
        /* <DEDUP_REMOVED lines=27> */
[----:B------:R0:W-:Y:S01]  /*1ac90*/  STL [R1+0xa1c], R151 ;  /* 0x000a1c9701007387 */ /* 0x0001e20000100800 */
[----:B------:R-:W-:-:S03]  /*1aca0*/  FADD R236, R0, R236 ;  /* 0x000000ec00ec7221 */ /* 0x000fc60000000000 */
[----:B------:R1:W-:Y:S04]  /*1acb0*/  STL [R1+0xa20], R149 ;  /* 0x000a209501007387 */ /* 0x0003e80000100800 */
        /* <DEDUP_REMOVED lines=18> */
[----:B0-----:R-:W3:Y:S04]  /*1ade0*/  LDL R151, [R1+0x9e4] ;  /* 0x0009e40001977983 */ /* 0x001ee80000100800 */
[----:B------:R0:W-:Y:S04]  /*1adf0*/  STL [R1+0xa6c], R111 ;  /* 0x000a6c6f01007387 */ /* 0x0001e80000100800 */
[----:B------:R-:W3:Y:S04]  /*1ae00*/  LDL.LU R150, [R1+0xa78] ;  /* 0x000a780001967983 */ /* 0x000ee80000300800 */
[----:B------:R0:W-:Y:S04]  /*1ae10*/  STL [R1+0xa70], R109 ;  /* 0x000a706d01007387 */ /* 0x0001e80000100800 */
[----:B-1----:R-:W4:Y:S04]  /*1ae20*/  LDL R149, [R1+0x9e8] ;  /* 0x0009e80001957983 */ /* 0x002f280000100800 */
[----:B------:R1:W-:Y:S04]  /*1ae30*/  STL [R1+0xa74], R107 ;  /* 0x000a746b01007387 */ /* 0x0003e80000100800 */
[----:B------:R-:W4:Y:S04]  /*1ae40*/  LDL.LU R148, [R1+0xa7c] ;  /* 0x000a7c0001947983 */ /* 0x000f280000300800 */
[----:B------:R-:W4:Y:S04]  /*1ae50*/  LDL R147, [R1+0x9ec] ;  /* 0x0009ec0001937983 */ /* 0x000f280000100800 */
        /* <DEDUP_REMOVED lines=39> */
[----:B--2---:R-:W2:Y:S04]  /*1b0d0*/  LDL R115, [R1+0x63c] ;  /* 0x00063c0001737983 */ /* 0x004ea80000100800 */
[----:B------:R-:W2:Y:S04]  /*1b0e0*/  LDL.LU R9, [R1+0xad0] ;  /* 0x000ad00001097983 */ /* 0x000ea80000300800 */
[----:B------:R-:W2:Y:S04]  /*1b0f0*/  LDL R114, [R1+0x640] ;  /* 0x0006400001727983 */ /* 0x000ea80000100800 */
[----:B------:R-:W2:Y:S04]  /*1b100*/  LDL.LU R8, [R1+0xad4] ;  /* 0x000ad40001087983 */ /* 0x000ea80000300800 */
[----:B------:R-:W2:Y:S04]  /*1b110*/  LDL R113, [R1+0x644] ;  /* 0x0006440001717983 */ /* 0x000ea80000100800 */
[----:B------:R-:W2:Y:S04]  /*1b120*/  LDL.LU R7, [R1+0xad8] ;  /* 0x000ad80001077983 */ /* 0x000ea80000300800 */
[----:B------:R-:W2:Y:S04]  /*1b130*/  LDL R112, [R1+0x648] ;  /* 0x0006480001707983 */ /* 0x000ea80000100800 */
[----:B------:R-:W2:Y:S04]  /*1b140*/  LDL.LU R6, [R1+0xadc] ;  /* 0x000adc0001067983 */ /* 0x000ea80000300800 */
[----:B0-----:R-:W2:Y:S04]  /*1b150*/  LDL R111, [R1+0x64c] ;  /* 0x00064c00016f7983 */ /* 0x001ea80000100800 */
[----:B------:R-:W2:Y:S04]  /*1b160*/  LDL.LU R5, [R1+0xae0] ;  /* 0x000ae00001057983 */ /* 0x000ea80000300800 */
[----:B------:R-:W2:Y:S04]  /*1b170*/  LDL R110, [R1+0x650] ;  /* 0x00065000016e7983 */ /* 0x000ea80000100800 */
[----:B------:R-:W2:Y:S04]  /*1b180*/  LDL.LU R4, [R1+0xae4] ;  /* 0x000ae40001047983 */ /* 0x000ea80000300800 */
[----:B------:R-:W2:Y:S04]  /*1b190*/  LDL R109, [R1+0x654] ;  /* 0x00065400016d7983 */ /* 0x000ea80000100800 */
[----:B------:R-:W2:Y:S04]  /*1b1a0*/  LDL.LU R3, [R1+0xae8] ;  /* 0x000ae80001037983 */ /* 0x000ea80000300800 */
[----:B------:R-:W2:Y:S04]  /*1b1b0*/  LDL R108, [R1+0x658] ;  /* 0x00065800016c7983 */ /* 0x000ea80000100800 */
[----:B------:R-:W2:Y:S04]  /*1b1c0*/  LDL.LU R2, [R1+0xaec] ;  /* 0x000aec0001027983 */ /* 0x000ea80000300800 */
[----:B-1----:R-:W2:Y:S04]  /*1b1d0*/  LDL R107, [R1+0x65c] ;  /* 0x00065c00016b7983 */ /* 0x002ea80000100800 */
[----:B------:R-:W2:Y:S01]  /*1b1e0*/  LDL.LU R0, [R1+0xaf0] ;  /* 0x000af00001007983 */ /* 0x000ea20000300800 */
[----:B---3--:R-:W-:-:S05]  /*1b1f0*/  FADD R150, R151, R150 ;  /* 0x0000009697967221 */ /* 0x008fca0000000000 */
[----:B------:R0:W-:Y:S01]  /*1b200*/  STL [R1+0xa78], R150 ;  /* 0x000a789601007387 */ /* 0x0001e20000100800 */
[----:B----4-:R-:W-:-:S05]  /*1b210*/  FADD R148, R149, R148 ;  /* 0x0000009495947221 */ /* 0x010fca0000000000 */
[----:B------:R1:W-:Y:S01]  /*1b220*/  STL [R1+0xa7c], R148 ;  /* 0x000a7c9401007387 */ /* 0x0003e20000100800 */
[----:B------:R-:W-:-:S05]  /*1b230*/  FADD R146, R147, R146 ;  /* 0x0000009293927221 */ /* 0x000fca0000000000 */
        /* <DEDUP_REMOVED lines=39> */
[----:B--2---:R-:W-:-:S05]  /*1b4b0*/  FADD R9, R115, R9 ;  /* 0x0000000973097221 */ /* 0x004fca0000000000 */
        /* <DEDUP_REMOVED lines=11> */
[----:B------:R-:W-:-:S03]  /*1b570*/  FADD R3, R109, R3 ;  /* 0x000000036d037221 */ /* 0x000fc60000000000 */
[----:B------:R-:W2:Y:S04]  /*1b580*/  LDL R151, [R1+0x660] ;  /* 0x0006600001977983 */ /* 0x000ea80000100800 */
[----:B------:R2:W-:Y:S01]  /*1b590*/  STL [R1+0xae8], R3 ;  /* 0x000ae80301007387 */ /* 0x0005e20000100800 */
[----:B------:R-:W-:-:S03]  /*1b5a0*/  FADD R2, R108, R2 ;  /* 0x000000026c027221 */ /* 0x000fc60000000000 */
[----:B0-----:R-:W2:Y:S04]  /*1b5b0*/  LDL.LU R150, [R1+0xaf4] ;  /* 0x000af40001967983 */ /* 0x001ea80000300800 */
[----:B------:R0:W-:Y:S01]  /*1b5c0*/  STL [R1+0xaec], R2 ;  /* 0x000aec0201007387 */ /* 0x0001e20000100800 */
[----:B------:R-:W-:-:S03]  /*1b5d0*/  FADD R0, R107, R0 ;  /* 0x000000006b007221 */ /* 0x000fc60000000000 */
[----:B------:R-:W2:Y:S04]  /*1b5e0*/  LDL R149, [R1+0x664] ;  /* 0x0006640001957983 */ /* 0x000ea80000100800 */
[----:B------:R0:W-:Y:S04]  /*1b5f0*/  STL [R1+0xaf0], R0 ;  /* 0x000af00001007387 */ /* 0x0001e80000100800 */
[----:B-1----:R-:W2:Y:S04]  /*1b600*/  LDL.LU R148, [R1+0xaf8] ;  /* 0x000af80001947983 */ /* 0x002ea80000300800 */
[----:B------:R-:W2:Y:S04]  /*1b610*/  LDL R147, [R1+0x668] ;  /* 0x0006680001937983 */ /* 0x000ea80000100800 */
[----:B---3--:R-:W3:Y:S04]  /*1b620*/  LDL.LU R146, [R1+0xafc] ;  /* 0x000afc0001927983 */ /* 0x008ee80000300800 */
[----:B------:R-:W3:Y:S04]  /*1b630*/  LDL R145, [R1+0x66c] ;  /* 0x00066c0001917983 */ /* 0x000ee80000100800 */
[----:B----4-:R-:W4:Y:S04]  /*1b640*/  LDL.LU R144, [R1+0xb00] ;  /* 0x000b000001907983 */ /* 0x010f280000300800 */
        /* <DEDUP_REMOVED lines=37> */
[----:B--2---:R-:W2:Y:S04]  /*1b8a0*/  LDL.LU R9, [R1+0xb4c] ;  /* 0x000b4c0001097983 */ /* 0x004ea80000300800 */
[----:B------:R-:W2:Y:S04]  /*1b8b0*/  LDL R114, [R1+0x6bc] ;  /* 0x0006bc0001727983 */ /* 0x000ea80000100800 */
[----:B------:R-:W2:Y:S04]  /*1b8c0*/  LDL.LU R8, [R1+0xb50] ;  /* 0x000b500001087983 */ /* 0x000ea80000300800 */
        /* <DEDUP_REMOVED lines=11> */
[----:B0-----:R-:W2:Y:S04]  /*1b980*/  LDL.LU R2, [R1+0xb68] ;  /* 0x000b680001027983 */ /* 0x001ea80000300800 */
[----:B------:R-:W2:Y:S04]  /*1b990*/  LDL R107, [R1+0x6d8] ;  /* 0x0006d800016b7983 */ /* 0x000ea80000100800 */
[----:B------:R-:W2:Y:S01]  /*1b9a0*/  LDL.LU R0, [R1+0xb6c] ;  /* 0x000b6c0001007983 */ /* 0x000ea20000300800 */
[----:B------:R-:W-:-:S05]  /*1b9b0*/  FADD R150, R151, R150 ;  /* 0x0000009697967221 */ /* 0x000fca0000000000 */
[----:B------:R0:W-:Y:S01]  /*1b9c0*/  STL [R1+0xaf4], R150 ;  /* 0x000af49601007387 */ /* 0x0001e20000100800 */
[----:B------:R-:W-:-:S01]  /*1b9d0*/  FADD R148, R149, R148 ;  /* 0x0000009495947221 */ /* 0x000fc20000000000 */
[----:B---3--:R-:W-:-:S04]  /*1b9e0*/  FADD R146, R147, R146 ;  /* 0x0000009293927221 */ /* 0x008fc80000000000 */
[----:B------:R1:W-:Y:S01]  /*1b9f0*/  STL [R1+0xaf8], R148 ;  /* 0x000af89401007387 */ /* 0x0003e20000100800 */
[----:B----4-:R-:W-:-:S03]  /*1ba00*/  FADD R144, R145, R144 ;  /* 0x0000009091907221 */ /* 0x010fc60000000000 */
[----:B------:R3:W-:Y:S01]  /*1ba10*/  STL [R1+0xafc], R146 ;  /* 0x000afc9201007387 */ /* 0x0007e20000100800 */
[----:B------:R-:W-:-:S03]  /*1ba20*/  FADD R142, R143, R142 ;  /* 0x0000008e8f8e7221 */ /* 0x000fc60000000000 */
        /* <DEDUP_REMOVED lines=35> */
[----:B--2---:R-:W-:-:S03]  /*1bc60*/  FADD R9, R115, R9 ;  /* 0x0000000973097221 */ /* 0x004fc60000000000 */
        /* <DEDUP_REMOVED lines=10> */
[----:B------:R2:W-:Y:S04]  /*1bd10*/  STL [R1+0xb5c], R5 ;  /* 0x000b5c0501007387 */ /* 0x0005e80000100800 */
        /* <DEDUP_REMOVED lines=1285> */
[----:B------:R-:W2:Y:S04]  /*20d70*/  LDL R118, [R1] ;  /* 0x0000000001767983 */ /* 0x000ea80000100800 */
        /* <DEDUP_REMOVED lines=37> */
[----:B------:R-:W-:Y:S01]  /*20fd0*/  STL [R1+0x1060], R138 ;  /* 0x0010608a01007387 */ /* 0x000fe20000100800 */
[----:B------:R-:W-:-:S03]  /*20fe0*/  FADD R134, R135, R134 ;  /* 0x0000008687867221 */ /* 0x000fc60000000000 */
[----:B------:R-:W-:Y:S01]  /*20ff0*/  STL [R1+0x1064], R136 ;  /* 0x0010648801007387 */ /* 0x000fe20000100800 */
[----:B------:R-:W-:-:S03]  /*21000*/  FADD R132, R133, R132 ;  /* 0x0000008485847221 */ /* 0x000fc60000000000 */
[----:B------:R-:W-:Y:S01]  /*21010*/  STL [R1+0x1068], R134 ;  /* 0x0010688601007387 */ /* 0x000fe20000100800 */
[----:B------:R-:W-:-:S03]  /*21020*/  FADD R130, R131, R130 ;  /* 0x0000008283827221 */ /* 0x000fc60000000000 */
[----:B------:R-:W-:Y:S01]  /*21030*/  STL [R1+0x106c], R132 ;  /* 0x00106c8401007387 */ /* 0x000fe20000100800 */
[----:B--2---:R-:W-:-:S03]  /*21040*/  FADD R128, R129, R128 ;  /* 0x0000008081807221 */ /* 0x004fc60000000000 */
[----:B------:R-:W-:Y:S01]  /*21050*/  STL [R1+0x1070], R130 ;  /* 0x0010708201007387 */ /* 0x000fe20000100800 */
[----:B------:R-:W-:-:S03]  /*21060*/  FADD R126, R127, R126 ;  /* 0x0000007e7f7e7221 */ /* 0x000fc60000000000 */
[----:B------:R-:W-:Y:S01]  /*21070*/  STL [R1+0x1074], R128 ;  /* 0x0010748001007387 */ /* 0x000fe20000100800 */
[----:B------:R-:W-:-:S03]  /*21080*/  FADD R124, R125, R124 ;  /* 0x0000007c7d7c7221 */ /* 0x000fc60000000000 */
[----:B------:R-:W-:Y:S01]  /*21090*/  STL [R1+0x1078], R126 ;  /* 0x0010787e01007387 */ /* 0x000fe20000100800 */
[----:B------:R-:W-:-:S03]  /*210a0*/  FADD R17, R123, R17 ;  /* 0x000000117b117221 */ /* 0x000fc60000000000 */
[----:B------:R-:W-:Y:S01]  /*210b0*/  STL [R1+0x107c], R124 ;  /* 0x00107c7c01007387 */ /* 0x000fe20000100800 */
        /* <DEDUP_REMOVED lines=27> */
[----:B------:R-:W-:-:S01]  /*21270*/  FADD R3, R109, R3 ;  /* 0x000000036d037221 */ /* 0x000fc20000000000 */
[----:B------:R-:W-:Y:S01]  /*21280*/  FADD R2, R108, R2 ;  /* 0x000000026c027221 */ /* 0x000fe20000000000 */
[----:B------:R-:W-:-:S02]  /*21290*/  FADD R0, R107, R0 ;  /* 0x000000006b007221 */ /* 0x000fc40000000000 */
[----:B------:R-:W2:Y:S04]  /*212a0*/  LDL R107, [R1+0x30] ;  /* 0x00003000016b7983 */ /* 0x000ea80000100800 */
[----:B------:R2:W-:Y:S04]  /*212b0*/  STL [R1+0x10b8], R3 ;  /* 0x0010b80301007387 */ /* 0x0005e80000100800 */
[----:B------:R-:W2:Y:S04]  /*212c0*/  LDL.LU R108, [R1+0x10c4] ;  /* 0x0010c400016c7983 */ /* 0x000ea80000300800 */
[----:B------:R2:W-:Y:S04]  /*212d0*/  STL [R1+0x10bc], R2 ;  /* 0x0010bc0201007387 */ /* 0x0005e80000100800 */
[----:B------:R-:W2:Y:S04]  /*212e0*/  LDL R109, [R1+0x34] ;  /* 0x00003400016d7983 */ /* 0x000ea80000100800 */
[----:B------:R2:W-:Y:S04]  /*212f0*/  STL [R1+0x10c0], R0 ;  /* 0x0010c00001007387 */ /* 0x0005e80000100800 */
        /* <DEDUP_REMOVED lines=58> */
[----:B------:R-:W2:Y:S01]  /*216a0*/  LDL.LU R0, [R1+0x113c] ;  /* 0x00113c0001007983 */ /* 0x000ea20000300800 */
[----:B------:R-:W-:-:S03]  /*216b0*/  FADD R108, R107, R108 ;  /* 0x0000006c6b6c7221 */ /* 0x000fc60000000000 */
[----:B------:R-:W2:Y:S04]  /*216c0*/  LDL.LU R107, [R1+0x159c] ;  /* 0x00159c00016b7983 */ /* 0x000ea80000300800 */
[----:B------:R0:W-:Y:S01]  /*216d0*/  STL [R1+0x10c4], R108 ;  /* 0x0010c46c01007387 */ /* 0x0001e20000100800 */
[----:B------:R-:W-:-:S03]  /*216e0*/  FADD R110, R109, R110 ;  /* 0x0000006e6d6e7221 */ /* 0x000fc60000000000 */
[----:B0-----:R-:W2:Y:S04]  /*216f0*/  LDL.LU R108, [R1+0x1598] ;  /* 0x00159800016c7983 */ /* 0x001ea80000300800 */
[----:B------:R-:W2:Y:S01]  /*21700*/  LDL.LU R109, [R1+0x1594] ;  /* 0x00159400016d7983 */ /* 0x000ea20000300800 */
[----:B------:R-:W-:-:S03]  /*21710*/  FADD R112, R111, R112 ;  /* 0x000000706f707221 */ /* 0x000fc60000000000 */
        /* <DEDUP_REMOVED lines=8> */
[----:B------:R-:W2:Y:S04]  /*217a0*/  LDL.LU R113, [R1+0x1584] ;  /* 0x0015840001717983 */ /* 0x000ea80000300800 */
[----:B------:R0:W-:Y:S01]  /*217b0*/  STL [R1+0x10d0], R114 ;  /* 0x0010d07201007387 */ /* 0x0001e20000100800 */
[----:B------:R-:W-:-:S01]  /*217c0*/  FADD R120, R119, R120 ;  /* 0x0000007877787221 */ /* 0x000fc20000000000 */
[----:B------:R-:W-:-:S02]  /*217d0*/  FADD R122, R121, R122 ;  /* 0x0000007a797a7221 */ /* 0x000fc40000000000 */
        /* <DEDUP_REMOVED lines=8> */
[----:B---3--:R-:W-:-:S01]  /*21860*/  FADD R146, R147, R146 ;  /* 0x0000009293927221 */ /* 0x008fc20000000000 */
[----:B----4-:R-:W-:-:S02]  /*21870*/  FADD R144, R145, R144 ;  /* 0x0000009091907221 */ /* 0x010fc40000000000 */
[----:B0-----:R-:W3:Y:S04]  /*21880*/  LDL.LU R118, [R1+0x1570] ;  /* 0x0015700001767983 */ /* 0x001ee80000300800 */
[----:B------:R-:W4:Y:S04]  /*21890*/  LDL.LU R119, [R1+0x156c] ;  /* 0x00156c0001777983 */ /* 0x000f280000300800 */
[----:B------:R0:W-:Y:S01]  /*218a0*/  STL [R1+0x10dc], R120 ;  /* 0x0010dc7801007387 */ /* 0x0001e20000100800 */
[----:B------:R-:W-:-:S01]  /*218b0*/  FADD R142, R143, R142 ;  /* 0x0000008e8f8e7221 */ /* 0x000fc20000000000 */
[----:B------:R-:W-:Y:S01]  /*218c0*/  FADD R140, R141, R140 ;  /* 0x0000008c8d8c7221 */ /* 0x000fe20000000000 */
[----:B--2---:R-:W-:-:S01]  /*218d0*/  FADD R17, R139, R17 ;  /* 0x000000118b117221 */ /* 0x004fc20000000000 */
[----:B0-----:R-:W2:Y:S04]  /*218e0*/  LDL.LU R120, [R1+0x1568] ;  /* 0x0015680001787983 */ /* 0x001ea80000300800 */
[----:B------:R-:W2:Y:S04]  /*218f0*/  LDL.LU R121, [R1+0x1564] ;  /* 0x0015640001797983 */ /* 0x000ea80000300800 */
[----:B------:R0:W-:Y:S01]  /*21900*/  STL [R1+0x10e0], R122 ;  /* 0x0010e07a01007387 */ /* 0x0001e20000100800 */
[----:B------:R-:W-:-:S01]  /*21910*/  FADD R16, R138, R16 ;  /* 0x000000108a107221 */ /* 0x000fc20000000000 */
[----:B------:R-:W-:-:S02]  /*21920*/  FADD R15, R137, R15 ;  /* 0x0000000f890f7221 */ /* 0x000fc40000000000 */
[----:B0-----:R-:W2:Y:S04]  /*21930*/  LDL.LU R122, [R1+0x1560] ;  /* 0x00156000017a7983 */ /* 0x001ea80000300800 */
[----:B------:R-:W-:Y:S01]  /*21940*/  STL [R1+0x10e4], R150 ;  /* 0x0010e49601007387 */ /* 0x000fe20000100800 */
[----:B------:R-:W-:-:S03]  /*21950*/  FADD R14, R136, R14 ;  /* 0x0000000e880e7221 */ /* 0x000fc60000000000 */
[----:B------:R-:W-:Y:S01]  /*21960*/  STL [R1+0x10e8], R148 ;  /* 0x0010e89401007387 */ /* 0x000fe20000100800 */
[----:B------:R-:W-:-:S03]  /*21970*/  FADD R13, R135, R13 ;  /* 0x0000000d870d7221 */ /* 0x000fc60000000000 */
[----:B------:R-:W-:Y:S04]  /*21980*/  STL [R1+0x10ec], R146 ;  /* 0x0010ec9201007387 */ /* 0x000fe80000100800 */
        /* <DEDUP_REMOVED lines=14> */
[----:B------:R-:W-:Y:S01]  /*21a70*/  STL [R1+0x1114], R11 ;  /* 0x0011140b01007387 */ /* 0x000fe20000100800 */
[----:B------:R-:W-:-:S03]  /*21a80*/  FADD R7, R129, R7 ;  /* 0x0000000781077221 */ /* 0x000fc60000000000 */
[----:B------:R0:W-:Y:S04]  /*21a90*/  STL [R1+0x1118], R10 ;  /* 0x0011180a01007387 */ /* 0x0001e80000100800 */
[----:B------:R-:W-:Y:S01]  /*21aa0*/  STL [R1+0x111c], R9 ;  /* 0x00111c0901007387 */ /* 0x000fe20000100800 */
[----:B------:R-:W-:-:S03]  /*21ab0*/  FADD R6, R128, R6 ;  /* 0x0000000680067221 */ /* 0x000fc60000000000 */
[----:B------:R-:W-:Y:S04]  /*21ac0*/  STL [R1+0x1120], R8 ;  /* 0x0011200801007387 */ /* 0x000fe80000100800 */
[----:B------:R-:W-:Y:S01]  /*21ad0*/  STL [R1+0x1124], R7 ;  /* 0x0011240701007387 */ /* 0x000fe20000100800 */
[----:B------:R-:W-:-:S03]  /*21ae0*/  FADD R5, R127, R5 ;  /* 0x000000057f057221 */ /* 0x000fc60000000000 */
[----:B------:R-:W-:Y:S01]  /*21af0*/  STL [R1+0x1128], R6 ;  /* 0x0011280601007387 */ /* 0x000fe20000100800 */
[----:B------:R-:W-:-:S03]  /*21b00*/  FADD R4, R126, R4 ;  /* 0x000000047e047221 */ /* 0x000fc60000000000 */
[----:B------:R-:W-:Y:S04]  /*21b10*/  STL [R1+0x112c], R5 ;  /* 0x00112c0501007387 */ /* 0x000fe80000100800 */
[----:B------:R-:W-:Y:S01]  /*21b20*/  STL [R1+0x1130], R4 ;  /* 0x0011300401007387 */ /* 0x000fe20000100800 */
[----:B------:R-:W-:-:S01]  /*21b30*/  FADD R3, R125, R3 ;  /* 0x000000037d037221 */ /* 0x000fc20000000000 */
[----:B------:R-:W-:Y:S01]  /*21b40*/  FADD R2, R124, R2 ;  /* 0x000000027c027221 */ /* 0x000fe20000000000 */
[----:B------:R-:W-:-:S02]  /*21b50*/  FADD R0, R123, R0 ;  /* 0x000000007b007221 */ /* 0x000fc40000000000 */
[----:B------:R-:W3:Y:S04]  /*21b60*/  LDL R123, [R1+0xac] ;  /* 0x0000ac00017b7983 */ /* 0x000ee80000100800 */
[----:B------:R1:W-:Y:S04]  /*21b70*/  STL [R1+0x1134], R3 ;  /* 0x0011340301007387 */ /* 0x0003e80000100800 */
[----:B0-----:R-:W3:Y:S04]  /*21b80*/  LDL.LU R10, [R1+0x1140] ;  /* 0x00114000010a7983 */ /* 0x001ee80000300800 */
[----:B------:R0:W-:Y:S04]  /*21b90*/  STL [R1+0x1138], R2 ;  /* 0x0011380201007387 */ /* 0x0001e80000100800 */
[----:B------:R-:W4:Y:S04]  /*21ba0*/  LDL R124, [R1+0xb0] ;  /* 0x0000b000017c7983 */ /* 0x000f280000100800 */
[----:B------:R0:W-:Y:S04]  /*21bb0*/  STL [R1+0x113c], R0 ;  /* 0x00113c0001007387 */ /* 0x0001e80000100800 */
[----:B------:R-:W4:Y:S04]  /*21bc0*/  LDL.LU R11, [R1+0x1144] ;  /* 0x00114400010b7983 */ /* 0x000f280000300800 */
        /* <DEDUP_REMOVED lines=21> */
[----:B-1----:R-:W2:Y:S04]  /*21d20*/  LDL.LU R3, [R1+0x1170] ;  /* 0x0011700001037983 */ /* 0x002ea80000300800 */
[----:B------:R-:W2:Y:S04]  /*21d30*/  LDL R137, [R1+0xe0] ;  /* 0x0000e00001897983 */ /* 0x000ea80000100800 */
[----:B0-----:R-:W2:Y:S04]  /*21d40*/  LDL.LU R2, [R1+0x1174] ;  /* 0x0011740001027983 */ /* 0x001ea80000300800 */
[----:B------:R-:W2:Y:S04]  /*21d50*/  LDL R136, [R1+0xe4] ;  /* 0x0000e40001887983 */ /* 0x000ea80000100800 */
[----:B------:R-:W2:Y:S04]  /*21d60*/  LDL.LU R0, [R1+0x1178] ;  /* 0x0011780001007983 */ /* 0x000ea80000300800 */
[----:B------:R-:W2:Y:S04]  /*21d70*/  LDL R144, [R1+0xe8] ;  /* 0x0000e80001907983 */ /* 0x000ea80000100800 */
[----:B------:R-:W2:Y:S04]  /*21d80*/  LDL R143, [R1+0xec] ;  /* 0x0000ec00018f7983 */ /* 0x000ea80000100800 */
[----:B------:R-:W2:Y:S04]  /*21d90*/  LDL R142, [R1+0xf0] ;  /* 0x0000f000018e7983 */ /* 0x000ea80000100800 */
[----:B------:R-:W2:Y:S04]  /*21da0*/  LDL R141, [R1+0xf4] ;  /* 0x0000f400018d7983 */ /* 0x000ea80000100800 */
        /* <DEDUP_REMOVED lines=12> */
[----:B---3--:R-:W-:-:S03]  /*21e70*/  FADD R10, R123, R10 ;  /* 0x0000000a7b0a7221 */ /* 0x008fc60000000000 */
[----:B------:R-:W3:Y:S04]  /*21e80*/  LDL.LU R123, [R1+0x155c] ;  /* 0x00155c00017b7983 */ /* 0x000ee80000300800 */
[----:B------:R0:W-:Y:S01]  /*21e90*/  STL [R1+0x1140], R10 ;  /* 0x0011400a01007387 */ /* 0x0001e20000100800 */
[----:B----4-:R-:W-:-:S03]  /*21ea0*/  FADD R11, R124, R11 ;  /* 0x0000000b7c0b7221 */ /* 0x010fc60000000000 */
[----:B0-----:R-:W4:Y:S04]  /*21eb0*/  LDL.LU R10, [R1+0x1188] ;  /* 0x00118800010a7983 */ /* 0x001f280000300800 */
[----:B------:R-:W3:Y:S01]  /*21ec0*/  LDL.LU R124, [R1+0x1558] ;  /* 0x00155800017c7983 */ /* 0x000ee20000300800 */
[----:B--2---:R-:W-:-:S03]  /*21ed0*/  FADD R12, R125, R12 ;  /* 0x0000000c7d0c7221 */ /* 0x004fc60000000000 */
[----:B------:R0:W-:Y:S01]  /*21ee0*/  STL [R1+0x1144], R11 ;  /* 0x0011440b01007387 */ /* 0x0001e20000100800 */
[----:B------:R-:W-:-:S03]  /*21ef0*/  FADD R13, R126, R13 ;  /* 0x0000000d7e0d7221 */ /* 0x000fc60000000000 */
[----:B0-----:R-:W2:Y:S04]  /*21f00*/  LDL.LU R11, [R1+0x1184] ;  /* 0x00118400010b7983 */ /* 0x001ea80000300800 */
[----:B------:R-:W3:Y:S01]  /*21f10*/  LDL.LU R125, [R1+0x1554] ;  /* 0x00155400017d7983 */ /* 0x000ee20000300800 */
[----:B------:R-:W-:-:S03]  /*21f20*/  FADD R128, R127, R128 ;  /* 0x000000807f807221 */ /* 0x000fc60000000000 */
[----:B------:R0:W-:Y:S01]  /*21f30*/  STL [R1+0x1148], R12 ;  /* 0x0011480c01007387 */ /* 0x0001e20000100800 */
[----:B------:R-:W-:-:S03]  /*21f40*/  FADD R130, R129, R130 ;  /* 0x0000008281827221 */ /* 0x000fc60000000000 */
[----:B0-----:R-:W3:Y:S04]  /*21f50*/  LDL.LU R12, [R1+0x1180] ;  /* 0x00118000010c7983 */ /* 0x001ee80000300800 */
[----:B------:R-:W3:Y:S04]  /*21f60*/  LDL.LU R126, [R1+0x1550] ;  /* 0x00155000017e7983 */ /* 0x000ee80000300800 */
[----:B------:R0:W-:Y:S01]  /*21f70*/  STL [R1+0x114c], R13 ;  /* 0x00114c0d01007387 */ /* 0x0001e20000100800 */
[----:B------:R-:W-:-:S01]  /*21f80*/  FADD R151, R131, R151 ;  /* 0x0000009783977221 */ /* 0x000fc20000000000 */
[----:B------:R-:W-:-:S02]  /*21f90*/  FADD R149, R150, R149 ;  /* 0x0000009596957221 */ /* 0x000fc40000000000 */
[----:B0-----:R-:W3:Y:S04]  /*21fa0*/  LDL.LU R13, [R1+0x117c] ;  /* 0x00117c00010d7983 */ /* 0x001ee80000300800 */
[----:B------:R-:W3:Y:S01]  /*21fb0*/  LDL.LU R127, [R1+0x154c] ;  /* 0x00154c00017f7983 */ /* 0x000ee20000300800 */
[----:B------:R-:W-:-:S03]  /*21fc0*/  FADD R17, R148, R17 ;  /* 0x0000001194117221 */ /* 0x000fc60000000000 */
[----:B------:R0:W-:Y:S01]  /*21fd0*/  STL [R1+0x1150], R128 ;  /* 0x0011508001007387 */ /* 0x0001e20000100800 */
[----:B------:R-:W-:-:S03]  /*21fe0*/  FADD R16, R147, R16 ;  /* 0x0000001093107221 */ /* 0x000fc60000000000 */
[----:B0-----:R-:W3:Y:S01]  /*21ff0*/  LDL.LU R128, [R1+0x1548] ;  /* 0x0015480001807983 */ /* 0x001ee20000300800 */
[----:B------:R-:W-:-:S03]  /*22000*/  FADD R15, R146, R15 ;  /* 0x0000000f920f7221 */ /* 0x000fc60000000000 */
[----:B------:R-:W3:Y:S04]  /*22010*/  LDL.LU R129, [R1+0x1544] ;  /* 0x0015440001817983 */ /* 0x000ee80000300800 */
[----:B------:R0:W-:Y:S01]  /*22020*/  STL [R1+0x1154], R130 ;  /* 0x0011548201007387 */ /* 0x0001e20000100800 */
[----:B------:R-:W-:-:S03]  /*22030*/  FADD R14, R145, R14 ;  /* 0x0000000e910e7221 */ /* 0x000fc60000000000 */
[----:B0-----:R-:W3:Y:S01]  /*22040*/  LDL.LU R130, [R1+0x1540] ;  /* 0x0015400001827983 */ /* 0x001ee20000300800 */
[----:B------:R-:W-:-:S03]  /*22050*/  FADD R3, R139, R3 ;  /* 0x000000038b037221 */ /* 0x000fc60000000000 */
[----:B------:R-:W3:Y:S04]  /*22060*/  LDL.LU R131, [R1+0x153c] ;  /* 0x00153c0001837983 */ /* 0x000ee80000300800 */
[----:B------:R-:W-:Y:S01]  /*22070*/  STL [R1+0x1158], R151 ;  /* 0x0011589701007387 */ /* 0x000fe20000100800 */
[----:B------:R-:W-:-:S03]  /*22080*/  FADD R2, R137, R2 ;  /* 0x0000000289027221 */ /* 0x000fc60000000000 */
[----:B------:R-:W-:Y:S04]  /*22090*/  STL [R1+0x115c], R149 ;  /* 0x00115c9501007387 */ /* 0x000fe80000100800 */
[----:B------:R-:W-:Y:S01]  /*220a0*/  STL [R1+0x1160], R17 ;  /* 0x0011601101007387 */ /* 0x000fe20000100800 */
[----:B------:R-:W-:-:S03]  /*220b0*/  FADD R0, R136, R0 ;  /* 0x0000000088007221 */ /* 0x000fc60000000000 */
[----:B------:R-:W-:Y:S04]  /*220c0*/  STL [R1+0x1164], R16 ;  /* 0x0011641001007387 */ /* 0x000fe80000100800 */
[----:B------:R-:W-:Y:S04]  /*220d0*/  STL [R1+0x1168], R15 ;  /* 0x0011680f01007387 */ /* 0x000fe80000100800 */
[----:B------:R-:W-:Y:S04]  /*220e0*/  STL [R1+0x116c], R14 ;  /* 0x00116c0e01007387 */ /* 0x000fe80000100800 */
[----:B------:R-:W3:Y:S04]  /*220f0*/  LDL R139, [R1+0x110] ;  /* 0x00011000018b7983 */ /* 0x000ee80000100800 */
[----:B------:R0:W-:Y:S04]  /*22100*/  STL [R1+0x1170], R3 ;  /* 0x0011700301007387 */ /* 0x0001e80000100800 */
[----:B0-----:R-:W3:Y:S04]  /*22110*/  LDL.LU R3, [R1+0x11a4] ;  /* 0x0011a40001037983 */ /* 0x001ee80000300800 */
[----:B------:R0:W-:Y:S04]  /*22120*/  STL [R1+0x1174], R2 ;  /* 0x0011740201007387 */ /* 0x0001e80000100800 */
[----:B------:R-:W3:Y:S04]  /*22130*/  LDL R137, [R1+0x114] ;  /* 0x0001140001897983 */ /* 0x000ee80000100800 */
[----:B------:R1:W-:Y:S04]  /*22140*/  STL [R1+0x1178], R0 ;  /* 0x0011780001007387 */ /* 0x0003e80000100800 */
[----:B0-----:R-:W3:Y:S04]  /*22150*/  LDL.LU R2, [R1+0x11a8] ;  /* 0x0011a80001027983 */ /* 0x001ee80000300800 */
[----:B------:R-:W3:Y:S04]  /*22160*/  LDL R136, [R1+0x118] ;  /* 0x0001180001887983 */ /* 0x000ee80000100800 */
[----:B-1----:R-:W3:Y:S01]  /*22170*/  LDL.LU R0, [R1+0x11ac] ;  /* 0x0011ac0001007983 */ /* 0x002ee20000300800 */
[----:B------:R-:W-:-:S01]  /*22180*/  FADD R9, R140, R9 ;  /* 0x000000098c097221 */ /* 0x000fc20000000000 */
[----:B------:R-:W-:Y:S01]  /*22190*/  FADD R8, R138, R8 ;  /* 0x000000088a087221 */ /* 0x000fe20000000000 */
[----:B------:R-:W-:-:S01]  /*221a0*/  FADD R7, R135, R7 ;  /* 0x0000000787077221 */ /* 0x000fc20000000000 */
[----:B------:R-:W-:Y:S01]  /*221b0*/  FADD R6, R134, R6 ;  /* 0x0000000686067221 */ /* 0x000fe20000000000 */
[----:B------:R-:W-:-:S01]  /*221c0*/  FADD R5, R133, R5 ;  /* 0x0000000585057221 */ /* 0x000fc20000000000 */
[----:B------:R-:W-:Y:S01]  /*221d0*/  FADD R4, R132, R4 ;  /* 0x0000000484047221 */ /* 0x000fe20000000000 */
[----:B----4-:R-:W-:-:S01]  /*221e0*/  FADD R10, R141, R10 ;  /* 0x0000000a8d0a7221 */ /* 0x010fc20000000000 */
[----:B--2---:R-:W-:Y:S01]  /*221f0*/  FADD R11, R142, R11 ;  /* 0x0000000b8e0b7221 */ /* 0x004fe20000000000 */
[----:B---3--:R-:W-:-:S01]  /*22200*/  FADD R12, R143, R12 ;  /* 0x0000000c8f0c7221 */ /* 0x008fc20000000000 */
[----:B------:R-:W-:-:S05]  /*22210*/  FADD R13, R144, R13 ;  /* 0x0000000d900d7221 */ /* 0x000fca0000000000 */
[----:B------:R-:W-:Y:S04]  /*22220*/  STL [R1+0x117c], R13 ;  /* 0x00117c0d01007387 */ /* 0x000fe80000100800 */
[----:B------:R-:W-:Y:S04]  /*22230*/  STL [R1+0x1180], R12 ;  /* 0x0011800c01007387 */ /* 0x000fe80000100800 */
[----:B------:R-:W-:Y:S04]  /*22240*/  STL [R1+0x1184], R11 ;  /* 0x0011840b01007387 */ /* 0x000fe80000100800 */
[----:B------:R0:W-:Y:S04]  /*22250*/  STL [R1+0x1188], R10 ;  /* 0x0011880a01007387 */ /* 0x0001e80000100800 */
[----:B------:R-:W-:Y:S04]  /*22260*/  STL [R1+0x118c], R9 ;  /* 0x00118c0901007387 */ /* 0x000fe80000100800 */
[----:B------:R-:W-:Y:S04]  /*22270*/  STL [R1+0x1190], R8 ;  /* 0x0011900801007387 */ /* 0x000fe80000100800 */
[----:B------:R1:W-:Y:S04]  /*22280*/  STL [R1+0x1194], R7 ;  /* 0x0011940701007387 */ /* 0x0003e80000100800 */
[----:B0-----:R-:W2:Y:S04]  /*22290*/  LDL R10, [R1+0x11c] ;  /* 0x00011c00010a7983 */ /* 0x001ea80000100800 */
[----:B------:R0:W-:Y:S04]  /*222a0*/  STL [R1+0x1198], R6 ;  /* 0x0011980601007387 */ /* 0x0001e80000100800 */
[----:B------:R-:W3:Y:S04]  /*222b0*/  LDL R132, [R1+0x120] ;  /* 0x0001200001847983 */ /* 0x000ee80000100800 */
[----:B------:R-:W-:Y:S04]  /*222c0*/  STL [R1+0x119c], R5 ;  /* 0x00119c0501007387 */ /* 0x000fe80000100800 */
[----:B------:R-:W4:Y:S04]  /*222d0*/  LDL R133, [R1+0x124] ;  /* 0x0001240001857983 */ /* 0x000f280000100800 */
[----:B------:R-:W-:Y:S04]  /*222e0*/  STL [R1+0x11a0], R4 ;  /* 0x0011a00401007387 */ /* 0x000fe80000100800 */
[----:B------:R-:W4:Y:S04]  /*222f0*/  LDL R134, [R1+0x128] ;  /* 0x0001280001867983 */ /* 0x000f280000100800 */
[----:B------:R-:W4:Y:S04]  /*22300*/  LDL R135, [R1+0x12c] ;  /* 0x00012c0001877983 */ /* 0x000f280000100800 */
[----:B------:R-:W4:Y:S04]  /*22310*/  LDL R151, [R1+0x130] ;  /* 0x0001300001977983 */ /* 0x000f280000100800 */
[----:B------:R-:W4:Y:S04]  /*22320*/  LDL R150, [R1+0x134] ;  /* 0x0001340001967983 */ /* 0x000f280000100800 */
[----:B------:R-:W4:Y:S04]  /*22330*/  LDL R149, [R1+0x138] ;  /* 0x0001380001957983 */ /* 0x000f280000100800 */
[----:B------:R-:W4:Y:S04]  /*22340*/  LDL R148, [R1+0x13c] ;  /* 0x00013c0001947983 */ /* 0x000f280000100800 */
[----:B------:R-:W4:Y:S01]  /*22350*/  LDL R147, [R1+0x140] ;  /* 0x0001400001937983 */ /* 0x000f220000100800 */
[----:B------:R-:W-:-:S03]  /*22360*/  FADD R3, R139, R3 ;  /* 0x000000038b037221 */ /* 0x000fc60000000000 */
[----:B------:R-:W4:Y:S04]  /*22370*/  LDL R144, [R1+0x144] ;  /* 0x0001440001907983 */ /* 0x000f280000100800 */
[----:B------:R-:W4:Y:S04]  /*22380*/  LDL R142, [R1+0x148] ;  /* 0x00014800018e7983 */ /* 0x000f280000100800 */
[----:B------:R-:W2:Y:S04]  /*22390*/  LDL R140, [R1+0x14c] ;  /* 0x00014c00018c7983 */ /* 0x000ea80000100800 */
[----:B-1----:R-:W2:Y:S01]  /*223a0*/  LDL.LU R7, [R1+0x11e0] ;  /* 0x0011e00001077983 */ /* 0x002ea20000300800 */
[----:B------:R-:W-:-:S03]  /*223b0*/  FADD R2, R137, R2 ;  /* 0x0000000289027221 */ /* 0x000fc60000000000 */
[----:B------:R-:W4:Y:S04]  /*223c0*/  LDL R138, [R1+0x150] ;  /* 0x00015000018a7983 */ /* 0x000f280000100800 */
[----:B0-----:R-:W4:Y:S04]  /*223d0*/  LDL.LU R6, [R1+0x11e4] ;  /* 0x0011e40001067983 */ /* 0x001f280000300800 */
[----:B------:R-:W4:Y:S04]  /*223e0*/  LDL.LU R8, [R1+0x11dc] ;  /* 0x0011dc0001087983 */ /* 0x000f280000300800 */
[----:B------:R-:W4:Y:S04]  /*223f0*/  LDL.LU R11, [R1+0x11d8] ;  /* 0x0011d800010b7983 */ /* 0x000f280000300800 */
[----:B------:R0:W-:Y:S01]  /*22400*/  STL [R1+0x11a4], R3 ;  /* 0x0011a40301007387 */ /* 0x0001e20000100800 */
[----:B------:R-:W-:-:S03]  /*22410*/  FADD R0, R136, R0 ;  /* 0x0000000088007221 */ /* 0x000fc60000000000 */
[----:B0-----:R-:W3:Y:S04]  /*22420*/  LDL.LU R3, [R1+0x11b0] ;  /* 0x0011b00001037983 */ /* 0x001ee80000300800 */
[----:B------:R0:W-:Y:S04]  /*22430*/  STL [R1+0x11a8], R2 ;  /* 0x0011a80201007387 */ /* 0x0001e80000100800 */
[----:B------:R-:W4:Y:S04]  /*22440*/  LDL.LU R4, [R1+0x11b4] ;  /* 0x0011b40001047983 */ /* 0x000f280000300800 */
[----:B------:R-:W4:Y:S04]  /*22450*/  LDL.LU R5, [R1+0x11b8] ;  /* 0x0011b80001057983 */ /* 0x000f280000300800 */
[----:B------:R1:W-:Y:S04]  /*22460*/  STL [R1+0x11ac], R0 ;  /* 0x0011ac0001007387 */ /* 0x0003e80000100800 */
[----:B------:R-:W4:Y:S04]  /*22470*/  LDL.LU R9, [R1+0x11bc] ;  /* 0x0011bc0001097983 */ /* 0x000f280000300800 */
[----:B------:R-:W4:Y:S04]  /*22480*/  LDL.LU R17, [R1+0x11c0] ;  /* 0x0011c00001117983 */ /* 0x000f280000300800 */
[----:B------:R-:W4:Y:S04]  /*22490*/  LDL.LU R16, [R1+0x11c4] ;  /* 0x0011c40001107983 */ /* 0x000f280000300800 */
[----:B------:R-:W4:Y:S04]  /*224a0*/  LDL.LU R15, [R1+0x11c8] ;  /* 0x0011c800010f7983 */ /* 0x000f280000300800 */
[----:B------:R-:W4:Y:S04]  /*224b0*/  LDL.LU R14, [R1+0x11cc] ;  /* 0x0011cc00010e7983 */ /* 0x000f280000300800 */
[----:B------:R-:W4:Y:S04]  /*224c0*/  LDL.LU R13, [R1+0x11d0] ;  /* 0x0011d000010d7983 */ /* 0x000f280000300800 */
[----:B------:R-:W4:Y:S04]  /*224d0*/  LDL.LU R12, [R1+0x11d4] ;  /* 0x0011d400010c7983 */ /* 0x000f280000300800 */
[----:B------:R-:W4:Y:S04]  /*224e0*/  LDL R136, [R1+0x154] ;  /* 0x0001540001887983 */ /* 0x000f280000100800 */
[----:B------:R-:W4:Y:S04]  /*224f0*/  LDL R146, [R1+0x158] ;  /* 0x0001580001927983 */ /* 0x000f280000100800 */
[----:B------:R-:W4:Y:S04]  /*22500*/  LDL R145, [R1+0x15c] ;  /* 0x00015c0001917983 */ /* 0x000f280000100800 */
[----:B------:R-:W4:Y:S04]  /*22510*/  LDL R143, [R1+0x160] ;  /* 0x00016000018f7983 */ /* 0x000f280000100800 */
[----:B------:R-:W4:Y:S04]  /*22520*/  LDL R141, [R1+0x164] ;  /* 0x00016400018d7983 */ /* 0x000f280000100800 */
[----:B------:R-:W4:Y:S04]  /*22530*/  LDL R139, [R1+0x168] ;  /* 0x00016800018b7983 */ /* 0x000f280000100800 */
[----:B0-----:R-:W4:Y:S04]  /*22540*/  LDL.LU R2, [R1+0x11fc] ;  /* 0x0011fc0001027983 */ /* 0x001f280000300800 */
[----:B------:R-:W4:Y:S04]  /*22550*/  LDL R137, [R1+0x16c] ;  /* 0x00016c0001897983 */ /* 0x000f280000100800 */
[----:B-1----:R-:W4:Y:S01]  /*22560*/  LDL.LU R0, [R1+0x1200] ;  /* 0x0012000001007983 */ /* 0x002f220000300800 */
[----:B--2---:R-:W-:-:S01]  /*22570*/  FADD R7, R140, R7 ;  /* 0x000000078c077221 */ /* 0x004fc20000000000 */
[----:B---3--:R-:W-:-:S02]  /*22580*/  FADD R3, R10, R3 ;  /* 0x000000030a037221 */ /* 0x008fc40000000000 */
[----:B------:R-:W2:Y:S04]  /*22590*/  LDL.LU R10, [R1+0x11e8] ;  /* 0x0011e800010a7983 */ /* 0x000ea80000300800 */
[----:B------:R0:W-:Y:S01]  /*225a0*/  STL [R1+0x11b0], R3 ;  /* 0x0011b00301007387 */ /* 0x0001e20000100800 */
[----:B----4-:R-:W-:-:S01]  /*225b0*/  FADD R4, R132, R4 ;  /* 0x0000000484047221 */ /* 0x010fc20000000000 */
[----:B------:R-:W-:Y:S02]  /*225c0*/  FADD R5, R133, R5 ;  /* 0x0000000585057221 */ /* 0x000fe40000000000 */
[----:B0-----:R-:W3:Y:S04]  /*225d0*/  LDL.LU R3, [R1+0x11f8] ;  /* 0x0011f80001037983 */ /* 0x001ee80000300800 */
[----:B------:R-:W4:Y:S01]  /*225e0*/  LDL.LU R132, [R1+0x1538] ;  /* 0x0015380001847983 */ /* 0x000f220000300800 */
[----:B------:R-:W-:-:S03]  /*225f0*/  FADD R9, R134, R9 ;  /* 0x0000000986097221 */ /* 0x000fc60000000000 */
[----:B------:R0:W-:Y:S01]  /*22600*/  STL [R1+0x11b4], R4 ;  /* 0x0011b40401007387 */ /* 0x0001e20000100800 */
[----:B------:R-:W-:-:S03]  /*22610*/  FADD R17, R135, R17 ;  /* 0x0000001187117221 */ /* 0x000fc60000000000 */
[----:B0-----:R-:W4:Y:S04]  /*22620*/  LDL.LU R4, [R1+0x11f4] ;  /* 0x0011f40001047983 */ /* 0x001f280000300800 */
[----:B------:R-:W4:Y:S04]  /*22630*/  LDL.LU R133, [R1+0x1534] ;  /* 0x0015340001857983 */ /* 0x000f280000300800 */
[----:B------:R0:W-:Y:S01]  /*22640*/  STL [R1+0x11b8], R5 ;  /* 0x0011b80501007387 */ /* 0x0001e20000100800 */
[----:B------:R-:W-:-:S01]  /*22650*/  FADD R16, R151, R16 ;  /* 0x0000001097107221 */ /* 0x000fc20000000000 */
[----:B------:R-:W-:-:S02]  /*22660*/  FADD R15, R150, R15 ;  /* 0x0000000f960f7221 */ /* 0x000fc40000000000 */
[----:B0-----:R-:W4:Y:S04]  /*22670*/  LDL.LU R5, [R1+0x11f0] ;  /* 0x0011f00001057983 */ /* 0x001f280000300800 */
[----:B------:R-:W4:Y:S04]  /*22680*/  LDL.LU R134, [R1+0x1530] ;  /* 0x0015300001867983 */ /* 0x000f280000300800 */
[----:B------:R0:W-:Y:S01]  /*22690*/  STL [R1+0x11bc], R9 ;  /* 0x0011bc0901007387 */ /* 0x0001e20000100800 */
[----:B------:R-:W-:-:S01]  /*226a0*/  FADD R14, R149, R14 ;  /* 0x0000000e950e7221 */ /* 0x000fc20000000000 */
[----:B------:R-:W-:-:S02]  /*226b0*/  FADD R13, R148, R13 ;  /* 0x0000000d940d7221 */ /* 0x000fc40000000000 */
[----:B0-----:R-:W4:Y:S01]  /*226c0*/  LDL.LU R9, [R1+0x11ec] ;  /* 0x0011ec0001097983 */ /* 0x001f220000300800 */
[----:B------:R-:W-:-:S01]  /*226d0*/  FADD R12, R147, R12 ;  /* 0x0000000c930c7221 */ /* 0x000fc20000000000 */
[----:B------:R-:W-:Y:S02]  /*226e0*/  FADD R11, R144, R11 ;  /* 0x0000000b900b7221 */ /* 0x000fe40000000000 */
[----:B------:R-:W4:Y:S01]  /*226f0*/  LDL.LU R135, [R1+0x152c] ;  /* 0x00152c0001877983 */ /* 0x000f220000300800 */
[----:B------:R-:W-:-:S03]  /*22700*/  FADD R8, R142, R8 ;  /* 0x000000088e087221 */ /* 0x000fc60000000000 */
[----:B------:R-:W-:Y:S01]  /*22710*/  STL [R1+0x11c0], R17 ;  /* 0x0011c01101007387 */ /* 0x000fe20000100800 */
[----:B------:R-:W-:-:S03]  /*22720*/  FADD R6, R138, R6 ;  /* 0x000000068a067221 */ /* 0x000fc60000000000 */
[----:B------:R-:W-:Y:S04]  /*22730*/  STL [R1+0x11c4], R16 ;  /* 0x0011c41001007387 */ /* 0x000fe80000100800 */
[----:B------:R-:W-:Y:S04]  /*22740*/  STL [R1+0x11c8], R15 ;  /* 0x0011c80f01007387 */ /* 0x000fe80000100800 */
[----:B------:R-:W-:Y:S04]  /*22750*/  STL [R1+0x11cc], R14 ;  /* 0x0011cc0e01007387 */ /* 0x000fe80000100800 */
[----:B------:R-:W-:Y:S04]  /*22760*/  STL [R1+0x11d0], R13 ;  /* 0x0011d00d01007387 */ /* 0x000fe80000100800 */
[----:B------:R-:W-:Y:S04]  /*22770*/  STL [R1+0x11d4], R12 ;  /* 0x0011d40c01007387 */ /* 0x000fe80000100800 */
[----:B------:R-:W-:Y:S04]  /*22780*/  STL [R1+0x11d8], R11 ;  /* 0x0011d80b01007387 */ /* 0x000fe80000100800 */
[----:B------:R-:W4:Y:S04]  /*22790*/  LDL R144, [R1+0x170] ;  /* 0x0001700001907983 */ /* 0x000f280000100800 */
[----:B------:R-:W-:Y:S04]  /*227a0*/  STL [R1+0x11dc], R8 ;  /* 0x0011dc0801007387 */ /* 0x000fe80000100800 */
[----:B------:R0:W-:Y:S04]  /*227b0*/  STL [R1+0x11e4], R6 ;  /* 0x0011e40601007387 */ /* 0x0001e80000100800 */
[----:B------:R1:W-:Y:S04]  /*227c0*/  STL [R1+0x11e0], R7 ;  /* 0x0011e00701007387 */ /* 0x0003e80000100800 */
[----:B0-----:R-:W4:Y:S04]  /*227d0*/  LDL.LU R6, [R1+0x1204] ;  /* 0x0012040001067983 */ /* 0x001f280000300800 */
[----:B------:R-:W4:Y:S04]  /*227e0*/  LDL R142, [R1+0x174] ;  /* 0x00017400018e7983 */ /* 0x000f280000100800 */
[----:B-1----:R-:W4:Y:S04]  /*227f0*/  LDL.LU R7, [R1+0x1208] ;  /* 0x0012080001077983 */ /* 0x002f280000300800 */
[----:B------:R-:W4:Y:S04]  /*22800*/  LDL R140, [R1+0x178] ;  /* 0x00017800018c7983 */ /* 0x000f280000100800 */
[----:B------:R-:W4:Y:S04]  /*22810*/  LDL.LU R8, [R1+0x120c] ;  /* 0x00120c0001087983 */ /* 0x000f280000300800 */
[----:B------:R-:W4:Y:S04]  /*22820*/  LDL R138, [R1+0x17c] ;  /* 0x00017c00018a7983 */ /* 0x000f280000100800 */
[----:B------:R-:W4:Y:S01]  /*22830*/  LDL.LU R11, [R1+0x1210] ;  /* 0x00121000010b7983 */ /* 0x000f220000300800 */
[----:B------:R-:W-:-:S01]  /*22840*/  FADD R2, R139, R2 ;  /* 0x000000028b027221 */ /* 0x000fc20000000000 */
[----:B------:R-:W-:Y:S01]  /*22850*/  FADD R0, R137, R0 ;  /* 0x0000000089007221 */ /* 0x000fe20000000000 */
[----:B--2---:R-:W-:-:S02]  /*22860*/  FADD R10, R136, R10 ;  /* 0x0000000a880a7221 */ /* 0x004fc40000000000 */
[----:B------:R-:W2:Y:S04]  /*22870*/  LDL R136, [R1+0x180] ;  /* 0x0001800001887983 */ /* 0x000ea80000100800 */
[----:B------:R0:W-:Y:S01]  /*22880*/  STL [R1+0x11e8], R10 ;  /* 0x0011e80a01007387 */ /* 0x0001e20000100800 */
[----:B---3--:R-:W-:-:S03]  /*22890*/  FADD R3, R141, R3 ;  /* 0x000000038d037221 */ /* 0x008fc60000000000 */
[----:B0-----:R-:W2:Y:S01]  /*228a0*/  LDL.LU R10, [R1+0x1214] ;  /* 0x00121400010a7983 */ /* 0x001ea20000300800 */
[----:B----4-:R-:W-:-:S01]  /*228b0*/  FADD R4, R143, R4 ;  /* 0x000000048f047221 */ /* 0x010fc20000000000 */
[----:B------:R-:W-:Y:S01]  /*228c0*/  FADD R5, R145, R5 ;  /* 0x0000000591057221 */ /* 0x000fe20000000000 */
[----:B------:R-:W-:-:S05]  /*228d0*/  FADD R9, R146, R9 ;  /* 0x0000000992097221 */ /* 0x000fca0000000000 */
[----:B------:R-:W-:Y:S04]  /*228e0*/  STL [R1+0x11ec], R9 ;  /* 0x0011ec0901007387 */ /* 0x000fe80000100800 */
[----:B------:R0:W-:Y:S04]  /*228f0*/  STL [R1+0x11f0], R5 ;  /* 0x0011f00501007387 */ /* 0x0001e80000100800 */
[----:B------:R-:W-:Y:S04]  /*22900*/  STL [R1+0x11f4], R4 ;  /* 0x0011f40401007387 */ /* 0x000fe80000100800 */
[----:B------:R-:W3:Y:S04]  /*22910*/  LDL R15, [R1+0x184] ;  /* 0x00018400010f7983 */ /* 0x000ee80000100800 */
[----:B------:R-:W-:Y:S04]  /*22920*/  STL [R1+0x11f8], R3 ;  /* 0x0011f80301007387 */ /* 0x000fe80000100800 */
[----:B------:R-:W4:Y:S04]  /*22930*/  LDL R16, [R1+0x188] ;  /* 0x0001880001107983 */ /* 0x000f280000100800 */
[----:B------:R-:W-:Y:S04]  /*22940*/  STL [R1+0x11fc], R2 ;  /* 0x0011fc0201007387 */ /* 0x000fe80000100800 */
[----:B------:R-:W4:Y:S04]  /*22950*/  LDL R151, [R1+0x18c] ;  /* 0x00018c0001977983 */ /* 0x000f280000100800 */
[----:B------:R1:W-:Y:S04]  /*22960*/  STL [R1+0x1200], R0 ;  /* 0x0012000001007387 */ /* 0x0003e80000100800 */
[----:B------:R-:W3:Y:S04]  /*22970*/  LDL R149, [R1+0x190] ;  /* 0x0001900001957983 */ /* 0x000ee80000100800 */
[----:B------:R-:W4:Y:S04]  /*22980*/  LDL R147, [R1+0x194] ;  /* 0x0001940001937983 */ /* 0x000f280000100800 */
[----:B------:R-:W3:Y:S04]  /*22990*/  LDL R145, [R1+0x198] ;  /* 0x0001980001917983 */ /* 0x000ee80000100800 */
[----:B0-----:R-:W3:Y:S01]  /*229a0*/  LDL.LU R5, [R1+0x122c] ;  /* 0x00122c0001057983 */ /* 0x001ee20000300800 */
[----:B------:R-:W-:-:S03]  /*229b0*/  FADD R6, R144, R6 ;  /* 0x0000000690067221 */ /* 0x000fc60000000000 */
[----:B------:R-:W4:Y:S04]  /*229c0*/  LDL R143, [R1+0x19c] ;  /* 0x00019c00018f7983 */ /* 0x000f280000100800 */
[----:B-1----:R-:W4:Y:S01]  /*229d0*/  LDL.LU R0, [R1+0x1230] ;  /* 0x0012300001007983 */ /* 0x002f220000300800 */
[----:B------:R-:W-:-:S03]  /*229e0*/  FADD R7, R142, R7 ;  /* 0x000000078e077221 */ /* 0x000fc60000000000 */
[----:B------:R-:W4:Y:S04]  /*229f0*/  LDL R141, [R1+0x1a0] ;  /* 0x0001a000018d7983 */ /* 0x000f280000100800 */
[----:B------:R-:W4:Y:S04]  /*22a00*/  LDL.LU R2, [R1+0x1234] ;  /* 0x0012340001027983 */ /* 0x000f280000300800 */
[----:B------:R-:W4:Y:S04]  /*22a10*/  LDL R139, [R1+0x1a4] ;  /* 0x0001a400018b7983 */ /* 0x000f280000100800 */
[----:B------:R-:W4:Y:S01]  /*22a20*/  LDL.LU R3, [R1+0x1238] ;  /* 0x0012380001037983 */ /* 0x000f220000300800 */
[----:B------:R-:W-:-:S03]  /*22a30*/  FADD R8, R140, R8 ;  /* 0x000000088c087221 */ /* 0x000fc60000000000 */
[----:B------:R-:W4:Y:S04]  /*22a40*/  LDL R137, [R1+0x1a8] ;  /* 0x0001a80001897983 */ /* 0x000f280000100800 */
[----:B------:R-:W4:Y:S04]  /*22a50*/  LDL.LU R4, [R1+0x123c] ;  /* 0x00123c0001047983 */ /* 0x000f280000300800 */
[----:B------:R0:W-:Y:S04]  /*22a60*/  STL [R1+0x1204], R6 ;  /* 0x0012040601007387 */ /* 0x0001e80000100800 */
[----:B0-----:R-:W4:Y:S04]  /*22a70*/  LDL.LU R6, [R1+0x1228] ;  /* 0x0012280001067983 */ /* 0x001f280000300800 */
[----:B------:R0:W-:Y:S04]  /*22a80*/  STL [R1+0x1208], R7 ;  /* 0x0012080701007387 */ /* 0x0001e80000100800 */
[----:B0-----:R-:W4:Y:S04]  /*22a90*/  LDL.LU R7, [R1+0x1224] ;  /* 0x0012240001077983 */ /* 0x001f280000300800 */
[----:B------:R-:W4:Y:S04]  /*22aa0*/  LDL.LU R14, [R1+0x1218] ;  /* 0x00121800010e7983 */ /* 0x000f280000300800 */
[----:B------:R-:W4:Y:S04]  /*22ab0*/  LDL.LU R9, [R1+0x121c] ;  /* 0x00121c0001097983 */ /* 0x000f280000300800 */
[----:B------:R0:W-:Y:S04]  /*22ac0*/  STL [R1+0x120c], R8 ;  /* 0x00120c0801007387 */ /* 0x0001e80000100800 */
[----:B0-----:R-:W4:Y:S01]  /*22ad0*/  LDL.LU R8, [R1+0x1220] ;  /* 0x0012200001087983 */ /* 0x001f220000300800 */
[----:B------:R-:W-:-:S03]  /*22ae0*/  FADD R11, R138, R11 ;  /* 0x0000000b8a0b7221 */ /* 0x000fc60000000000 */
[----:B------:R-:W4:Y:S01]  /*22af0*/  LDL R138, [R1+0x1b0] ;  /* 0x0001b000018a7983 */ /* 0x000f220000100800 */
[----:B--2---:R-:W-:-:S03]  /*22b00*/  FADD R10, R136, R10 ;  /* 0x0000000a880a7221 */ /* 0x004fc60000000000 */
[----:B------:R-:W2:Y:S04]  /*22b10*/  LDL R136, [R1+0x1ac] ;  /* 0x0001ac0001887983 */ /* 0x000ea80000100800 */
[----:B------:R-:W-:Y:S04]  /*22b20*/  STL [R1+0x1210], R11 ;  /* 0x0012100b01007387 */ /* 0x000fe80000100800 */
[----:B------:R-:W2:Y:S04]  /*22b30*/  LDL R140, [R1+0x1b4] ;  /* 0x0001b400018c7983 */ /* 0x000ea80000100800 */
[----:B------:R0:W-:Y:S04]  /*22b40*/  STL [R1+0x1214], R10 ;  /* 0x0012140a01007387 */ /* 0x0001e80000100800 */
[----:B------:R-:W2:Y:S04]  /*22b50*/  LDL R142, [R1+0x1b8] ;  /* 0x0001b800018e7983 */ /* 0x000ea80000100800 */
[----:B------:R-:W2:Y:S04]  /*22b60*/  LDL R144, [R1+0x1bc] ;  /* 0x0001bc0001907983 */ /* 0x000ea80000100800 */
[----:B0-----:R-:W2:Y:S04]  /*22b70*/  LDL R10, [R1+0x1c0] ;  /* 0x0001c000010a7983 */ /* 0x001ea80000100800 */
[----:B------:R-:W2:Y:S04]  /*22b80*/  LDL R11, [R1+0x1c4] ;  /* 0x0001c400010b7983 */ /* 0x000ea80000100800 */
[----:B------:R-:W2:Y:S04]  /*22b90*/  LDL R12, [R1+0x1c8] ;  /* 0x0001c800010c7983 */ /* 0x000ea80000100800 */
[----:B------:R-:W2:Y:S04]  /*22ba0*/  LDL R13, [R1+0x1cc] ;  /* 0x0001cc00010d7983 */ /* 0x000ea80000100800 */
[----:B------:R-:W2:Y:S04]  /*22bb0*/  LDL R17, [R1+0x1d0] ;  /* 0x0001d00001117983 */ /* 0x000ea80000100800 */
[----:B------:R-:W2:Y:S04]  /*22bc0*/  LDL R150, [R1+0x1d4] ;  /* 0x0001d40001967983 */ /* 0x000ea80000100800 */
[----:B------:R-:W2:Y:S04]  /*22bd0*/  LDL R148, [R1+0x1d8] ;  /* 0x0001d80001947983 */ /* 0x000ea80000100800 */
[----:B------:R-:W2:Y:S01]  /*22be0*/  LDL R146, [R1+0x1dc] ;  /* 0x0001dc0001927983 */ /* 0x000ea20000100800 */
[----:B---3--:R-:W-:-:S01]  /*22bf0*/  FADD R5, R145, R5 ;  /* 0x0000000591057221 */ /* 0x008fc20000000000 */
[----:B----4-:R-:W-:Y:S01]  /*22c00*/  FADD R0, R143, R0 ;  /* 0x000000008f007221 */ /* 0x010fe20000000000 */
[----:B------:R-:W-:-:S01]  /*22c10*/  FADD R2, R141, R2 ;  /* 0x000000028d027221 */ /* 0x000fc20000000000 */
[----:B------:R-:W-:Y:S01]  /*22c20*/  FADD R3, R139, R3 ;  /* 0x000000038b037221 */ /* 0x000fe20000000000 */
[----:B------:R-:W-:-:S01]  /*22c30*/  FADD R4, R137, R4 ;  /* 0x0000000489047221 */ /* 0x000fc20000000000 */
[----:B------:R-:W-:Y:S01]  /*22c40*/  FADD R6, R147, R6 ;  /* 0x0000000693067221 */ /* 0x000fe20000000000 */
[----:B------:R-:W-:-:S01]  /*22c50*/  FADD R7, R149, R7 ;  /* 0x0000000795077221 */ /* 0x000fc20000000000 */
[----:B------:R-:W-:Y:S01]  /*22c60*/  FADD R14, R15, R14 ;  /* 0x0000000e0f0e7221 */ /* 0x000fe20000000000 */
[----:B------:R-:W-:-:S04]  /*22c70*/  FADD R9, R16, R9 ;  /* 0x0000000910097221 */ /* 0x000fc80000000000 */
[----:B------:R-:W-:Y:S04]  /*22c80*/  STL [R1+0x1218], R14 ;  /* 0x0012180e01007387 */ /* 0x000fe80000100800 */
[----:B------:R-:W-:Y:S01]  /*22c90*/  STL [R1+0x121c], R9 ;  /* 0x00121c0901007387 */ /* 0x000fe20000100800 */
[----:B------:R-:W-:-:S05]  /*22ca0*/  FADD R8, R151, R8 ;  /* 0x0000000897087221 */ /* 0x000fca0000000000 */
[----:B------:R-:W-:Y:S04]  /*22cb0*/  STL [R1+0x1220], R8 ;  /* 0x0012200801007387 */ /* 0x000fe80000100800 */
[----:B------:R-:W-:Y:S04]  /*22cc0*/  STL [R1+0x1224], R7 ;  /* 0x0012240701007387 */ /* 0x000fe80000100800 */
[----:B------:R0:W-:Y:S04]  /*22cd0*/  STL [R1+0x1230], R0 ;  /* 0x0012300001007387 */ /* 0x0001e80000100800 */
[----:B------:R-:W-:Y:S04]  /*22ce0*/  STL [R1+0x1228], R6 ;  /* 0x0012280601007387 */ /* 0x000fe80000100800 */
[----:B0-----:R-:W2:Y:S04]  /*22cf0*/  LDL.LU R0, [R1+0x1270] ;  /* 0x0012700001007983 */ /* 0x001ea80000300800 */
[----:B------:R-:W-:Y:S04]  /*22d00*/  STL [R1+0x122c], R5 ;  /* 0x00122c0501007387 */ /* 0x000fe80000100800 */
[----:B------:R0:W-:Y:S04]  /*22d10*/  STL [R1+0x1234], R2 ;  /* 0x0012340201007387 */ /* 0x0001e80000100800 */
[----:B0-----:R-:W3:Y:S04]  /*22d20*/  LDL.LU R2, [R1+0x126c] ;  /* 0x00126c0001027983 */ /* 0x001ee80000300800 */
[----:B------:R0:W-:Y:S04]  /*22d30*/  STL [R1+0x1238], R3 ;  /* 0x0012380301007387 */ /* 0x0001e80000100800 */
[----:B0-----:R-:W4:Y:S04]  /*22d40*/  LDL.LU R3, [R1+0x1268] ;  /* 0x0012680001037983 */ /* 0x001f280000300800 */
[----:B------:R-:W3:Y:S04]  /*22d50*/  LDL.LU R137, [R1+0x1240] ;  /* 0x0012400001897983 */ /* 0x000ee80000300800 */
        /* <DEDUP_REMOVED lines=9> */
[----:B0-----:R-:W4:Y:S04]  /*22df0*/  LDL.LU R4, [R1+0x1264] ;  /* 0x0012640001047983 */ /* 0x001f280000300800 */
[----:B------:R-:W4:Y:S04]  /*22e00*/  LDL R145, [R1+0x1e0] ;  /* 0x0001e00001917983 */ /* 0x000f280000100800 */
[----:B------:R-:W4:Y:S04]  /*22e10*/  LDL R147, [R1+0x1e4] ;  /* 0x0001e40001937983 */ /* 0x000f280000100800 */
[----:B------:R-:W4:Y:S04]  /*22e20*/  LDL R149, [R1+0x1e8] ;  /* 0x0001e80001957983 */ /* 0x000f280000100800 */
[----:B------:R-:W4:Y:S04]  /*22e30*/  LDL R151, [R1+0x1ec] ;  /* 0x0001ec0001977983 */ /* 0x000f280000100800 */
[----:B------:R-:W4:Y:S04]  /*22e40*/  LDL R14, [R1+0x1f0] ;  /* 0x0001f000010e7983 */ /* 0x000f280000100800 */
[----:B------:R-:W4:Y:S04]  /*22e50*/  LDL R15, [R1+0x1f4] ;  /* 0x0001f400010f7983 */ /* 0x000f280000100800 */
[----:B------:R-:W4:Y:S01]  /*22e60*/  LDL R16, [R1+0x1f8] ;  /* 0x0001f80001107983 */ /* 0x000f220000100800 */
[----:B--2---:R-:W-:-:S01]  /*22e70*/  FADD R0, R146, R0 ;  /* 0x0000000092007221 */ /* 0x004fc20000000000 */
[----:B---3--:R-:W-:-:S02]  /*22e80*/  FADD R137, R136, R137 ;  /* 0x0000008988897221 */ /* 0x008fc40000000000 */
[----:B------:R-:W2:Y:S01]  /*22e90*/  LDL.LU R136, [R1+0x1528] ;  /* 0x0015280001887983 */ /* 0x000ea20000300800 */
[----:B----4-:R-:W-:-:S03]  /*22ea0*/  FADD R139, R138, R139 ;  /* 0x0000008b8a8b7221 */ /* 0x010fc60000000000 */
[----:B------:R0:W-:Y:S01]  /*22eb0*/  STL [R1+0x1240], R137 ;  /* 0x0012408901007387 */ /* 0x0001e20000100800 */
[----:B------:R-:W-:-:S03]  /*22ec0*/  FADD R141, R140, R141 ;  /* 0x0000008d8c8d7221 */ /* 0x000fc60000000000 */
[----:B0-----:R-:W3:Y:S01]  /*22ed0*/  LDL.LU R137, [R1+0x1524] ;  /* 0x0015240001897983 */ /* 0x001ee20000300800 */
[----:B------:R-:W-:-:S03]  /*22ee0*/  FADD R143, R142, R143 ;  /* 0x0000008f8e8f7221 */ /* 0x000fc60000000000 */
[----:B------:R-:W4:Y:S04]  /*22ef0*/  LDL.LU R138, [R1+0x1520] ;  /* 0x00152000018a7983 */ /* 0x000f280000300800 */
[----:B------:R0:W-:Y:S01]  /*22f00*/  STL [R1+0x1244], R139 ;  /* 0x0012448b01007387 */ /* 0x0001e20000100800 */
[----:B------:R-:W-:-:S01]  /*22f10*/  FADD R9, R144, R9 ;  /* 0x0000000990097221 */ /* 0x000fc20000000000 */
[----:B------:R-:W-:Y:S01]  /*22f20*/  FADD R8, R10, R8 ;  /* 0x000000080a087221 */ /* 0x000fe20000000000 */
[----:B------:R-:W-:-:S01]  /*22f30*/  FADD R7, R11, R7 ;  /* 0x000000070b077221 */ /* 0x000fc20000000000 */
[----:B0-----:R-:W4:Y:S04]  /*22f40*/  LDL.LU R139, [R1+0x151c] ;  /* 0x00151c00018b7983 */ /* 0x001f280000300800 */
        /* <DEDUP_REMOVED lines=9> */
[----:B------:R-:W-:-:S02]  /*22fe0*/  FADD R2, R148, R2 ;  /* 0x0000000294027221 */ /* 0x000fc40000000000 */
[----:B0-----:R-:W4:Y:S04]  /*22ff0*/  LDL.LU R143, [R1+0x150c] ;  /* 0x00150c00018f7983 */ /* 0x001f280000300800 */
[----:B------:R-:W4:Y:S04]  /*23000*/  LDL.LU R144, [R1+0x1508] ;  /* 0x0015080001907983 */ /* 0x000f280000300800 */
[----:B------:R0:W-:Y:S04]  /*23010*/  STL [R1+0x1250], R9 ;  /* 0x0012500901007387 */ /* 0x0001e80000100800 */
[----:B------:R1:W-:Y:S04]  /*23020*/  STL [R1+0x1254], R8 ;  /* 0x0012540801007387 */ /* 0x0003e80000100800 */
[----:B------:R1:W-:Y:S04]  /*23030*/  STL [R1+0x1258], R7 ;  /* 0x0012580701007387 */ /* 0x0003e80000100800 */
[----:B------:R1:W-:Y:S04]  /*23040*/  STL [R1+0x125c], R6 ;  /* 0x00125c0601007387 */ /* 0x0003e80000100800 */
[----:B------:R1:W-:Y:S04]  /*23050*/  STL [R1+0x1260], R5 ;  /* 0x0012600501007387 */ /* 0x0003e80000100800 */
[----:B------:R1:W-:Y:S04]  /*23060*/  STL [R1+0x1264], R4 ;  /* 0x0012640401007387 */ /* 0x0003e80000100800 */
[----:B------:R-:W2:Y:S04]  /*23070*/  LDL.LU R146, [R1+0x1274] ;  /* 0x0012740001927983 */ /* 0x000ea80000300800 */
[----:B------:R1:W-:Y:S04]  /*23080*/  STL [R1+0x1268], R3 ;  /* 0x0012680301007387 */ /* 0x0003e80000100800 */
[----:B------:R-:W3:Y:S04]  /*23090*/  LDL.LU R148, [R1+0x1278] ;  /* 0x0012780001947983 */ /* 0x000ee80000300800 */
[----:B------:R1:W-:Y:S04]  /*230a0*/  STL [R1+0x126c], R2 ;  /* 0x00126c0201007387 */ /* 0x0003e80000100800 */
[----:B------:R-:W4:Y:S04]  /*230b0*/  LDL.LU R150, [R1+0x127c] ;  /* 0x00127c0001967983 */ /* 0x000f280000300800 */
[----:B------:R1:W-:Y:S04]  /*230c0*/  STL [R1+0x1270], R0 ;  /* 0x0012700001007387 */ /* 0x0003e80000100800 */
[----:B------:R-:W4:Y:S04]  /*230d0*/  LDL.LU R17, [R1+0x1280] ;  /* 0x0012800001117983 */ /* 0x000f280000300800 */
[----:B------:R-:W4:Y:S04]  /*230e0*/  LDL.LU R13, [R1+0x1284] ;  /* 0x00128400010d7983 */ /* 0x000f280000300800 */
[----:B------:R-:W4:Y:S04]  /*230f0*/  LDL.LU R12, [R1+0x1288] ;  /* 0x00128800010c7983 */ /* 0x000f280000300800 */
[----:B------:R-:W4:Y:S04]  /*23100*/  LDL.LU R11, [R1+0x128c] ;  /* 0x00128c00010b7983 */ /* 0x000f280000300800 */
[----:B------:R-:W4:Y:S04]  /*23110*/  LDL.LU R10, [R1+0x1290] ;  /* 0x00129000010a7983 */ /* 0x000f280000300800 */
[----:B0-----:R-:W4:Y:S04]  /*23120*/  LDL.LU R9, [R1+0x1294] ;  /* 0x0012940001097983 */ /* 0x001f280000300800 */
[----:B-1----:R-:W4:Y:S04]  /*23130*/  LDL.LU R8, [R1+0x1298] ;  /* 0x0012980001087983 */ /* 0x002f280000300800 */
[----:B------:R-:W4:Y:S04]  /*23140*/  LDL.LU R7, [R1+0x129c] ;  /* 0x00129c0001077983 */ /* 0x000f280000300800 */
[----:B------:R-:W4:Y:S04]  /*23150*/  LDL.LU R6, [R1+0x12a0] ;  /* 0x0012a00001067983 */ /* 0x000f280000300800 */
[----:B------:R-:W4:Y:S04]  /*23160*/  LDL.LU R5, [R1+0x12a4] ;  /* 0x0012a40001057983 */ /* 0x000f280000300800 */
[----:B------:R-:W4:Y:S04]  /*23170*/  LDL.LU R4, [R1+0x12a8] ;  /* 0x0012a80001047983 */ /* 0x000f280000300800 */
[----:B------:R-:W4:Y:S04]  /*23180*/  LDL.LU R3, [R1+0x12ac] ;  /* 0x0012ac0001037983 */ /* 0x000f280000300800 */
[----:B------:R-:W4:Y:S04]  /*23190*/  LDL.LU R2, [R1+0x12b0] ;  /* 0x0012b00001027983 */ /* 0x000f280000300800 */
[----:B------:R-:W4:Y:S01]  /*231a0*/  LDL.LU R0, [R1+0x12b4] ;  /* 0x0012b40001007983 */ /* 0x000f220000300800 */
[----:B--2---:R-:W-:-:S03]  /*231b0*/  FADD R146, R145, R146 ;  /* 0x0000009291927221 */ /* 0x004fc60000000000 */
[----:B------:R-:W2:Y:S04]  /*231c0*/  LDL.LU R145, [R1+0x1504] ;  /* 0x0015040001917983 */ /* 0x000ea80000300800 */
[----:B------:R0:W-:Y:S01]  /*231d0*/  STL [R1+0x1274], R146 ;  /* 0x0012749201007387 */ /* 0x0001e20000100800 */
[----:B---3--:R-:W-:-:S03]  /*231e0*/  FADD R148, R147, R148 ;  /* 0x0000009493947221 */ /* 0x008fc60000000000 */
[----:B0-----:R-:W3:Y:S01]  /*231f0*/  LDL.LU R146, [R1+0x1500] ;  /* 0x0015000001927983 */ /* 0x001ee20000300800 */
[----:B----4-:R-:W-:-:S03]  /*23200*/  FADD R150, R149, R150 ;  /* 0x0000009695967221 */ /* 0x010fc60000000000 */
[----:B------:R-:W4:Y:S04]  /*23210*/  LDL.LU R147, [R1+0x14fc] ;  /* 0x0014fc0001937983 */ /* 0x000f280000300800 */
[----:B------:R0:W-:Y:S01]  /*23220*/  STL [R1+0x1278], R148 ;  /* 0x0012789401007387 */ /* 0x0001e20000100800 */
[----:B------:R-:W-:-:S01]  /*23230*/  FADD R17, R151, R17 ;  /* 0x0000001197117221 */ /* 0x000fc20000000000 */
[----:B------:R-:W-:Y:S02]  /*23240*/  FADD R13, R14, R13 ;  /* 0x0000000d0e0d7221 */ /* 0x000fe40000000000 */
[----:B0-----:R-:W4:Y:S01]  /*23250*/  LDL.LU R148, [R1+0x14f8] ;  /* 0x0014f80001947983 */ /* 0x001f220000300800 */
[----:B------:R-:W-:-:S03]  /*23260*/  FADD R12, R15, R12 ;  /* 0x0000000c0f0c7221 */ /* 0x000fc60000000000 */
[----:B------:R-:W4:Y:S01]  /*23270*/  LDL.LU R149, [R1+0x14f4] ;  /* 0x0014f40001957983 */ /* 0x000f220000300800 */
[----:B------:R-:W-:-:S03]  /*23280*/  FADD R11, R16, R11 ;  /* 0x0000000b100b7221 */ /* 0x000fc60000000000 */
[----:B------:R0:W-:Y:S01]  /*23290*/  STL [R1+0x127c], R150 ;  /* 0x00127c9601007387 */ /* 0x0001e20000100800 */
[----:B------:R-:W-:-:S01]  /*232a0*/  FADD R10, R18, R10 ;  /* 0x0000000a120a7221 */ /* 0x000fc20000000000 */
[----:B------:R-:W-:Y:S01]  /*232b0*/  FADD R9, R24, R9 ;  /* 0x0000000918097221 */ /* 0x000fe20000000000 */
[----:B------:R-:W-:-:S01]  /*232c0*/  FADD R8, R25, R8 ;  /* 0x0000000819087221 */ /* 0x000fc20000000000 */
[----:B0-----:R-:W4:Y:S04]  /*232d0*/  LDL.LU R150, [R1+0x14f0] ;  /* 0x0014f00001967983 */ /* 0x001f280000300800 */
[----:B------:R-:W4:Y:S01]  /*232e0*/  LDL.LU R151, [R1+0x14ec] ;  /* 0x0014ec0001977983 */ /* 0x000f220000300800 */
[----:B------:R-:W-:-:S03]  /*232f0*/  FADD R7, R26, R7 ;  /* 0x000000071a077221 */ /* 0x000fc60000000000 */
[----:B------:R0:W-:Y:S01]  /*23300*/  STL [R1+0x1280], R17 ;  /* 0x0012801101007387 */ /* 0x0001e20000100800 */
[----:B------:R-:W-:-:S01]  /*23310*/  FADD R6, R27, R6 ;  /* 0x000000061b067221 */ /* 0x000fc20000000000 */
[----:B------:R-:W-:Y:S01]  /*23320*/  FADD R5, R28, R5 ;  /* 0x000000051c057221 */ /* 0x000fe20000000000 */
[----:B------:R-:W-:-:S01]  /*23330*/  FADD R4, R29, R4 ;  /* 0x000000041d047221 */ /* 0x000fc20000000000 */
[----:B0-----:R0:W5:Y:S04]  /*23340*/  LDL.LU R17, [R1+0x14e8] ;  /* 0x0014e80001117983 */ /* 0x0011680000300800 */
[----:B------:R1:W-:Y:S04]  /*23350*/  STL [R1+0x1284], R13 ;  /* 0x0012840d01007387 */ /* 0x0003e80000100800 */
[----:B------:R0:W-:Y:S04]  /*23360*/  STL [R1+0x1288], R12 ;  /* 0x0012880c01007387 */ /* 0x0001e80000100800 */
[----:B------:R0:W-:Y:S01]  /*23370*/  STL [R1+0x128c], R11 ;  /* 0x00128c0b01007387 */ /* 0x0001e20000100800 */
[----:B------:R-:W-:-:S03]  /*23380*/  FADD R3, R30, R3 ;  /* 0x000000031e037221 */ /* 0x000fc60000000000 */
[----:B------:R0:W-:Y:S04]  /*23390*/  STL [R1+0x1290], R10 ;  /* 0x0012900a01007387 */ /* 0x0001e80000100800 */
[----:B------:R0:W-:Y:S01]  /*233a0*/  STL [R1+0x1294], R9 ;  /* 0x0012940901007387 */ /* 0x0001e20000100800 */
[----:B------:R-:W-:-:S03]  /*233b0*/  FADD R2, R31, R2 ;  /* 0x000000021f027221 */ /* 0x000fc60000000000 */
[----:B------:R0:W-:Y:S04]  /*233c0*/  STL [R1+0x1298], R8 ;  /* 0x0012980801007387 */ /* 0x0001e80000100800 */
[----:B------:R0:W-:Y:S01]  /*233d0*/  STL [R1+0x129c], R7 ;  /* 0x00129c0701007387 */ /* 0x0001e20000100800 */
[----:B------:R-:W-:-:S03]  /*233e0*/  FADD R0, R32, R0 ;  /* 0x0000000020007221 */ /* 0x000fc60000000000 */
        /* <DEDUP_REMOVED lines=10> */
[----:B-1----:R-:W4:Y:S04]  /*23490*/  LDL.LU R13, [R1+0x12c8] ;  /* 0x0012c800010d7983 */ /* 0x002f280000300800 */
[----:B0-----:R-:W4:Y:S04]  /*234a0*/  LDL.LU R12, [R1+0x12cc] ;  /* 0x0012cc00010c7983 */ /* 0x001f280000300800 */
[----:B------:R-:W4:Y:S04]  /*234b0*/  LDL.LU R11, [R1+0x12d0] ;  /* 0x0012d000010b7983 */ /* 0x000f280000300800 */
        /* <DEDUP_REMOVED lines=9> */
[----:B------:R-:W4:Y:S01]  /*23550*/  LDL.LU R0, [R1+0x12f8] ;  /* 0x0012f80001007983 */ /* 0x000f220000300800 */
[----:B--2---:R-:W-:-:S01]  /*23560*/  FADD R18, R33, R18 ;  /* 0x0000001221127221 */ /* 0x004fc20000000000 */
        /* <DEDUP_REMOVED lines=29> */
[----:B0-----:R-:W4:Y:S01]  /*23740*/  LDL.LU R18, [R1+0x12fc] ;  /* 0x0012fc0001127983 */ /* 0x001f220000300800 */
[----:B------:R-:W-:-:S03]  /*23750*/  FADD R0, R49, R0 ;  /* 0x0000000031007221 */ /* 0x000fc60000000000 */
[----:B------:R0:W-:Y:S04]  /*23760*/  STL [R1+0x12f0], R3 ;  /* 0x0012f00301007387 */ /* 0x0001e80000100800 */
[----:B-1----:R-:W4:Y:S04]  /*23770*/  LDL.LU R16, [R1+0x1300] ;  /* 0x0013000001107983 */ /* 0x002f280000300800 */
[----:B------:R1:W-:Y:S04]  /*23780*/  STL [R1+0x12f4], R2 ;  /* 0x0012f40201007387 */ /* 0x0003e80000100800 */
[----:B--2---:R-:W2:Y:S04]  /*23790*/  LDL.LU R15, [R1+0x1304] ;  /* 0x00130400010f7983 */ /* 0x004ea80000300800 */
[----:B------:R1:W-:Y:S04]  /*237a0*/  STL [R1+0x12f8], R0 ;  /* 0x0012f80001007387 */ /* 0x0003e80000100800 */
[----:B---3--:R-:W3:Y:S04]  /*237b0*/  LDL.LU R14, [R1+0x1308] ;  /* 0x00130800010e7983 */ /* 0x008ee80000300800 */
[----:B----4-:R-:W4:Y:S04]  /*237c0*/  LDL.LU R13, [R1+0x130c] ;  /* 0x00130c00010d7983 */ /* 0x010f280000300800 */
        /* <DEDUP_REMOVED lines=9> */
[----:B0-----:R-:W4:Y:S04]  /*23860*/  LDL.LU R3, [R1+0x1334] ;  /* 0x0013340001037983 */ /* 0x001f280000300800 */
[----:B-1----:R-:W4:Y:S04]  /*23870*/  LDL.LU R2, [R1+0x1338] ;  /* 0x0013380001027983 */ /* 0x002f280000300800 */
[----:B------:R-:W4:Y:S01]  /*23880*/  LDL.LU R0, [R1+0x133c] ;  /* 0x00133c0001007983 */ /* 0x000f220000300800 */
[----:B------:R-:W-:-:S01]  /*23890*/  FADD R18, R50, R18 ;  /* 0x0000001232127221 */ /* 0x000fc20000000000 */
[----:B------:R-:W-:-:S04]  /*238a0*/  FADD R16, R51, R16 ;  /* 0x0000001033107221 */ /* 0x000fc80000000000 */
[----:B------:R0:W-:Y:S01]  /*238b0*/  STL [R1+0x12fc], R18 ;  /* 0x0012fc1201007387 */ /* 0x0001e20000100800 */
[----:B--2---:R-:W-:-:S03]  /*238c0*/  FADD R15, R52, R15 ;  /* 0x0000000f340f7221 */ /* 0x004fc60000000000 */
[----:B------:R1:W-:Y:S01]  /*238d0*/  STL [R1+0x1300], R16 ;  /* 0x0013001001007387 */ /* 0x0003e20000100800 */
[----:B---3--:R-:W-:-:S03]  /*238e0*/  FADD R14, R53, R14 ;  /* 0x0000000e350e7221 */ /* 0x008fc60000000000 */
        /* <DEDUP_REMOVED lines=200> */
[----:B------:R-:W-:Y:S01]  /*24570*/  STL [R1+0x140c], R18 ;  /* 0x00140c1201007387 */ /* 0x000fe20000100800 */
        /* <DEDUP_REMOVED lines=47> */
[----:B------:R-:W4:Y:S01]  /*24870*/  LDL.LU R18, [R1+0x1490] ;  /* 0x0014900001127983 */ /* 0x000f220000300800 */
[----:B------:R-:W-:Y:S01]  /*24880*/  UMOV UR6, URZ ;  /* 0x0000003f00067c82 */ /* 0x000fe20008000000 */
[----:B------:R-:W-:-:S05]  /*24890*/  FADD R16, R135, R16 ;  /* 0x0000001087107221 */ /* 0x000fca0000000000 */
[----:B------:R0:W-:Y:S01]  /*248a0*/  STL [R1+0x1450], R16 ;  /* 0x0014501001007387 */ /* 0x0001e20000100800 */
[----:B------:R-:W-:-:S03]  /*248b0*/  FADD R15, R136, R15 ;  /* 0x0000000f880f7221 */ /* 0x000fc60000000000 */
[----:B0-----:R0:W5:Y:S01]  /*248c0*/  LDL.LU R16, [R1+0x14e4] ;  /* 0x0014e40001107983 */ /* 0x0011620000300800 */
[----:B--2---:R-:W-:-:S03]  /*248d0*/  FADD R14, R137, R14 ;  /* 0x0000000e890e7221 */ /* 0x004fc60000000000 */
[----:B------:R1:W-:Y:S01]  /*248e0*/  STL [R1+0x1454], R15 ;  /* 0x0014540f01007387 */ /* 0x0003e20000100800 */
[----:B---3--:R-:W-:-:S01]  /*248f0*/  FADD R13, R138, R13 ;  /* 0x0000000d8a0d7221 */ /* 0x008fc20000000000 */
[----:B----4-:R-:W-:Y:S02]  /*24900*/  FADD R12, R139, R12 ;  /* 0x0000000c8b0c7221 */ /* 0x010fe40000000000 */
[----:B-1----:R0:W5:Y:S01]  /*24910*/  LDL.LU R15, [R1+0x14e0] ;  /* 0x0014e000010f7983 */ /* 0x0021620000300800 */
[----:B------:R-:W-:-:S03]  /*24920*/  FADD R11, R140, R11 ;  /* 0x0000000b8c0b7221 */ /* 0x000fc60000000000 */
[----:B------:R1:W-:Y:S01]  /*24930*/  STL [R1+0x1458], R14 ;  /* 0x0014580e01007387 */ /* 0x0003e20000100800 */
[----:B------:R-:W-:-:S03]  /*24940*/  FADD R10, R141, R10 ;  /* 0x0000000a8d0a7221 */ /* 0x000fc60000000000 */
[----:B-1----:R0:W5:Y:S01]  /*24950*/  LDL.LU R14, [R1+0x14dc] ;  /* 0x0014dc00010e7983 */ /* 0x0021620000300800 */
[----:B------:R-:W-:-:S03]  /*24960*/  FADD R9, R142, R9 ;  /* 0x000000098e097221 */ /* 0x000fc60000000000 */
[----:B------:R1:W-:Y:S01]  /*24970*/  STL [R1+0x145c], R13 ;  /* 0x00145c0d01007387 */ /* 0x0003e20000100800 */
[----:B------:R-:W-:-:S01]  /*24980*/  FADD R8, R143, R8 ;  /* 0x000000088f087221 */ /* 0x000fc20000000000 */
[----:B------:R-:W-:Y:S02]  /*24990*/  FADD R7, R144, R7 ;  /* 0x0000000790077221 */ /* 0x000fe40000000000 */
[----:B-1----:R0:W5:Y:S04]  /*249a0*/  LDL.LU R13, [R1+0x14d8] ;  /* 0x0014d800010d7983 */ /* 0x0021680000300800 */
[----:B------:R1:W-:Y:S01]  /*249b0*/  STL [R1+0x1460], R12 ;  /* 0x0014600c01007387 */ /* 0x0003e20000100800 */
[----:B------:R-:W-:-:S01]  /*249c0*/  FADD R6, R145, R6 ;  /* 0x0000000691067221 */ /* 0x000fc20000000000 */
[----:B------:R-:W-:-:S02]  /*249d0*/  FADD R5, R146, R5 ;  /* 0x0000000592057221 */ /* 0x000fc40000000000 */
[----:B-1----:R0:W5:Y:S04]  /*249e0*/  LDL.LU R12, [R1+0x14d4] ;  /* 0x0014d400010c7983 */ /* 0x0021680000300800 */
[----:B------:R1:W-:Y:S01]  /*249f0*/  STL [R1+0x1464], R11 ;  /* 0x0014640b01007387 */ /* 0x0003e20000100800 */
[----:B------:R-:W-:-:S03]  /*24a00*/  FADD R4, R147, R4 ;  /* 0x0000000493047221 */ /* 0x000fc60000000000 */
        /* <DEDUP_REMOVED lines=25> */
[----:B------:R0:W-:Y:S02]  /*24ba0*/  STL [R1+0x1490], R18 ;  /* 0x0014901201007387 */ /* 0x0001e40000100800 */
.L_x_25:
[----:B------:R-:W-:Y:S05]  /*24bb0*/  @!P1 BRA `(.L_x_26) ;  /* 0x0000000000049947 */ /* 0x000fea0003800000 */
[----:B------:R-:W-:Y:S01]  /*24bc0*/  BPT.TRAP 0x1 ;  /* 0x000000040000795c */ /* 0x000fe20000300000 */
.L_x_26:
[----:B------:R-:W-:Y:S02]  /*24bd0*/  UISETP.GT.U32.AND UP0, UPT, UR13, 0x1, UPT ;  /* 0x000000010d00788c */ /* 0x000fe4000bf04070 */
[----:B------:R-:W-:-:S04]  /*24be0*/  ULEA UR8, UR27, UR15, 0x3 ;  /* 0x0000000f1b087291 */ /* 0x000fc8000f8e183f */
[----:B------:R-:W-:Y:S01]  /*24bf0*/  UIADD3 UR8, UR8, 0x40, URZ ;  /* 0x0000004008087890 */ /* 0x000fe2000fffe03f */
[----:B------:R-:W-:-:S03]  /*24c00*/  PLOP3.LUT P0, PT, PT, PT, UP0, 0x80, 0x0 ;  /* 0x000000000000781c */ /* 0x000fc60003f0f008 */
[----:B------:R-:W-:-:S09]  /*24c10*/  UPRMT UR8, URZ, 0x654, UR8 ;  /* 0x000006543f087896 */ /* 0x000fd20008000008 */
[----:B------:R-:W-:Y:S01]  /*24c20*/  SYNCS.ARRIVE.TRANS64.RED.A1T0 RZ, [UR8], RZ ;  /* 0x000000ffffff79a7 */ /* 0x000fe20008100408 */
[----:B------:R-:W-:Y:S05]  /*24c30*/  @P0 BRA `(.L_x_27) ;  /* 0x0000000000040947 */ /* 0x000fea0003800000 */
[----:B------:R-:W-:Y:S01]  /*24c40*/  BPT.TRAP 0x1 ;  /* 0x000000040000795c */ /* 0x000fe20000300000 */
.L_x_27:
[----:B------:R-:W-:Y:S01]  /*24c50*/  UIADD3 UR26, UR26, 0x1, URZ ;  /* 0x000000011a1a7890 */ /* 0x000fe2000fffe03f */
[C---:B-----5:R-:W-:Y:S01]  /*24c60*/  ISETP.GT.AND P0, PT, R17.reuse, 0x1, PT ;  /* 0x000000011100780c */ /* 0x060fe20003f04270 */
[----:B------:R-:W-:Y:S01]  /*24c70*/  UIADD3 UR27, UR27, 0x1, URZ ;  /* 0x000000011b1b7890 */ /* 0x000fe2000fffe03f */
[----:B------:R-:W-:Y:S01]  /*24c80*/  VIADD R17, R17, 0xffffffff ;  /* 0xffffffff11117836 */ /* 0x000fe20000000000 */
[----:B------:R-:W-:Y:S02]  /*24c90*/  UISETP.NE.AND UP0, UPT, UR26, 0x8, UPT ;  /* 0x000000081a00788c */ /* 0x000fe4000bf05270 */
[----:B------:R-:W-:Y:S02]  /*24ca0*/  UISETP.NE.AND UP1, UPT, UR27, 0x8, UPT ;  /* 0x000000081b00788c */ /* 0x000fe4000bf25270 */
[----:B------:R-:W-:Y:S02]  /*24cb0*/  USEL UR8, URZ, 0x1, UP0 ;  /* 0x000000013f087887 */ /* 0x000fe40008000000 */
[----:B------:R-:W-:-:S02]  /*24cc0*/  USEL UR26, UR26, URZ, UP0 ;  /* 0x0000003f1a1a7287 */ /* 0x000fc40008000000 */
[----:B------:R-:W-:Y:S02]  /*24cd0*/  USEL UR27, UR27, URZ, UP1 ;  /* 0x0000003f1b1b7287 */ /* 0x000fe40008800000 */
[----:B------:R-:W-:Y:S01]  /*24ce0*/  LOP3.LUT R16, R16, UR8, RZ, 0x3c, !PT ;  /* 0x0000000810107c12 */ /* 0x000fe2000f8e3cff */
[----:B------:R-:W-:Y:S01]  /*24cf0*/  UMOV UR8, 0x1 ;  /* 0x0000000100087882 */ /* 0x000fe20000000000 */
[----:B------:R-:W-:Y:S08]  /*24d00*/  @P0 BRA `(.L_x_28) ;  /* 0xfffffee800c80947 */ /* 0x000ff0000383ffff */
.L_x_20:
[----:B------:R-:W-:-:S04]  /*24d10*/  UISETP.NE.AND UP0, UPT, UR6, URZ, UPT ;  /* 0x0000003f0600728c */ /* 0x000fc8000bf05270 */
[----:B------:R-:W-:-:S06]  /*24d20*/  USEL UR6, URZ, 0x1, !UP0 ;  /* 0x000000013f067887 */ /* 0x000fcc000c000000 */
[----:B------:R-:W-:-:S13]  /*24d30*/  ISETP.NE.AND P0, PT, RZ, UR6, PT ;  /* 0x00000006ff007c0c */ /* 0x000fda000bf05270 */
[----:B------:R-:W-:Y:S05]  /*24d40*/  @!P0 BRA `(.L_x_29) ;  /* 0x000000b800188947 */ /* 0x000fea0003800000 */
[----:B------:R2:W-:Y:S04]  /*24d50*/  STL [R1+0x161c], R73 ;  /* 0x00161c4901007387 */ /* 0x0005e80000100800 */
[----:B--2---:R-:W2:Y:S04]  /*24d60*/  LDL.LU R73, [R1+0x800] ;  /* 0x0008000001497983 */ /* 0x004ea80000300800 */
[----:B------:R4:W-:Y:S04]  /*24d70*/  STL [R1+0x1618], R74 ;  /* 0x0016184a01007387 */ /* 0x0009e80000100800 */
[----:B----4-:R-:W4:Y:S04]  /*24d80*/  LDL.LU R74, [R1+0x804] ;  /* 0x00080400014a7983 */ /* 0x010f280000300800 */
[----:B------:R0:W-:Y:S04]  /*24d90*/  STL [R1+0x1614], R75 ;  /* 0x0016144b01007387 */ /* 0x0001e80000100800 */
[----:B0-----:R-:W3:Y:S04]  /*24da0*/  LDL.LU R75, [R1+0x808] ;  /* 0x00080800014b7983 */ /* 0x001ee80000300800 */
        /* <DEDUP_REMOVED lines=64> */
[----:B------:R-:W3:Y:S04]  /*251b0*/  LDL.LU R16, [R1+0xa04] ;  /* 0x000a040001107983 */ /* 0x000ee80000300800 */
[----:B------:R-:W3:Y:S04]  /*251c0*/  LDL.LU R17, [R1+0x974] ;  /* 0x0009740001117983 */ /* 0x000ee80000300800 */
[----:B------:R-:W3:Y:S04]  /*251d0*/  LDL.LU R18, [R1+0xa08] ;  /* 0x000a080001127983 */ /* 0x000ee80000300800 */
        /* <DEDUP_REMOVED lines=88> */
[----:B-----5:R0:W-:Y:S04]  /*25760*/  STL [R1+0x14e0], R15 ;  /* 0x0014e00f01007387 */ /* 0x0201e80000100800 */
        /* <DEDUP_REMOVED lines=28> */
[----:B0-----:R-:W3:Y:S01]  /*25930*/  LDL.LU R0, [R1+0x88c] ;  /* 0x00088c0001007983 */ /* 0x001ee20000300800 */
[----:B--2---:R-:W-:Y:S01]  /*25940*/  FADD R19, R73, R19 ;  /* 0x0000001349137221 */ /* 0x004fe20000000000 */
[----:B----4-:R-:W-:Y:S01]  /*25950*/  FADD R20, R74, R20 ;  /* 0x000000144a147221 */ /* 0x010fe20000000000 */
[----:B---3--:R-:W-:Y:S01]  /*25960*/  FADD R21, R75, R21 ;  /* 0x000000154b157221 */ /* 0x008fe20000000000 */
[----:B------:R-:W2:Y:S01]  /*25970*/  LDL.LU R73, [R1+0x161c] ;  /* 0x00161c0001497983 */ /* 0x000ea20000300800 */
[----:B------:R-:W-:Y:S01]  /*25980*/  FADD R22, R76, R22 ;  /* 0x000000164c167221 */ /* 0x000fe20000000000 */
[----:B------:R-:W-:-:S02]  /*25990*/  FADD R23, R77, R23 ;  /* 0x000000174d177221 */ /* 0x000fc40000000000 */
[----:B------:R-:W3:Y:S01]  /*259a0*/  LDL.LU R74, [R1+0x1618] ;  /* 0x00161800014a7983 */ /* 0x000ee20000300800 */
        /* <DEDUP_REMOVED lines=54> */
[----:B------:R-:W-:Y:S01]  /*25d10*/  FADD R179, R105, R179 ;  /* 0x000000b369b37221 */ /* 0x000fe20000000000 */
[----:B------:R-:W-:Y:S02]  /*25d20*/  FADD R109, R110, R109 ;  /* 0x0000006d6e6d7221 */ /* 0x000fe40000000000 */
[----:B------:R-:W4:Y:S01]  /*25d30*/  LDL.LU R102, [R1+0x15a8] ;  /* 0x0015a80001667983 */ /* 0x000f220000300800 */
[----:B------:R-:W-:-:S03]  /*25d40*/  FADD R180, R106, R180 ;  /* 0x000000b46ab47221 */ /* 0x000fc60000000000 */
[----:B------:R-:W4:Y:S01]  /*25d50*/  LDL.LU R103, [R1+0x15a4] ;  /* 0x0015a40001677983 */ /* 0x000f220000300800 */
[----:B------:R-:W-:Y:S01]  /*25d60*/  FADD R181, R107, R181 ;  /* 0x000000b56bb57221 */ /* 0x000fe20000000000 */
[----:B------:R-:W-:Y:S02]  /*25d70*/  FADD R16, R108, R16 ;  /* 0x000000106c107221 */ /* 0x000fe40000000000 */
[----:B------:R-:W4:Y:S01]  /*25d80*/  LDL.LU R104, [R1+0x15a0] ;  /* 0x0015a00001687983 */ /* 0x000f220000300800 */
[----:B------:R-:W-:-:S03]  /*25d90*/  FADD R18, R17, R18 ;  /* 0x0000001211127221 */ /* 0x000fc60000000000 */
[----:B------:R-:W4:Y:S04]  /*25da0*/  LDL.LU R105, [R1+0x159c] ;  /* 0x00159c0001697983 */ /* 0x000f280000300800 */
[----:B------:R-:W4:Y:S04]  /*25db0*/  LDL.LU R106, [R1+0x1598] ;  /* 0x00159800016a7983 */ /* 0x000f280000300800 */
[----:B------:R-:W4:Y:S01]  /*25dc0*/  LDL.LU R107, [R1+0x1594] ;  /* 0x00159400016b7983 */ /* 0x000f220000300800 */
[----:B------:R-:W-:Y:S01]  /*25dd0*/  FADD R194, R13, R194 ;  /* 0x000000c20dc27221 */ /* 0x000fe20000000000 */
        /* <DEDUP_REMOVED lines=54> */
[----:B------:R-:W-:-:S02]  /*26140*/  FADD R182, R0, R182 ;  /* 0x000000b600b67221 */ /* 0x000fc40000000000 */
[----:B------:R-:W2:Y:S04]  /*26150*/  LDL.LU R0, [R1+0x978] ;  /* 0x0009780001007983 */ /* 0x000ea80000300800 */
[----:B------:R0:W-:Y:S04]  /*26160*/  STL [R1+0xa00], R109 ;  /* 0x000a006d01007387 */ /* 0x0001e80000100800 */
[----:B------:R-:W2:Y:S04]  /*26170*/  LDL.LU R2, [R1+0xa0c] ;  /* 0x000a0c0001027983 */ /* 0x000ea80000300800 */
[----:B------:R1:W-:Y:S04]  /*26180*/  STL [R1+0xa04], R16 ;  /* 0x000a041001007387 */ /* 0x0003e80000100800 */
[----:B------:R-:W3:Y:S04]  /*26190*/  LDL.LU R3, [R1+0x97c] ;  /* 0x00097c0001037983 */ /* 0x000ee80000300800 */
[----:B------:R1:W-:Y:S04]  /*261a0*/  STL [R1+0xa08], R18 ;  /* 0x000a081201007387 */ /* 0x0003e80000100800 */
[----:B------:R-:W3:Y:S04]  /*261b0*/  LDL.LU R4, [R1+0xa10] ;  /* 0x000a100001047983 */ /* 0x000ee80000300800 */
        /* <DEDUP_REMOVED lines=54> */
[----:B------:R-:W4:Y:S04]  /*26520*/  LDL.LU R108, [R1+0x9ec] ;  /* 0x0009ec00016c7983 */ /* 0x000f280000300800 */
[----:B-1----:R-:W4:Y:S04]  /*26530*/  LDL.LU R16, [R1+0xa80] ;  /* 0x000a800001107983 */ /* 0x002f280000300800 */
[----:B------:R-:W4:Y:S04]  /*26540*/  LDL.LU R17, [R1+0x9f0] ;  /* 0x0009f00001117983 */ /* 0x000f280000300800 */
[----:B------:R-:W4:Y:S01]  /*26550*/  LDL.LU R18, [R1+0xa84] ;  /* 0x000a840001127983 */ /* 0x000f220000300800 */
[----:B--2---:R-:W-:-:S05]  /*26560*/  FADD R2, R0, R2 ;  /* 0x0000000200027221 */ /* 0x004fca0000000000 */
[----:B------:R0:W-:Y:S01]  /*26570*/  STL [R1+0xa0c], R2 ;  /* 0x000a0c0201007387 */ /* 0x0001e20000100800 */
        /* <DEDUP_REMOVED lines=55> */
[----:B------:R-:W4:Y:S04]  /*268f0*/  LDL.LU R0, [R1+0x9f4] ;  /* 0x0009f40001007983 */ /* 0x000f280000300800 */
[----:B------:R4:W-:Y:S01]  /*26900*/  STL [R1+0xa7c], R109 ;  /* 0x000a7c6d01007387 */ /* 0x0009e20000100800 */
[----:B------:R-:W-:-:S03]  /*26910*/  FADD R16, R108, R16 ;  /* 0x000000106c107221 */ /* 0x000fc60000000000 */
[----:B0-----:R-:W4:Y:S04]  /*26920*/  LDL.LU R2, [R1+0xa88] ;  /* 0x000a880001027983 */ /* 0x001f280000300800 */
[----:B------:R0:W-:Y:S01]  /*26930*/  STL [R1+0xa80], R16 ;  /* 0x000a801001007387 */ /* 0x0001e20000100800 */
[----:B------:R-:W-:-:S03]  /*26940*/  FADD R18, R17, R18 ;  /* 0x0000001211127221 */ /* 0x000fc60000000000 */
[----:B------:R-:W4:Y:S04]  /*26950*/  LDL.LU R3, [R1+0x9f8] ;  /* 0x0009f80001037983 */ /* 0x000f280000300800 */
[----:B------:R0:W-:Y:S04]  /*26960*/  STL [R1+0xa84], R18 ;  /* 0x000a841201007387 */ /* 0x0001e80000100800 */
[----:B-1----:R-:W4:Y:S04]  /*26970*/  LDL.LU R4, [R1+0xa8c] ;  /* 0x000a8c0001047983 */ /* 0x002f280000300800 */
[----:B------:R-:W4:Y:S04]  /*26980*/  LDL.LU R5, [R1+0x9fc] ;  /* 0x0009fc0001057983 */ /* 0x000f280000300800 */
[----:B--2---:R-:W2:Y:S04]  /*26990*/  LDL.LU R6, [R1+0xa90] ;  /* 0x000a900001067983 */ /* 0x004ea80000300800 */
[----:B------:R-:W2:Y:S04]  /*269a0*/  LDL.LU R7, [R1+0x600] ;  /* 0x0006000001077983 */ /* 0x000ea80000300800 */
[----:B---3--:R-:W3:Y:S04]  /*269b0*/  LDL.LU R8, [R1+0xa94] ;  /* 0x000a940001087983 */ /* 0x008ee80000300800 */
[----:B------:R-:W3:Y:S04]  /*269c0*/  LDL.LU R9, [R1+0x604] ;  /* 0x0006040001097983 */ /* 0x000ee80000300800 */
        /* <DEDUP_REMOVED lines=52> */
[----:B------:R-:W4:Y:S01]  /*26d10*/  LDL.LU R18, [R1+0xb00] ;  /* 0x000b000001127983 */ /* 0x000f220000300800 */
[----:B------:R-:W-:-:S05]  /*26d20*/  FADD R2, R0, R2 ;  /* 0x0000000200027221 */ /* 0x000fca0000000000 */
[----:B------:R0:W-:Y:S01]  /*26d30*/  STL [R1+0xa88], R2 ;  /* 0x000a880201007387 */ /* 0x0001e20000100800 */
[----:B------:R-:W-:Y:S01]  /*26d40*/  FADD R4, R3, R4 ;  /* 0x0000000403047221 */ /* 0x000fe20000000000 */
[----:B--2---:R-:W-:-:S04]  /*26d50*/  FADD R6, R5, R6 ;  /* 0x0000000605067221 */ /* 0x004fc80000000000 */
        /* <DEDUP_REMOVED lines=1452> */
[----:B------:R-:W4:Y:S04]  /*2c820*/  LDL.LU R136, [R1] ;  /* 0x0000000001887983 */ /* 0x000f280000300800 */
        /* <DEDUP_REMOVED lines=280> */
[----:B------:R-:W-:Y:S01]  /*2d9b0*/  STL [R1+0x1150], R2 ;  /* 0x0011500201007387 */ /* 0x000fe20000100800 */
[----:B------:R-:W-:Y:S01]  /*2d9c0*/  FADD R4, R3, R4 ;  /* 0x0000000403047221 */ /* 0x000fe20000000000 */
[----:B--2---:R-:W-:-:S04]  /*2d9d0*/  FADD R6, R5, R6 ;  /* 0x0000000605067221 */ /* 0x004fc80000000000 */
[----:B------:R-:W-:Y:S01]  /*2d9e0*/  STL [R1+0x1154], R4 ;  /* 0x0011540401007387 */ /* 0x000fe20000100800 */
[----:B---3--:R-:W-:-:S03]  /*2d9f0*/  FADD R8, R7, R8 ;  /* 0x0000000807087221 */ /* 0x008fc60000000000 */
[----:B------:R-:W-:Y:S01]  /*2da00*/  STL [R1+0x1158], R6 ;  /* 0x0011580601007387 */ /* 0x000fe20000100800 */
[----:B----4-:R-:W-:-:S03]  /*2da10*/  FADD R10, R9, R10 ;  /* 0x0000000a090a7221 */ /* 0x010fc60000000000 */
        /* <DEDUP_REMOVED lines=46> */
[----:B------:R-:W-:Y:S04]  /*2dd00*/  STL [R1+0x11b8], R113 ;  /* 0x0011b87101007387 */ /* 0x000fe80000100800 */
[----:B------:R-:W-:Y:S01]  /*2dd10*/  STL [R1+0x11bc], R111 ;  /* 0x0011bc6f01007387 */ /* 0x000fe20000100800 */
[----:B------:R-:W-:Y:S01]  /*2dd20*/  FADD R109, R110, R109 ;  /* 0x0000006d6e6d7221 */ /* 0x000fe20000000000 */
[----:B------:R-:W-:Y:S02]  /*2dd30*/  FADD R16, R108, R16 ;  /* 0x000000106c107221 */ /* 0x000fe40000000000 */
[----:B------:R-:W2:Y:S04]  /*2dd40*/  LDL.LU R108, [R1+0x138] ;  /* 0x00013800016c7983 */ /* 0x000ea80000300800 */
[----:B------:R0:W-:Y:S01]  /*2dd50*/  STL [R1+0x11c0], R109 ;  /* 0x0011c06d01007387 */ /* 0x0001e20000100800 */
[----:B------:R-:W-:-:S03]  /*2dd60*/  FADD R18, R17, R18 ;  /* 0x0000001211127221 */ /* 0x000fc60000000000 */
[----:B0-----:R-:W2:Y:S04]  /*2dd70*/  LDL.LU R109, [R1+0x11cc] ;  /* 0x0011cc00016d7983 */ /* 0x001ea80000300800 */
        /* <DEDUP_REMOVED lines=61> */
[----:B-1----:R-:W4:Y:S01]  /*2e150*/  LDL.LU R18, [R1+0x1244] ;  /* 0x0012440001127983 */ /* 0x002f220000300800 */
[----:B--2---:R-:W-:-:S03]  /*2e160*/  FADD R109, R108, R109 ;  /* 0x0000006d6c6d7221 */ /* 0x004fc60000000000 */
[----:B------:R-:W2:Y:S04]  /*2e170*/  LDL.LU R108, [R1+0x1590] ;  /* 0x00159000016c7983 */ /* 0x000ea80000300800 */
[----:B------:R0:W-:Y:S01]  /*2e180*/  STL [R1+0x11cc], R109 ;  /* 0x0011cc6d01007387 */ /* 0x0001e20000100800 */
[----:B---3--:R-:W-:-:S03]  /*2e190*/  FADD R111, R110, R111 ;  /* 0x0000006f6e6f7221 */ /* 0x008fc60000000000 */
[----:B0-----:R-:W3:Y:S04]  /*2e1a0*/  LDL.LU R109, [R1+0x158c] ;  /* 0x00158c00016d7983 */ /* 0x001ee80000300800 */
[----:B------:R-:W3:Y:S01]  /*2e1b0*/  LDL.LU R110, [R1+0x1588] ;  /* 0x00158800016e7983 */ /* 0x000ee20000300800 */
[----:B----4-:R-:W-:-:S03]  /*2e1c0*/  FADD R113, R112, R113 ;  /* 0x0000007170717221 */ /* 0x010fc60000000000 */
[----:B------:R0:W-:Y:S01]  /*2e1d0*/  STL [R1+0x11d0], R111 ;  /* 0x0011d06f01007387 */ /* 0x0001e20000100800 */
[----:B------:R-:W-:-:S03]  /*2e1e0*/  FADD R115, R114, R115 ;  /* 0x0000007372737221 */ /* 0x000fc60000000000 */
[----:B0-----:R-:W4:Y:S04]  /*2e1f0*/  LDL.LU R111, [R1+0x1584] ;  /* 0x00158400016f7983 */ /* 0x001f280000300800 */
[----:B------:R-:W4:Y:S01]  /*2e200*/  LDL.LU R112, [R1+0x1580] ;  /* 0x0015800001707983 */ /* 0x000f220000300800 */
[----:B------:R-:W-:-:S03]  /*2e210*/  FADD R117, R116, R117 ;  /* 0x0000007574757221 */ /* 0x000fc60000000000 */
[----:B------:R0:W-:Y:S01]  /*2e220*/  STL [R1+0x11d4], R113 ;  /* 0x0011d47101007387 */ /* 0x0001e20000100800 */
[----:B------:R-:W-:-:S03]  /*2e230*/  FADD R119, R118, R119 ;  /* 0x0000007776777221 */ /* 0x000fc60000000000 */
[----:B0-----:R-:W4:Y:S04]  /*2e240*/  LDL.LU R113, [R1+0x157c] ;  /* 0x00157c0001717983 */ /* 0x001f280000300800 */
[----:B------:R-:W4:Y:S04]  /*2e250*/  LDL.LU R114, [R1+0x1578] ;  /* 0x0015780001727983 */ /* 0x000f280000300800 */
[----:B------:R0:W-:Y:S01]  /*2e260*/  STL [R1+0x11d8], R115 ;  /* 0x0011d87301007387 */ /* 0x0001e20000100800 */
[----:B------:R-:W-:Y:S01]  /*2e270*/  FADD R121, R120, R121 ;  /* 0x0000007978797221 */ /* 0x000fe20000000000 */
[----:B------:R-:W-:-:S02]  /*2e280*/  FADD R123, R122, R123 ;  /* 0x0000007b7a7b7221 */ /* 0x000fc40000000000 */
[----:B0-----:R-:W4:Y:S04]  /*2e290*/  LDL.LU R115, [R1+0x1574] ;  /* 0x0015740001737983 */ /* 0x001f280000300800 */
[----:B------:R-:W4:Y:S04]  /*2e2a0*/  LDL.LU R116, [R1+0x1570] ;  /* 0x0015700001747983 */ /* 0x000f280000300800 */
[----:B------:R0:W-:Y:S01]  /*2e2b0*/  STL [R1+0x11dc], R117 ;  /* 0x0011dc7501007387 */ /* 0x0001e20000100800 */
[----:B------:R-:W-:-:S03]  /*2e2c0*/  FADD R125, R124, R125 ;  /* 0x0000007d7c7d7221 */ /* 0x000fc60000000000 */
        /* <DEDUP_REMOVED lines=22> */
[----:B------:R-:W-:Y:S01]  /*2e430*/  FADD R10, R9, R10 ;  /* 0x0000000a090a7221 */ /* 0x000fe20000000000 */
[----:B------:R-:W-:Y:S01]  /*2e440*/  FADD R12, R11, R12 ;  /* 0x0000000c0b0c7221 */ /* 0x000fe20000000000 */
        /* <DEDUP_REMOVED lines=13> */
[----:B------:R-:W-:Y:S04]  /*2e520*/  STL [R1+0x11fc], R2 ;  /* 0x0011fc0201007387 */ /* 0x000fe80000100800 */
[----:B------:R-:W-:Y:S04]  /*2e530*/  STL [R1+0x1200], R4 ;  /* 0x0012000401007387 */ /* 0x000fe80000100800 */
[----:B------:R-:W-:Y:S04]  /*2e540*/  STL [R1+0x1204], R6 ;  /* 0x0012040601007387 */ /* 0x000fe80000100800 */
        /* <DEDUP_REMOVED lines=12> */
[----:B------:R-:W-:Y:S04]  /*2e610*/  STL [R1+0x1224], R145 ;  /* 0x0012249101007387 */ /* 0x000fe80000100800 */
[----:B------:R-:W-:Y:S01]  /*2e620*/  STL [R1+0x1228], R143 ;  /* 0x0012288f01007387 */ /* 0x000fe20000100800 */
[----:B------:R-:W-:-:S03]  /*2e630*/  FADD R16, R132, R16 ;  /* 0x0000001084107221 */ /* 0x000fc60000000000 */
[----:B------:R-:W-:Y:S04]  /*2e640*/  STL [R1+0x122c], R141 ;  /* 0x00122c8d01007387 */ /* 0x000fe80000100800 */
[----:B------:R-:W-:Y:S04]  /*2e650*/  STL [R1+0x1230], R139 ;  /* 0x0012308b01007387 */ /* 0x000fe80000100800 */
[----:B------:R-:W-:Y:S04]  /*2e660*/  STL [R1+0x1234], R137 ;  /* 0x0012348901007387 */ /* 0x000fe80000100800 */
[----:B------:R-:W-:Y:S04]  /*2e670*/  STL [R1+0x1238], R135 ;  /* 0x0012388701007387 */ /* 0x000fe80000100800 */
[----:B------:R-:W2:Y:S04]  /*2e680*/  LDL.LU R132, [R1+0x1b4] ;  /* 0x0001b40001847983 */ /* 0x000ea80000300800 */
[----:B------:R0:W-:Y:S04]  /*2e690*/  STL [R1+0x123c], R133 ;  /* 0x00123c8501007387 */ /* 0x0001e80000100800 */
[----:B------:R-:W2:Y:S01]  /*2e6a0*/  LDL.LU R3, [R1+0x1248] ;  /* 0x0012480001037983 */ /* 0x000ea20000300800 */
[----:B------:R-:W-:-:S03]  /*2e6b0*/  FADD R18, R17, R18 ;  /* 0x0000001211127221 */ /* 0x000fc60000000000 */
[----:B------:R1:W-:Y:S04]  /*2e6c0*/  STL [R1+0x1240], R16 ;  /* 0x0012401001007387 */ /* 0x0003e80000100800 */
[----:B0-----:R-:W3:Y:S04]  /*2e6d0*/  LDL.LU R133, [R1+0x1b8] ;  /* 0x0001b80001857983 */ /* 0x001ee80000300800 */
[----:B------:R0:W-:Y:S04]  /*2e6e0*/  STL [R1+0x1244], R18 ;  /* 0x0012441201007387 */ /* 0x0001e80000100800 */
[----:B-1----:R-:W3:Y:S04]  /*2e6f0*/  LDL.LU R16, [R1+0x124c] ;  /* 0x00124c0001107983 */ /* 0x002ee80000300800 */
[----:B------:R-:W4:Y:S04]  /*2e700*/  LDL.LU R134, [R1+0x1bc] ;  /* 0x0001bc0001867983 */ /* 0x000f280000300800 */
[----:B------:R-:W4:Y:S04]  /*2e710*/  LDL.LU R17, [R1+0x1250] ;  /* 0x0012500001117983 */ /* 0x000f280000300800 */
[----:B------:R-:W4:Y:S04]  /*2e720*/  LDL.LU R135, [R1+0x1c0] ;  /* 0x0001c00001877983 */ /* 0x000f280000300800 */
        /* <DEDUP_REMOVED lines=33> */
[----:B------:R0:W-:Y:S04]  /*2e940*/  STL [R1+0x1248], R3 ;  /* 0x0012480301007387 */ /* 0x0001e80000100800 */
[----:B0-----:R-:W2:Y:S01]  /*2e950*/  LDL.LU R3, [R1+0x1294] ;  /* 0x0012940001037983 */ /* 0x001ea20000300800 */
[----:B---3--:R-:W-:-:S03]  /*2e960*/  FADD R16, R133, R16 ;  /* 0x0000001085107221 */ /* 0x008fc60000000000 */
[----:B------:R-:W3:Y:S01]  /*2e970*/  LDL.LU R133, [R1+0x152c] ;  /* 0x00152c0001857983 */ /* 0x000ee20000300800 */
[----:B----4-:R-:W-:-:S03]  /*2e980*/  FADD R17, R134, R17 ;  /* 0x0000001186117221 */ /* 0x010fc60000000000 */
[----:B------:R0:W-:Y:S01]  /*2e990*/  STL [R1+0x124c], R16 ;  /* 0x00124c1001007387 */ /* 0x0001e20000100800 */
[----:B------:R-:W-:-:S03]  /*2e9a0*/  FADD R18, R135, R18 ;  /* 0x0000001287127221 */ /* 0x000fc60000000000 */
[----:B0-----:R-:W4:Y:S04]  /*2e9b0*/  LDL.LU R16, [R1+0x1298] ;  /* 0x0012980001107983 */ /* 0x001f280000300800 */
[----:B------:R-:W3:Y:S01]  /*2e9c0*/  LDL.LU R134, [R1+0x1528] ;  /* 0x0015280001867983 */ /* 0x000ee20000300800 */
[----:B------:R-:W-:-:S03]  /*2e9d0*/  FADD R137, R136, R137 ;  /* 0x0000008988897221 */ /* 0x000fc60000000000 */
[----:B------:R0:W-:Y:S01]  /*2e9e0*/  STL [R1+0x1250], R17 ;  /* 0x0012501101007387 */ /* 0x0001e20000100800 */
[----:B------:R-:W-:-:S03]  /*2e9f0*/  FADD R139, R138, R139 ;  /* 0x0000008b8a8b7221 */ /* 0x000fc60000000000 */
[----:B0-----:R-:W3:Y:S04]  /*2ea00*/  LDL.LU R17, [R1+0x129c] ;  /* 0x00129c0001117983 */ /* 0x001ee80000300800 */
[----:B------:R-:W3:Y:S04]  /*2ea10*/  LDL.LU R135, [R1+0x1524] ;  /* 0x0015240001877983 */ /* 0x000ee80000300800 */
[----:B------:R0:W-:Y:S01]  /*2ea20*/  STL [R1+0x1254], R18 ;  /* 0x0012541201007387 */ /* 0x0001e20000100800 */
[----:B------:R-:W-:Y:S01]  /*2ea30*/  FADD R141, R140, R141 ;  /* 0x0000008d8c8d7221 */ /* 0x000fe20000000000 */
[----:B------:R-:W-:-:S02]  /*2ea40*/  FADD R143, R142, R143 ;  /* 0x0000008f8e8f7221 */ /* 0x000fc40000000000 */
[----:B0-----:R-:W3:Y:S04]  /*2ea50*/  LDL.LU R18, [R1+0x12a0] ;  /* 0x0012a00001127983 */ /* 0x001ee80000300800 */
[----:B------:R-:W3:Y:S04]  /*2ea60*/  LDL.LU R136, [R1+0x1520] ;  /* 0x0015200001887983 */ /* 0x000ee80000300800 */
[----:B------:R0:W-:Y:S01]  /*2ea70*/  STL [R1+0x1258], R137 ;  /* 0x0012588901007387 */ /* 0x0001e20000100800 */
[----:B------:R-:W-:-:S03]  /*2ea80*/  FADD R145, R144, R145 ;  /* 0x0000009190917221 */ /* 0x000fc60000000000 */
        /* <DEDUP_REMOVED lines=37> */
[----:B------:R0:W5:Y:S04]  /*2ece0*/  LDL.LU R15, [R1+0x14e0] ;  /* 0x0014e000010f7983 */ /* 0x0001680000300800 */
[----:B------:R1:W-:Y:S01]  /*2ecf0*/  STL [R1+0x1280], R8 ;  /* 0x0012800801007387 */ /* 0x0003e20000100800 */
[----:B------:R-:W-:-:S03]  /*2ed00*/  FADD R4, R2, R4 ;  /* 0x0000000402047221 */ /* 0x000fc60000000000 */
[----:B-1----:R-:W3:Y:S04]  /*2ed10*/  LDL.LU R8, [R1+0x12b4] ;  /* 0x0012b40001087983 */ /* 0x002ee80000300800 */
[----:B------:R0:W5:Y:S04]  /*2ed20*/  LDL.LU R14, [R1+0x14dc] ;  /* 0x0014dc00010e7983 */ /* 0x0001680000300800 */
[----:B------:R1:W-:Y:S04]  /*2ed30*/  STL [R1+0x1284], R7 ;  /* 0x0012840701007387 */ /* 0x0003e80000100800 */
[----:B-1----:R-:W3:Y:S04]  /*2ed40*/  LDL.LU R7, [R1+0x12b8] ;  /* 0x0012b80001077983 */ /* 0x002ee80000300800 */
[----:B------:R0:W5:Y:S04]  /*2ed50*/  LDL.LU R13, [R1+0x14d8] ;  /* 0x0014d800010d7983 */ /* 0x0001680000300800 */
[----:B------:R1:W-:Y:S04]  /*2ed60*/  STL [R1+0x1288], R6 ;  /* 0x0012880601007387 */ /* 0x0003e80000100800 */
[----:B-1----:R-:W3:Y:S04]  /*2ed70*/  LDL.LU R6, [R1+0x12bc] ;  /* 0x0012bc0001067983 */ /* 0x002ee80000300800 */
[----:B------:R1:W-:Y:S01]  /*2ed80*/  STL [R1+0x128c], R5 ;  /* 0x00128c0501007387 */ /* 0x0003e20000100800 */
[----:B--2---:R-:W-:-:S03]  /*2ed90*/  FADD R3, R24, R3 ;  /* 0x0000000318037221 */ /* 0x004fc60000000000 */
[----:B-1----:R-:W2:Y:S04]  /*2eda0*/  LDL.LU R5, [R1+0x12c0] ;  /* 0x0012c00001057983 */ /* 0x002ea80000300800 */
[----:B------:R1:W-:Y:S04]  /*2edb0*/  STL [R1+0x1290], R4 ;  /* 0x0012900401007387 */ /* 0x0003e80000100800 */
[----:B-1----:R-:W2:Y:S04]  /*2edc0*/  LDL.LU R4, [R1+0x12c4] ;  /* 0x0012c40001047983 */ /* 0x002ea80000300800 */
[----:B------:R1:W-:Y:S04]  /*2edd0*/  STL [R1+0x1294], R3 ;  /* 0x0012940301007387 */ /* 0x0003e80000100800 */
[----:B-1----:R-:W2:Y:S04]  /*2ede0*/  LDL.LU R3, [R1+0x12c8] ;  /* 0x0012c80001037983 */ /* 0x002ea80000300800 */
[----:B------:R-:W2:Y:S04]  /*2edf0*/  LDL.LU R2, [R1+0x12cc] ;  /* 0x0012cc0001027983 */ /* 0x000ea80000300800 */
[----:B------:R-:W2:Y:S01]  /*2ee00*/  LDL.LU R0, [R1+0x12d0] ;  /* 0x0012d00001007983 */ /* 0x000ea20000300800 */
[----:B----4-:R-:W-:Y:S01]  /*2ee10*/  FADD R16, R25, R16 ;  /* 0x0000001019107221 */ /* 0x010fe20000000000 */
[----:B---3--:R-:W-:-:S04]  /*2ee20*/  FADD R17, R26, R17 ;  /* 0x000000111a117221 */ /* 0x008fc80000000000 */
[----:B------:R1:W-:Y:S01]  /*2ee30*/  STL [R1+0x1298], R16 ;  /* 0x0012981001007387 */ /* 0x0003e20000100800 */
[----:B------:R-:W-:-:S03]  /*2ee40*/  FADD R18, R27, R18 ;  /* 0x000000121b127221 */ /* 0x000fc60000000000 */
[----:B------:R-:W3:Y:S04]  /*2ee50*/  LDL.LU R27, [R1+0x1304] ;  /* 0x00130400011b7983 */ /* 0x000ee80000300800 */
[----:B------:R4:W-:Y:S04]  /*2ee60*/  STL [R1+0x129c], R17 ;  /* 0x00129c1101007387 */ /* 0x0009e80000100800 */
[----:B------:R-:W3:Y:S04]  /*2ee70*/  LDL.LU R26, [R1+0x1308] ;  /* 0x00130800011a7983 */ /* 0x000ee80000300800 */
[----:B------:R-:W3:Y:S04]  /*2ee80*/  LDL.LU R25, [R1+0x130c] ;  /* 0x00130c0001197983 */ /* 0x000ee80000300800 */
[----:B------:R0:W-:Y:S04]  /*2ee90*/  STL [R1+0x12a0], R18 ;  /* 0x0012a01201007387 */ /* 0x0001e80000100800 */
[----:B------:R-:W3:Y:S04]  /*2eea0*/  LDL.LU R24, [R1+0x1310] ;  /* 0x0013100001187983 */ /* 0x000ee80000300800 */
[----:B-1----:R-:W3:Y:S04]  /*2eeb0*/  LDL.LU R16, [R1+0x1314] ;  /* 0x0013140001107983 */ /* 0x002ee80000300800 */
[----:B----4-:R-:W4:Y:S04]  /*2eec0*/  LDL.LU R17, [R1+0x1318] ;  /* 0x0013180001117983 */ /* 0x010f280000300800 */
[----:B0-----:R-:W4:Y:S01]  /*2eed0*/  LDL.LU R18, [R1+0x131c] ;  /* 0x00131c0001127983 */ /* 0x001f220000300800 */
[----:B------:R-:W-:-:S05]  /*2eee0*/  FADD R12, R28, R12 ;  /* 0x0000000c1c0c7221 */ /* 0x000fca0000000000 */
[----:B------:R0:W-:Y:S04]  /*2eef0*/  STL [R1+0x12a4], R12 ;  /* 0x0012a40c01007387 */ /* 0x0001e80000100800 */
[----:B0-----:R0:W5:Y:S01]  /*2ef00*/  LDL.LU R12, [R1+0x14d4] ;  /* 0x0014d400010c7983 */ /* 0x0011620000300800 */
[----:B------:R-:W-:-:S03]  /*2ef10*/  FADD R11, R29, R11 ;  /* 0x0000000b1d0b7221 */ /* 0x000fc60000000000 */
[----:B------:R-:W4:Y:S04]  /*2ef20*/  LDL.LU R28, [R1+0x1300] ;  /* 0x00130000011c7983 */ /* 0x000f280000300800 */
[----:B------:R1:W-:Y:S04]  /*2ef30*/  STL [R1+0x12a8], R11 ;  /* 0x0012a80b01007387 */ /* 0x0003e80000100800 */
[----:B-1----:R0:W5:Y:S01]  /*2ef40*/  LDL.LU R11, [R1+0x14d0] ;  /* 0x0014d000010b7983 */ /* 0x0021620000300800 */
        /* <DEDUP_REMOVED lines=18> */
[----:B------:R1:W-:Y:S01]  /*2f070*/  STL [R1+0x12bc], R6 ;  /* 0x0012bc0601007387 */ /* 0x0003e20000100800 */
[----:B--2---:R-:W-:-:S03]  /*2f080*/  FADD R5, R35, R5 ;  /* 0x0000000523057221 */ /* 0x004fc60000000000 */
[----:B-1----:R0:W5:Y:S04]  /*2f090*/  LDL.LU R6, [R1+0x14bc] ;  /* 0x0014bc0001067983 */ /* 0x0021680000300800 */
[----:B------:R-:W2:Y:S04]  /*2f0a0*/  LDL.LU R34, [R1+0x12e8] ;  /* 0x0012e80001227983 */ /* 0x000ea80000300800 */
[----:B------:R1:W-:Y:S01]  /*2f0b0*/  STL [R1+0x12c0], R5 ;  /* 0x0012c00501007387 */ /* 0x0003e20000100800 */
[----:B------:R-:W-:-:S03]  /*2f0c0*/  FADD R4, R36, R4 ;  /* 0x0000000424047221 */ /* 0x000fc60000000000 */
[----:B-1----:R0:W5:Y:S04]  /*2f0d0*/  LDL.LU R5, [R1+0x14b8] ;  /* 0x0014b80001057983 */ /* 0x0021680000300800 */
[----:B------:R-:W2:Y:S01]  /*2f0e0*/  LDL.LU R35, [R1+0x12e4] ;  /* 0x0012e40001237983 */ /* 0x000ea20000300800 */
[----:B------:R-:W-:-:S03]  /*2f0f0*/  FADD R3, R37, R3 ;  /* 0x0000000325037221 */ /* 0x000fc60000000000 */
[----:B------:R1:W-:Y:S01]  /*2f100*/  STL [R1+0x12c4], R4 ;  /* 0x0012c40401007387 */ /* 0x0003e20000100800 */
[----:B------:R-:W-:Y:S01]  /*2f110*/  FADD R2, R38, R2 ;  /* 0x0000000226027221 */ /* 0x000fe20000000000 */
[----:B------:R-:W-:Y:S02]  /*2f120*/  FADD R0, R39, R0 ;  /* 0x0000000027007221 */ /* 0x000fe40000000000 */
[----:B-1----:R0:W5:Y:S04]  /*2f130*/  LDL.LU R4, [R1+0x14b4] ;  /* 0x0014b40001047983 */ /* 0x0021680000300800 */
[----:B------:R-:W2:Y:S04]  /*2f140*/  LDL.LU R36, [R1+0x12e0] ;  /* 0x0012e00001247983 */ /* 0x000ea80000300800 */
[----:B------:R1:W-:Y:S04]  /*2f150*/  STL [R1+0x12c8], R3 ;  /* 0x0012c80301007387 */ /* 0x0003e80000100800 */
[----:B-1----:R0:W5:Y:S04]  /*2f160*/  LDL.LU R3, [R1+0x14b0] ;  /* 0x0014b00001037983 */ /* 0x0021680000300800 */
[----:B------:R-:W2:Y:S04]  /*2f170*/  LDL.LU R37, [R1+0x12dc] ;  /* 0x0012dc0001257983 */ /* 0x000ea80000300800 */
[----:B------:R1:W-:Y:S04]  /*2f180*/  STL [R1+0x12cc], R2 ;  /* 0x0012cc0201007387 */ /* 0x0003e80000100800 */
[----:B-1----:R0:W5:Y:S04]  /*2f190*/  LDL.LU R2, [R1+0x14ac] ;  /* 0x0014ac0001027983 */ /* 0x0021680000300800 */
[----:B------:R-:W2:Y:S04]  /*2f1a0*/  LDL.LU R38, [R1+0x12d8] ;  /* 0x0012d80001267983 */ /* 0x000ea80000300800 */
[----:B------:R1:W-:Y:S04]  /*2f1b0*/  STL [R1+0x12d0], R0 ;  /* 0x0012d00001007387 */ /* 0x0003e80000100800 */
[----:B-1----:R0:W5:Y:S04]  /*2f1c0*/  LDL.LU R0, [R1+0x14a8] ;  /* 0x0014a80001007983 */ /* 0x0021680000300800 */
[----:B------:R-:W2:Y:S01]  /*2f1d0*/  LDL.LU R39, [R1+0x12d4] ;  /* 0x0012d40001277983 */ /* 0x000ea20000300800 */
[----:B---3--:R-:W-:Y:S01]  /*2f1e0*/  FADD R27, R52, R27 ;  /* 0x0000001b341b7221 */ /* 0x008fe20000000000 */
[----:B------:R-:W-:Y:S01]  /*2f1f0*/  FADD R26, R53, R26 ;  /* 0x0000001a351a7221 */ /* 0x000fe20000000000 */
[----:B------:R-:W-:Y:S01]  /*2f200*/  FADD R25, R54, R25 ;  /* 0x0000001936197221 */ /* 0x000fe20000000000 */
[----:B------:R-:W-:Y:S01]  /*2f210*/  FADD R24, R55, R24 ;  /* 0x0000001837187221 */ /* 0x000fe20000000000 */
[----:B------:R-:W-:Y:S01]  /*2f220*/  FADD R16, R56, R16 ;  /* 0x0000001038107221 */ /* 0x000fe20000000000 */
[----:B----4-:R-:W-:Y:S01]  /*2f230*/  FADD R17, R57, R17 ;  /* 0x0000001139117221 */ /* 0x010fe20000000000 */
[----:B------:R-:W-:Y:S01]  /*2f240*/  FADD R18, R58, R18 ;  /* 0x000000123a127221 */ /* 0x000fe20000000000 */
[----:B------:R-:W-:Y:S01]  /*2f250*/  FADD R28, R51, R28 ;  /* 0x0000001c331c7221 */ /* 0x000fe20000000000 */
[----:B------:R-:W-:Y:S01]  /*2f260*/  FADD R29, R50, R29 ;  /* 0x0000001d321d7221 */ /* 0x000fe20000000000 */
[----:B------:R-:W-:Y:S01]  /*2f270*/  FADD R30, R49, R30 ;  /* 0x0000001e311e7221 */ /* 0x000fe20000000000 */
[----:B------:R-:W-:Y:S01]  /*2f280*/  FADD R31, R48, R31 ;  /* 0x0000001f301f7221 */ /* 0x000fe20000000000 */
[----:B------:R-:W-:Y:S01]  /*2f290*/  FADD R32, R47, R32 ;  /* 0x000000202f207221 */ /* 0x000fe20000000000 */
[----:B------:R-:W-:Y:S01]  /*2f2a0*/  FADD R33, R46, R33 ;  /* 0x000000212e217221 */ /* 0x000fe20000000000 */
[----:B--2---:R-:W-:Y:S01]  /*2f2b0*/  FADD R34, R45, R34 ;  /* 0x000000222d227221 */ /* 0x004fe20000000000 */
[----:B------:R-:W-:Y:S01]  /*2f2c0*/  FADD R35, R44, R35 ;  /* 0x000000232c237221 */ /* 0x000fe20000000000 */
[----:B------:R-:W-:Y:S01]  /*2f2d0*/  FADD R36, R43, R36 ;  /* 0x000000242b247221 */ /* 0x000fe20000000000 */
[----:B------:R-:W-:Y:S01]  /*2f2e0*/  FADD R37, R42, R37 ;  /* 0x000000252a257221 */ /* 0x000fe20000000000 */
[----:B------:R-:W-:Y:S01]  /*2f2f0*/  FADD R38, R41, R38 ;  /* 0x0000002629267221 */ /* 0x000fe20000000000 */
[----:B------:R-:W-:-:S05]  /*2f300*/  FADD R39, R40, R39 ;  /* 0x0000002728277221 */ /* 0x000fca0000000000 */
        /* <DEDUP_REMOVED lines=16> */
[----:B------:R-:W4:Y:S04]  /*2f410*/  LDL.LU R51, [R1+0x1320] ;  /* 0x0013200001337983 */ /* 0x000f280000300800 */
[----:B------:R0:W-:Y:S04]  /*2f420*/  STL [R1+0x1314], R16 ;  /* 0x0013141001007387 */ /* 0x0001e80000100800 */
[----:B------:R-:W4:Y:S04]  /*2f430*/  LDL.LU R50, [R1+0x1324] ;  /* 0x0013240001327983 */ /* 0x000f280000300800 */
        /* <DEDUP_REMOVED lines=12> */
[----:B-1----:R-:W4:Y:S04]  /*2f500*/  LDL.LU R39, [R1+0x1350] ;  /* 0x0013500001277983 */ /* 0x002f280000300800 */
[----:B--2---:R-:W2:Y:S04]  /*2f510*/  LDL.LU R38, [R1+0x1354] ;  /* 0x0013540001267983 */ /* 0x004ea80000300800 */
[----:B---3--:R-:W3:Y:S04]  /*2f520*/  LDL.LU R37, [R1+0x1358] ;  /* 0x0013580001257983 */ /* 0x008ee80000300800 */
[----:B----4-:R-:W4:Y:S04]  /*2f530*/  LDL.LU R36, [R1+0x135c] ;  /* 0x00135c0001247983 */ /* 0x010f280000300800 */
        /* <DEDUP_REMOVED lines=15> */
[----:B------:R-:W-:Y:S01]  /*2f630*/  FADD R51, R59, R51 ;  /* 0x000000333b337221 */ /* 0x000fe20000000000 */
[----:B------:R-:W-:-:S04]  /*2f640*/  FADD R50, R60, R50 ;  /* 0x000000323c327221 */ /* 0x000fc80000000000 */
        /* <DEDUP_REMOVED lines=72> */
[----:B--2---:R-:W2:Y:S04]  /*2fad0*/  LDL.LU R39, [R1+0x13cc] ;  /* 0x0013cc0001277983 */ /* 0x004ea80000300800 */
        /* <DEDUP_REMOVED lines=168> */
[----:B------:R-:W-:Y:S01]  /*30560*/  FADD R17, R150, R17 ;  /* 0x0000001196117221 */ /* 0x000fe20000000000 */
[----:B------:R-:W-:-:S05]  /*30570*/  FADD R18, R18, R151 ;  /* 0x0000009712127221 */ /* 0x000fca0000000000 */
[----:B------:R0:W-:Y:S04]  /*30580*/  STL [R1+0x1490], R18 ;  /* 0x0014901201007387 */ /* 0x0001e80000100800 */
[----:B------:R0:W-:Y:S04]  /*30590*/  STL [R1+0x1488], R16 ;  /* 0x0014881001007387 */ /* 0x0001e80000100800 */
[----:B------:R0:W-:Y:S02]  /*305a0*/  STL [R1+0x148c], R17 ;  /* 0x00148c1101007387 */ /* 0x0001e40000100800 */
.L_x_29:
[----:B0-----:R-:W0:Y:S02]  /*305b0*/  LDC R16, c[0x0][0x28c] ;  /* 0x0000a300ff107b82 */ /* 0x001e240000000800 */
[----:B0-----:R-:W-:-:S13]  /*305c0*/  ISETP.GE.AND P0, PT, R16, 0x1, PT ;  /* 0x000000011000780c */ /* 0x001fda0003f06270 */
[----:B------:R-:W-:Y:S05]  /*305d0*/  @!P0 BRA `(.L_x_30) ;  /* 0x0000000000408947 */ /* 0x000fea0003800000 */
[----:B------:R-:W-:-:S06]  /*305e0*/  UISETP.NE.AND UP0, UPT, UR25, 0x3, UPT ;  /* 0x000000031900788c */ /* 0x000fcc000bf05270 */
[----:B------:R-:W-:-:S13]  /*305f0*/  PLOP3.LUT P0, PT, PT, PT, UP0, 0x80, 0x0 ;  /* 0x000000000000781c */ /* 0x000fda0003f0f008 */
[----:B------:R-:W-:Y:S05]  /*30600*/  @!P0 BRA `(.L_x_31) ;  /* 0x0000000000048947 */ /* 0x000fea0003800000 */
[----:B------:R-:W-:Y:S01]  /*30610*/  BPT.TRAP 0x1 ;  /* 0x000000040000795c */ /* 0x000fe20000300000 */
.L_x_31:
[----:B------:R-:W-:-:S04]  /*30620*/  UISETP.LT.AND UP0, UPT, UR14, 0x1, UPT ;  /* 0x000000010e00788c */ /* 0x000fc8000bf01270 */
[----:B------:R-:W-:Y:S02]  /*30630*/  USEL UR6, UR14, 0x1, UP0 ;  /* 0x000000010e067887 */ /* 0x000fe40008000000 */
[----:B------:R-:W-:Y:S02]  /*30640*/  UISETP.GT.U32.AND UP0, UPT, UR13, 0x1, UPT ;  /* 0x000000010d00788c */ /* 0x000fe4000bf04070 */
[----:B------:R-:W-:-:S04]  /*30650*/  UIADD3 UR6, UR5, UR14, -UR6 ;  /* 0x0000000e05067290 */ /* 0x000fc8000fffe806 */
[----:B------:R-:W-:Y:S01]  /*30660*/  USHF.L.U32 UR6, UR6, 0x3, URZ ;  /* 0x0000000306067899 */ /* 0x000fe2000800063f */
[----:B------:R-:W-:-:S03]  /*30670*/  PLOP3.LUT P0, PT, PT, PT, UP0, 0x80, 0x0 ;  /* 0x000000000000781c */ /* 0x000fc60003f0f008 */
[----:B------:R-:W-:-:S04]  /*30680*/  ULOP3.LUT UR6, UR6, 0x38, URZ, 0xc0, !UPT ;  /* 0x0000003806067892 */ /* 0x000fc8000f8ec03f */
[----:B------:R-:W-:-:S04]  /*30690*/  UIADD3 UR6, UR15, 0x40, UR6 ;  /* 0x000000400f067890 */ /* 0x000fc8000fffe006 */
[----:B------:R-:W-:-:S09]  /*306a0*/  UPRMT UR6, URZ, 0x654, UR6 ;  /* 0x000006543f067896 */ /* 0x000fd20008000006 */
[----:B------:R-:W-:Y:S01]  /*306b0*/  SYNCS.ARRIVE.TRANS64.RED.A1T0 RZ, [UR6], RZ ;  /* 0x000000ffffff79a7 */ /* 0x000fe20008100406 */
[----:B------:R-:W-:Y:S05]  /*306c0*/  @P0 BRA `(.L_x_30) ;  /* 0x0000000000040947 */ /* 0x000fea0003800000 */
[----:B------:R-:W-:Y:S01]  /*306d0*/  BPT.TRAP 0x1 ;  /* 0x000000040000795c */ /* 0x000fe20000300000 */
.L_x_30:
[----:B------:R-:W2:Y:S01]  /*306e0*/  LDL.LU R24, [R1+0x1498] ;  /* 0x0014980001187983 */ /* 0x000ea20000300800 */
[----:B------:R-:W0:Y:S01]  /*306f0*/  LDC R25, c[0x0][0x288] ;  /* 0x0000a200ff197b82 */ /* 0x000e220000000800 */
[----:B------:R-:W4:Y:S01]  /*30700*/  S2R R30, SR_TID.X ;  /* 0x00000000001e7919 */ /* 0x000f220000002100 */
[----:B------:R-:W-:Y:S01]  /*30710*/  USHF.R.S32.HI UR8, URZ, 0x1f, UR12 ;  /* 0x0000001f3f087899 */ /* 0x000fe2000801140c */
[----:B------:R-:W-:Y:S01]  /*30720*/  ULDC UR6, c[0x0][0x284] ;  /* 0x0000a10000067ab9 */ /* 0x000fe20000000800 */
[----:B------:R-:W3:Y:S01]  /*30730*/  LDL.LU R29, [R1+0x1494] ;  /* 0x00149400011d7983 */ /* 0x000ee20000300800 */
[----:B------:R-:W-:Y:S01]  /*30740*/  ULDC.64 UR10, c[0x0][0x5d0] ;  /* 0x00017400000a7ab9 */ /* 0x000fe20000000a00 */
[--C-:B----4-:R-:W-:Y:S02]  /*30750*/  SHF.R.U32.HI R26, RZ, 0x7, R30.reuse ;  /* 0x00000007ff1a7819 */ /* 0x110fe4000001161e */
[----:B------:R-:W-:Y:S02]  /*30760*/  SHF.R.U32.HI R17, RZ, 0x2, R30 ;  /* 0x00000002ff117819 */ /* 0x000fe4000001161e */
[----:B------:R-:W-:-:S02]  /*30770*/  LOP3.LUT R18, R30, 0x60, RZ, 0xc0, !PT ;  /* 0x000000601e127812 */ /* 0x000fc400078ec0ff */
[----:B------:R-:W-:Y:S02]  /*30780*/  LOP3.LUT R26, R26, 0x1, RZ, 0xc0, !PT ;  /* 0x000000011a1a7812 */ /* 0x000fe400078ec0ff */
[----:B------:R-:W-:Y:S02]  /*30790*/  LOP3.LUT R27, R30, 0x3, RZ, 0xc0, !PT ;  /* 0x000000031e1b7812 */ /* 0x000fe400078ec0ff */
[----:B------:R-:W-:Y:S01]  /*307a0*/  LOP3.LUT R17, R17, 0x7, RZ, 0xc0, !PT ;  /* 0x0000000711117812 */ /* 0x000fe200078ec0ff */
[----:B------:R-:W-:Y:S01]  /*307b0*/  IMAD.SHL.U32 R32, R26, 0x40, RZ ;  /* 0x000000401a207824 */ /* 0x000fe200078e00ff */
[----:B------:R-:W-:Y:S01]  /*307c0*/  SHF.R.U32.HI R18, RZ, 0x1, R18 ;  /* 0x00000001ff127819 */ /* 0x000fe20000011612 */
[----:B0-----:R-:W-:-:S03]  /*307d0*/  IMAD R27, R27, -0x2, R25 ;  /* 0xfffffffe1b1b7824 */ /* 0x001fc600078e0219 */
[--C-:B------:R-:W-:Y:S02]  /*307e0*/  IADD3 R16, RZ, -R18, -R17.reuse ;  /* 0x80000012ff107210 */ /* 0x100fe40007ffe811 */
[----:B------:R-:W-:-:S03]  /*307f0*/  LOP3.LUT R32, R32, 0x40, R17, 0xe2, !PT ;  /* 0x0000004020207812 */ /* 0x000fc600078ee211 */
[----:B------:R-:W-:Y:S02]  /*30800*/  IMAD R26, R26, -0x40, R16 ;  /* 0xffffffc01a1a7824 */ /* 0x000fe400078e0210 */
[----:B--2---:R-:W-:-:S04]  /*30810*/  IMAD.SHL.U32 R24, R24, 0x200, RZ ;  /* 0x0000020018187824 */ /* 0x004fc800078e00ff */
[----:B------:R-:W-:Y:S01]  /*30820*/  IMAD.IADD R27, R27, 0x1, -R24 ;  /* 0x000000011b1b7824 */ /* 0x000fe200078e0a18 */
[----:B------:R-:W-:Y:S01]  /*30830*/  ISETP.GE.AND P0, PT, R24, R25, PT ;  /* 0x000000191800720c */ /* 0x000fe20003f06270 */
[----:B------:R-:W-:Y:S02]  /*30840*/  IMAD.SHL.U32 R25, R30, 0x2, RZ ;  /* 0x000000021e197824 */ /* 0x000fe400078e00ff */
[----:B---3--:R-:W-:-:S03]  /*30850*/  IMAD.WIDE R30, R29, 0x180, RZ ;  /* 0x000001801d1e7825 */ /* 0x008fc600078e02ff */
[----:B------:R-:W-:Y:S01]  /*30860*/  LOP3.LUT R24, R24, 0x6, R25, 0xf8, !PT ;  /* 0x0000000618187812 */ /* 0x000fe200078ef819 */
[----:B------:R-:W-:Y:S01]  /*30870*/  IMAD R16, R29, 0x180, RZ ;  /* 0x000001801d107824 */ /* 0x000fe200078e02ff */
[----:B------:R-:W-:Y:S01]  /*30880*/  LOP3.LUT R32, R30, R32, R18, 0xfe, !PT ;  /* 0x000000201e207212 */ /* 0x000fe200078efe12 */
[----:B------:R-:W-:Y:S01]  /*30890*/  IMAD.MOV.U32 R18, RZ, RZ, -0x1 ;  /* 0xffffffffff127424 */ /* 0x000fe200078e00ff */
[----:B------:R0:W-:Y:S01]  /*308a0*/  STL.64 [R1+0x188], R30 ;  /* 0x0001881e01007387 */ /* 0x0001e20000100a00 */
[----:B------:R-:W-:Y:S02]  /*308b0*/  SHF.R.S32.HI R25, RZ, 0x1f, R24 ;  /* 0x0000001fff197819 */ /* 0x000fe40000011418 */
[C---:B------:R-:W-:Y:S01]  /*308c0*/  IADD3 R26, -R16.reuse, UR6, R26 ;  /* 0x00000006101a7c10 */ /* 0x040fe2000fffe11a */
[----:B------:R0:W-:Y:S01]  /*308d0*/  STL [R1+0x4e0], R18 ;  /* 0x0004e01201007387 */ /* 0x0001e20000100800 */
[----:B------:R-:W-:Y:S01]  /*308e0*/  ISETP.GE.OR P0, PT, R16, UR6, P0 ;  /* 0x0000000610007c0c */ /* 0x000fe20008706670 */
[----:B------:R-:W-:-:S02]  /*308f0*/  UIMAD UR6, UR8, UR10, URZ ;  /* 0x0000000a080672a4 */ /* 0x000fc4000f8e023f */
[----:B------:R-:W-:Y:S02]  /*30900*/  IMAD.U32 R16, RZ, RZ, UR10 ;  /* 0x0000000aff107e24 */ /* 0x000fe4000f8e00ff */
[----:B------:R-:W-:Y:S02]  /*30910*/  UIMAD UR6, UR12, UR11, UR6 ;  /* 0x0000000b0c0672a4 */ /* 0x000fe4000f8e0206 */
[----:B------:R-:W-:-:S04]  /*30920*/  IMAD.WIDE.U32 R16, R16, UR12, R24 ;  /* 0x0000000c10107c25 */ /* 0x000fc8000f8e0018 */
[----:B------:R-:W-:Y:S01]  /*30930*/  VIADD R17, R17, UR6 ;  /* 0x0000000611117c36 */ /* 0x000fe20008000000 */
[----:B------:R-:W-:Y:S02]  /*30940*/  ULDC.64 UR6, c[0x0][0x5c8] ;  /* 0x0001720000067ab9 */ /* 0x000fe40000000a00 */
[----:B------:R-:W-:Y:S02]  /*30950*/  IMAD R29, R31, UR6, RZ ;  /* 0x000000061f1d7c24 */ /* 0x000fe4000f8e02ff */
[----:B------:R-:W-:-:S04]  /*30960*/  IMAD.WIDE.U32 R16, R32, UR6, R16 ;  /* 0x0000000620107c25 */ /* 0x000fc8000f8e0010 */
[----:B------:R-:W-:Y:S01]  /*30970*/  IMAD R29, R32, UR7, R29 ;  /* 0x00000007201d7c24 */ /* 0x000fe2000f8e021d */
[----:B0-----:R-:W-:Y:S06]  /*30980*/  @P0 BRA `(.L_x_32) ;  /* 0x0000052c007c0947 */ /* 0x001fec0003800000 */
[----:B------:R-:W-:Y:S01]  /*30990*/  FSETP.NEU.AND P0, PT, RZ, UR24, PT ;  /* 0x00000018ff007c0b */ /* 0x000fe2000bf0d000 */
[----:B------:R-:W-:Y:S01]  /*309a0*/  BSSY B0, `(.L_x_32) ;  /* 0x00052dd000007945 */ /* 0x000fe20003800000 */
[----:B------:R-:W-:-:S11]  /*309b0*/  IMAD.IADD R29, R17, 0x1, R29 ;  /* 0x00000001111d7824 */ /* 0x000fd600078e021d */
[----:B------:R-:W-:Y:S05]  /*309c0*/  @!P0 BRA `(.L_x_33) ;  /* 0x0000031000508947 */ /* 0x000fea0003800000 */
[----:B------:R-:W2:Y:S01]  /*309d0*/  LDL.LU R136, [R1+0xa00] ;  /* 0x000a000001887983 */ /* 0x000ea20000300800 */
[----:B------:R-:W-:Y:S01]  /*309e0*/  ISETP.GE.AND P0, PT, R26, 0x9, PT ;  /* 0x000000091a00780c */ /* 0x000fe20003f06270 */
[----:B------:R-:W-:Y:S02]  /*309f0*/  ULDC.64 UR6, c[0x0][0x5b8] ;  /* 0x00016e0000067ab9 */ /* 0x000fe40000000a00 */
[----:B------:R-:W3:Y:S04]  /*30a00*/  LDL.LU R33, [R1+0xa04] ;  /* 0x000a040001217983 */ /* 0x000ee80000300800 */
[----:B-----5:R0:W-:Y:S04]  /*30a10*/  STL.64 [R1+0x1518], R10 ;  /* 0x0015180a01007387 */ /* 0x0201e80000100a00 */
[----:B0-----:R-:W4:Y:S01]  /*30a20*/  LDL.64 R10, [R1+0x188] ;  /* 0x00018800010a7983 */ /* 0x001f220000100a00 */
[C---:B------:R-:W-:Y:S01]  /*30a30*/  ISETP.LT.OR P1, PT, R27.reuse, 0x1, !P0 ;  /* 0x000000011b00780c */ /* 0x040fe20004721670 */
[----:B------:R-:W-:Y:S01]  /*30a40*/  IMAD.U32 R18, RZ, RZ, UR6 ;  /* 0x00000006ff127e24 */ /* 0x000fe2000f8e00ff */
[C---:B------:R-:W-:Y:S01]  /*30a50*/  ISETP.LT.OR P4, PT, R27.reuse, 0x2, !P0 ;  /* 0x000000021b00780c */ /* 0x040fe20004781670 */
[----:B------:R-:W-:Y:S01]  /*30a60*/  UIMAD UR6, UR8, UR6, URZ ;  /* 0x00000006080672a4 */ /* 0x000fe2000f8e023f */
[----:B------:R-:W-:Y:S01]  /*30a70*/  ISETP.LT.OR P5, PT, R27, 0x9, !P0 ;  /* 0x000000091b00780c */ /* 0x000fe200047a1670 */
[----:B------:R-:W-:Y:S01]  /*30a80*/  IMAD.WIDE.U32 R24, R18, UR12, R24 ;  /* 0x0000000c12187c25 */ /* 0x000fe2000f8e0018 */
[----:B------:R-:W-:Y:S01]  /*30a90*/  LOP3.LUT R12, R12, 0xdfffffff, RZ, 0xc0, !PT ;  /* 0xdfffffff0c0c7812 */ /* 0x000fe200078ec0ff */
[----:B------:R-:W-:Y:S01]  /*30aa0*/  UIMAD UR6, UR12, UR7, UR6 ;  /* 0x000000070c0672a4 */ /* 0x000fe2000f8e0206 */
[----:B------:R-:W-:Y:S01]  /*30ab0*/  LOP3.LUT R0, R0, 0xffff7fff, RZ, 0xc0, !PT ;  /* 0xffff7fff00007812 */ /* 0x000fe200078ec0ff */
[----:B------:R-:W-:Y:S01]  /*30ac0*/  ULDC.64 UR8, c[0x0][0x5a8] ;  /* 0x00016a0000087ab9 */ /* 0x000fe20000000a00 */
[----:B------:R-:W-:Y:S01]  /*30ad0*/  LOP3.LUT R8, R8, 0xfffffffe, RZ, 0xc0, !PT ;  /* 0xfffffffe08087812 */ /* 0x000fe200078ec0ff */
[----:B------:R-:W-:Y:S02]  /*30ae0*/  STL [R1+0x14a8], R15 ;  /* 0x0014a80f01007387 */ /* 0x000fe40000100800 */
[----:B------:R-:W0:Y:S02]  /*30af0*/  @!P1 LDC.64 R36, c[0x0][0x5c0] ;  /* 0x00017000ff249b82 */ /* 0x000e240000000a00 */
[----:B------:R-:W-:Y:S01]  /*30b00*/  @P4 LOP3.LUT R12, R12, 0x20000000, RZ, 0xfc, !PT ;  /* 0x200000000c0c4812 */ /* 0x000fe200078efcff */
[----:B------:R-:W3:Y:S03]  /*30b10*/  LDL.LU R138, [R1+0xa08] ;  /* 0x000a0800018a7983 */ /* 0x000ee60000300800 */
[----:B------:R-:W-:-:S02]  /*30b20*/  LOP3.LUT R12, R12, 0xefffffff, RZ, 0xc0, !PT ;  /* 0xefffffff0c0c7812 */ /* 0x000fc400078ec0ff */
[----:B------:R-:W1:Y:S08]  /*30b30*/  @!P4 LDC.64 R34, c[0x0][0x5c0] ;  /* 0x00017000ff22cb82 */ /* 0x000e700000000a00 */
[----:B------:R-:W1:Y:S01]  /*30b40*/  @!P5 LDC.64 R30, c[0x0][0x5c0] ;  /* 0x00017000ff1edb82 */ /* 0x000e620000000a00 */
[----:B0-----:R-:W-:-:S04]  /*30b50*/  @!P1 IADD3 R36, P2, P3, R16, R36, R3 ;  /* 0x0000002410249210 */ /* 0x001fc80007b5e003 */
[----:B------:R-:W-:Y:S02]  /*30b60*/  @!P1 IADD3.X R37, R29, R37, R2, P2, P3 ;  /* 0x000000251d259210 */ /* 0x000fe400017e6402 */
[----:B-1----:R-:W-:Y:S01]  /*30b70*/  @!P4 IADD3 R38, P2, P3, R16, R34, R3 ;  /* 0x000000221026c210 */ /* 0x002fe20007b5e003 */
[----:B------:R-:W-:-:S03]  /*30b80*/  IMAD.MOV.U32 R34, RZ, RZ, R24 ;  /* 0x000000ffff227224 */ /* 0x000fc600078e0018 */
[----:B------:R-:W-:Y:S01]  /*30b90*/  @!P4 IADD3.X R39, R29, R35, R2, P2, P3 ;  /* 0x000000231d27c210 */ /* 0x000fe200017e6402 */
[----:B------:R-:W-:Y:S01]  /*30ba0*/  VIADD R35, R25, UR6 ;  /* 0x0000000619237c36 */ /* 0x000fe20008000000 */
[----:B------:R-:W-:Y:S01]  /*30bb0*/  ULDC.64 UR6, c[0x0][0x5b0] ;  /* 0x00016c0000067ab9 */ /* 0x000fe20000000a00 */
[----:B------:R-:W-:Y:S01]  /*30bc0*/  @!P5 IADD3 R42, P2, P3, R16, R30, R3 ;  /* 0x0000001e102ad210 */ /* 0x000fe20007b5e003 */
[----:B------:R-:W-:-:S03]  /*30bd0*/  IMAD.WIDE.U32 R24, R32, UR6, R34 ;  /* 0x0000000620187c25 */ /* 0x000fc6000f8e0022 */
[----:B------:R-:W-:Y:S02]  /*30be0*/  @!P5 IADD3.X R43, R29, R31, R2, P2, P3 ;  /* 0x0000001f1d2bd210 */ /* 0x000fe400017e6402 */
[----:B------:R-:W-:-:S13]  /*30bf0*/  ISETP.LT.OR P2, PT, R27, 0xa, !P0 ;  /* 0x0000000a1b00780c */ /* 0x000fda0004741670 */
[----:B------:R-:W0:Y:S01]  /*30c00*/  @!P2 LDC.64 R30, c[0x0][0x5c0] ;  /* 0x00017000ff1eab82 */ /* 0x000e220000000a00 */
[----:B------:R-:W-:Y:S02]  /*30c10*/  @P2 LOP3.LUT R12, R12, 0x10000000, RZ, 0xfc, !PT ;  /* 0x100000000c0c2812 */ /* 0x000fe400078efcff */
[----:B0-----:R-:W-:-:S04]  /*30c20*/  @!P2 IADD3 R44, P3, P6, R16, R30, R3 ;  /* 0x0000001e102ca210 */ /* 0x001fc80007e7e003 */
[----:B------:R-:W-:Y:S02]  /*30c30*/  @!P2 IADD3.X R45, R29, R31, R2, P3, P6 ;  /* 0x0000001f1d2da210 */ /* 0x000fe40001fec402 */
[----:B------:R-:W-:Y:S02]  /*30c40*/  IADD3 R24, P3, R24, UR8, RZ ;  /* 0x0000000818187c10 */ /* 0x000fe4000ff7e0ff */
[----:B------:R-:W-:Y:S01]  /*30c50*/  ISETP.GE.AND P2, PT, R26, 0x1, PT ;  /* 0x000000011a00780c */ /* 0x000fe20003f46270 */
[----:B----4-:R-:W-:-:S04]  /*30c60*/  IMAD R18, R11, UR6, RZ ;  /* 0x000000060b127c24 */ /* 0x010fc8000f8e02ff */
[----:B------:R-:W-:-:S05]  /*30c70*/  IMAD R18, R32, UR7, R18 ;  /* 0x0000000720127c24 */ /* 0x000fca000f8e0212 */
[--C-:B------:R-:W-:Y:S02]  /*30c80*/  IADD3.X R25, R25, UR9, R18.reuse, P3, !PT ;  /* 0x0000000919197c10 */ /* 0x100fe40009ffe412 */
[----:B------:R-:W-:Y:S02]  /*30c90*/  ISETP.LT.OR P3, PT, R27, 0x1, !P2 ;  /* 0x000000011b00780c */ /* 0x000fe40005761670 */
[----:B------:R-:W-:-:S11]  /*30ca0*/  PRMT R18, RZ, 0x7610, R18 ;  /* 0x00007610ff127816 */ /* 0x000fd60000000012 */
[----:B------:R-:W4:Y:S02]  /*30cb0*/  @!P3 LDG.E.U8 R18, desc[UR22][R24.64] ;  /* 0x000000161812b981 */ /* 0x000f24000c1e1100 */
[----:B----4-:R-:W-:-:S04]  /*30cc0*/  LOP3.LUT R18, R18, 0xff, RZ, 0xc0, !PT ;  /* 0x000000ff12127812 */ /* 0x010fc800078ec0ff */
[----:B------:R-:W-:-:S05]  /*30cd0*/  F2FP.F16.E4M3.UNPACK_B R18, R18 ;  /* 0x00000012ff12723e */ /* 0x000fca00020006ff */
[----:B------:R-:W-:-:S05]  /*30ce0*/  HADD2.F32 R18, -RZ, R18.H0_H0 ;  /* 0x20000012ff127230 */ /* 0x000fca0000004100 */
[----:B------:R-:W-:-:S04]  /*30cf0*/  FMUL R18, R18, UR24 ;  /* 0x0000001812127c20 */ /* 0x000fc80008400000 */
[----:B------:R-:W-:Y:S02]  /*30d00*/  FFMA R30, R19, UR21, R18 ;  /* 0x00000015131e7c23 */ /* 0x000fe40008000012 */
[----:B------:R-:W0:Y:S03]  /*30d10*/  @!P3 LDC.64 R18, c[0x0][0x5c0] ;  /* 0x00017000ff12bb82 */ /* 0x000e260000000a00 */
[----:B------:R-:W-:Y:S02]  /*30d20*/  F2FP.SATFINITE.E4M3.F32.PACK_AB_MERGE_C R30, RZ, R30, RZ ;  /* 0x0000001eff1e723e */ /* 0x000fe400048070ff */
[----:B0-----:R-:W-:-:S05]  /*30d30*/  @!P3 IADD3 R18, P6, R16, R18, RZ ;  /* 0x000000121012b210 */ /* 0x001fca0007fde0ff */
[----:B------:R-:W-:-:S05]  /*30d40*/  @!P3 IMAD.X R19, R29, 0x1, R19, P6 ;  /* 0x000000011d13b824 */ /* 0x000fca00030e0613 */
[----:B------:R0:W-:Y:S01]  /*30d50*/  @!P3 STG.E.U8 desc[UR22][R18.64], R30 ;  /* 0x0000001e1200b986 */ /* 0x0001e2000c101116 */
[----:B------:R-:W-:Y:S02]  /*30d60*/  ISETP.LT.OR P3, PT, R27, 0x2, !P2 ;  /* 0x000000021b00780c */ /* 0x000fe40005761670 */
[----:B0-----:R-:W-:-:S11]  /*30d70*/  PRMT R30, RZ, 0x7610, R30 ;  /* 0x00007610ff1e7816 */ /* 0x001fd6000000001e */
[----:B------:R-:W0:Y:S01]  /*30d80*/  @!P3 LDC.64 R18, c[0x0][0x5c0] ;  /* 0x00017000ff12bb82 */ /* 0x000e220000000a00 */
[----:B------:R-:W4:Y:S01]  /*30d90*/  @!P3 LDG.E.U8 R30, desc[UR22][R24.64+0x1] ;  /* 0x00000116181eb981 */ /* 0x000f22000c1e1100 */
[----:B0-----:R-:W-:-:S05]  /*30da0*/  @!P3 IADD3 R18, P6, R16, R18, RZ ;  /* 0x000000121012b210 */ /* 0x001fca0007fde0ff */
[----:B------:R-:W-:Y:S01]  /*30db0*/  @!P3 IMAD.X R19, R29, 0x1, R19, P6 ;  /* 0x000000011d13b824 */ /* 0x000fe200030e0613 */
[----:B----4-:R-:W-:-:S04]  /*30dc0*/  LOP3.LUT R30, R30, 0xff, RZ, 0xc0, !PT ;  /* 0x000000ff1e1e7812 */ /* 0x010fc800078ec0ff */
[----:B------:R-:W-:-:S05]  /*30dd0*/  F2FP.F16.E4M3.UNPACK_B R30, R30 ;  /* 0x0000001eff1e723e */ /* 0x000fca00020006ff */
[----:B------:R-:W-:-:S05]  /*30de0*/  HADD2.F32 R30, -RZ, R30.H0_H0 ;  /* 0x2000001eff1e7230 */ /* 0x000fca0000004100 */
[----:B------:R-:W-:-:S04]  /*30df0*/  FMUL R30, R30, UR24 ;  /* 0x000000181e1e7c20 */ /* 0x000fc80008400000 */
[----:B------:R-:W-:-:S05]  /*30e00*/  FFMA R20, R20, UR21, R30 ;  /* 0x0000001514147c23 */ /* 0x000fca000800001e */
[----:B------:R-:W-:-:S05]  /*30e10*/  F2FP.SATFINITE.E4M3.F32.PACK_AB_MERGE_C R20, RZ, R20, RZ ;  /* 0x00000014ff14723e */ /* 0x000fca00048070ff */
[----:B------:R0:W-:Y:S02]  /*30e20*/  @!P3 STG.E.U8 desc[UR22][R18.64+0x1], R20 ;  /* 0x000001141200b986 */ /* 0x0001e4000c101116 */
[----:B0-----:R-:W-:-:S05]  /*30e30*/  IADD3 R18, P3, R32, 0x8, RZ ;  /* 0x0000000820127810 */ /* 0x001fca0007f7e0ff */
[----:B------:R-:W-:-:S04]  /*30e40*/  IMAD.X R20, RZ, RZ, R11, P3 ;  /* 0x000000ffff147224 */ /* 0x000fc800018e060b */
[----:B------:R-:W-:-:S04]  /*30e50*/  IMAD R20, R20, UR6, RZ ;  /* 0x0000000614147c24 */ /* 0x000fc8000f8e02ff */
[C---:B------:R-:W-:Y:S02]  /*30e60*/  IMAD R20, R18.reuse, UR7, R20 ;  /* 0x0000000712147c24 */ /* 0x040fe4000f8e0214 */
[----:B------:R-:W-:-:S03]  /*30e70*/  IMAD.WIDE.U32 R18, R18, UR6, R34 ;  /* 0x0000000612127c25 */ /* 0x000fc6000f8e0022 */
[----:B------:R-:W-:-:S04]  /*30e80*/  IADD3 R18, P3, R18, UR8, RZ ;  /* 0x0000000812127c10 */ /* 0x000fc8000ff7e0ff */
[--C-:B------:R-:W-:Y:S02]  /*30e90*/  IADD3.X R19, R19, UR9, R20.reuse, P3, !PT ;  /* 0x0000000913137c10 */ /* 0x100fe40009ffe414 */
[----:B------:R-:W-:-:S06]  /*30ea0*/  PRMT R20, RZ, 0x7610, R20 ;  /* 0x00007610ff147816 */ /* 0x000fcc0000000014 */
[----:B------:R-:W4:Y:S01]  /*30eb0*/  @!P1 LDG.E.U8 R20, desc[UR22][R18.64] ;  /* 0x0000001612149981 */ /* 0x000f22000c1e1100 */
[----:B------:R-:W-:Y:S02]  /*30ec0*/  ISETP.LT.OR P3, PT, R27, 0x11, !P0 ;  /* 0x000000111b00780c */ /* 0x000fe40004761670 */
[----:B----4-:R-:W-:-:S04]  /*30ed0*/  LOP3.LUT R20, R20, 0xff, RZ, 0xc0, !PT ;  /* 0x000000ff14147812 */ /* 0x010fc800078ec0ff */
[----:B------:R-:W-:-:S05]  /*30ee0*/  F2FP.F16.E4M3.UNPACK_B R20, R20 ;  /* 0x00000014ff14723e */ /* 0x000fca00020006ff */
[----:B------:R-:W-:-:S05]  /*30ef0*/  HADD2.F32 R20, -RZ, R20.H0_H0 ;  /* 0x20000014ff147230 */ /* 0x000fca0000004100 */
[----:B------:R-:W-:-:S04]  /*30f00*/  FMUL R20, R20, UR24 ;  /* 0x0000001814147c20 */ /* 0x000fc80008400000 */
[----:B------:R-:W-:Y:S02]  /*30f10*/  FFMA R30, R21, UR21, R20 ;  /* 0x00000015151e7c23 */ /* 0x000fe40008000014 */
[----:B------:R-:W0:Y:S03]  /*30f20*/  @!P3 LDC.64 R20, c[0x0][0x5c0] ;  /* 0x00017000ff14bb82 */ /* 0x000e260000000a00 */
[----:B------:R-:W-:-:S05]  /*30f30*/  F2FP.SATFINITE.E4M3.F32.PACK_AB_MERGE_C R30, RZ, R30, RZ ;  /* 0x0000001eff1e723e */ /* 0x000fca00048070ff */
[----:B------:R1:W-:Y:S01]  /*30f40*/  @!P1 STG.E.U8 desc[UR22][R36.64], R30 ;  /* 0x0000001e24009986 */ /* 0x0003e2000c101116 */
[----:B------:R-:W-:Y:S02]  /*30f50*/  ISETP.LT.OR P1, PT, R27, 0x12, !P0 ;  /* 0x000000121b00780c */ /* 0x000fe40004721670 */
[----:B0-----:R-:W-:-:S04]  /*30f60*/  @!P3 IADD3 R40, P4, P6, R16, R20, R3 ;  /* 0x000000141028b210 */ /* 0x001fc80007e9e003 */
[----:B------:R-:W-:-:S07]  /*30f70*/  @!P3 IADD3.X R41, R29, R21, R2, P4, P6 ;  /* 0x000000151d29b210 */ /* 0x000fce00027ec402 */
[----:B------:R-:W1:Y:S01]  /*30f80*/  @!P1 LDC.64 R20, c[0x0][0x5c0] ;  /* 0x00017000ff149b82 */ /* 0x000e620000000a00 */
[C---:B------:R-:W-:Y:S02]  /*30f90*/  LOP3.LUT P4, RZ, R12.reuse, 0x20000000, RZ, 0xc0, !PT ;  /* 0x200000000cff7812 */ /* 0x040fe4000788c0ff */
[----:B------:R-:W-:-:S04]  /*30fa0*/  LOP3.LUT R12, R12, 0xf7ffffff, RZ, 0xc0, !PT ;  /* 0xf7ffffff0c0c7812 */ /* 0x000fc800078ec0ff */
[----:B------:R-:W-:Y:S02]  /*30fb0*/  @P3 LOP3.LUT R12, R12, 0x8000000, RZ, 0xfc, !PT ;  /* 0x080000000c0c3812 */ /* 0x000fe400078efcff */
[----:B-1----:R-:W-:Y:S02]  /*30fc0*/  @!P1 IADD3 R36, P3, P6, R16, R20, R3 ;  /* 0x0000001410249210 */ /* 0x002fe40007e7e003 */
[----:B------:R-:W-:-:S06]  /*30fd0*/  PRMT R20, RZ, 0x7610, R20 ;  /* 0x00007610ff147816 */ /* 0x000fcc0000000014 */
[----:B------:R-:W4:Y:S01]  /*30fe0*/  @!P4 LDG.E.U8 R20, desc[UR22][R18.64+0x1] ;  /* 0x000001161214c981 */ /* 0x000f22000c1e1100 */
[----:B------:R-:W-:Y:S02]  /*30ff0*/  @!P1 IADD3.X R37, R29, R21, R2, P3, P6 ;  /* 0x000000151d259210 */ /* 0x000fe40001fec402 */
        /* <DEDUP_REMOVED lines=9> */
[----:B0-----:R-:W-:-:S04]  /*31090*/  @!P3 IADD3 R48, P4, P6, R16, R20, R3 ;  /* 0x000000141030b210 */ /* 0x001fc80007e9e003 */
[----:B------:R-:W-:Y:S02]  /*310a0*/  @!P3 IADD3.X R49, R29, R21, R2, P4, P6 ;  /* 0x000000151d31b210 */ /* 0x000fe400027ec402 */
[----:B------:R-:W-:Y:S02]  /*310b0*/  ISETP.LT.OR P4, PT, R27, 0x9, !P2 ;  /* 0x000000091b00780c */ /* 0x000fe40005781670 */
[----:B------:R-:W-:-:S11]  /*310c0*/  PRMT R20, RZ, 0x7610, R20 ;  /* 0x00007610ff147816 */ /* 0x000fd60000000014 */
[----:B------:R-:W4:Y:S01]  /*310d0*/  @!P4 LDG.E.U8 R20, desc[UR22][R24.64+0x8] ;  /* 0x000008161814c981 */ /* 0x000f22000c1e1100 */
[----:B-1----:R-:W-:Y:S02]  /*310e0*/  PRMT R22, RZ, 0x7610, R22 ;  /* 0x00007610ff167816 */ /* 0x002fe40000000016 */
        /* <DEDUP_REMOVED lines=10> */
[----:B------:R-:W-:-:S13]  /*31190*/  ISETP.LT.OR P4, PT, R27, 0xa, !P2 ;  /* 0x0000000a1b00780c */ /* 0x000fda0005781670 */
[----:B------:R-:W4:Y:S01]  /*311a0*/  @!P4 LDG.E.U8 R22, desc[UR22][R24.64+0x9] ;  /* 0x000009161816c981 */ /* 0x000f22000c1e1100 */
[----:B0-----:R-:W0:Y:S02]  /*311b0*/  @!P4 LDC.64 R20, c[0x0][0x5c0] ;  /* 0x00017000ff14cb82 */ /* 0x001e240000000a00 */
        /* <DEDUP_REMOVED lines=8> */
[----:B------:R0:W-:Y:S01]  /*31240*/  @!P4 STG.E.U8 desc[UR22][R20.64+0x9], R152 ;  /* 0x000009981400c986 */ /* 0x0001e2000c101116 */
[----:B------:R-:W-:-:S13]  /*31250*/  ISETP.LT.OR P4, PT, R27, 0x1a, !P0 ;  /* 0x0000001a1b00780c */ /* 0x000fda0004781670 */
[----:B0-----:R-:W0:Y:S02]  /*31260*/  @!P4 LDC.64 R20, c[0x0][0x5c0] ;  /* 0x00017000ff14cb82 */ /* 0x001e240000000a00 */
[----:B0-----:R-:W-:Y:S02]  /*31270*/  @!P4 IADD3 R30, P2, P6, R16, R20, R3 ;  /* 0x00000014101ec210 */ /* 0x001fe40007e5e003 */
        /* <DEDUP_REMOVED lines=9> */
[----:B------:R-:W0:Y:S02]  /*31310*/  @!P2 LDC.64 R20, c[0x0][0x5c0] ;  /* 0x00017000ff14ab82 */ /* 0x000e240000000a00 */
[----:B0-----:R-:W-:-:S04]  /*31320*/  @!P2 IADD3 R46, P3, P6, R16, R20, R3 ;  /* 0x00000014102ea210 */ /* 0x001fc80007e7e003 */
[----:B------:R-:W-:Y:S02]  /*31330*/  @!P2 IADD3.X R47, R29, R21, R2, P3, P6 ;  /* 0x000000151d2fa210 */ /* 0x000fe40001fec402 */
[----:B------:R-:W-:-:S13]  /*31340*/  ISETP.LT.OR P3, PT, R27, 0x22, !P0 ;  /* 0x000000221b00780c */ /* 0x000fda0004761670 */
[----:B------:R-:W0:Y:S01]  /*31350*/  @!P3 LDC.64 R20, c[0x0][0x5c0] ;  /* 0x00017000ff14bb82 */ /* 0x000e220000000a00 */
[----:B------:R-:W-:Y:S02]  /*31360*/  LOP3.LUT P2, RZ, R12, 0x10000000, RZ, 0xc0, !PT ;  /* 0x100000000cff7812 */ /* 0x000fe4000784c0ff */
[----:B------:R-:W-:-:S05]  /*31370*/  F2FP.SATFINITE.E4M3.F32.PACK_AB_MERGE_C R153, RZ, R153, RZ ;  /* 0x00000099ff99723e */ /* 0x000fca00048070ff */
[----:B------:R0:W-:Y:S02]  /*31380*/  @!P5 STG.E.U8 desc[UR22][R42.64+0x8], R153 ;  /* 0x000008992a00d986 */ /* 0x0001e4000c101116 */
[----:B0-----:R-:W-:Y:S02]  /*31390*/  @!P3 IADD3 R42, P5, P6, R16, R20, R3 ;  /* 0x00000014102ab210 */ /* 0x001fe40007ebe003 */
[----:B------:R-:W-:-:S06]  /*313a0*/  PRMT R20, RZ, 0x7610, R20 ;  /* 0x00007610ff147816 */ /* 0x000fcc0000000014 */
[----:B------:R-:W4:Y:S01]  /*313b0*/  @!P2 LDG.E.U8 R20, desc[UR22][R18.64+0x9] ;  /* 0x000009161214a981 */ /* 0x000f22000c1e1100 */
[----:B------:R-:W-:Y:S02]  /*313c0*/  @!P3 IADD3.X R43, R29, R21, R2, P5, P6 ;  /* 0x000000151d2bb210 */ /* 0x000fe40002fec402 */
[----:B------:R-:W-:Y:S02]  /*313d0*/  ISETP.LT.OR P3, PT, R27, 0x29, !P0 ;  /* 0x000000291b00780c */ /* 0x000fe40004761670 */
[----:B------:R-:W-:Y:S02]  /*313e0*/  ISETP.GE.AND P6, PT, R26, 0x1, PT ;  /* 0x000000011a00780c */ /* 0x000fe40003fc6270 */
[----:B----4-:R-:W-:-:S04]  /*313f0*/  LOP3.LUT R20, R20, 0xff, RZ, 0xc0, !PT ;  /* 0x000000ff14147812 */ /* 0x010fc800078ec0ff */
[----:B------:R-:W-:-:S05]  /*31400*/  F2FP.F16.E4M3.UNPACK_B R20, R20 ;  /* 0x00000014ff14723e */ /* 0x000fca00020006ff */
[----:B------:R-:W-:-:S05]  /*31410*/  HADD2.F32 R20, -RZ, R20.H0_H0 ;  /* 0x20000014ff147230 */ /* 0x000fca0000004100 */
[----:B------:R-:W-:-:S04]  /*31420*/  FMUL R20, R20, UR24 ;  /* 0x0000001814147c20 */ /* 0x000fc80008400000 */
[----:B------:R-:W-:Y:S02]  /*31430*/  FFMA R154, R154, UR21, R20 ;  /* 0x000000159a9a7c23 */ /* 0x000fe40008000014 */
[----:B------:R-:W0:Y:S03]  /*31440*/  @!P3 LDC.64 R20, c[0x0][0x5c0] ;  /* 0x00017000ff14bb82 */ /* 0x000e260000000a00 */
[----:B------:R-:W-:-:S05]  /*31450*/  F2FP.SATFINITE.E4M3.F32.PACK_AB_MERGE_C R154, RZ, R154, RZ ;  /* 0x0000009aff9a723e */ /* 0x000fca00048070ff */
[----:B------:R-:W-:Y:S01]  /*31460*/  @!P2 STG.E.U8 desc[UR22][R44.64+0x9], R154 ;  /* 0x0000099a2c00a986 */ /* 0x000fe2000c101116 */
[----:B0-----:R-:W-:-:S04]  /*31470*/  @!P3 IADD3 R50, P2, P5, R16, R20, R3 ;  /* 0x000000141032b210 */ /* 0x001fc80007d5e003 */
[----:B------:R-:W-:Y:S02]  /*31480*/  @!P3 IADD3.X R51, R29, R21, R2, P2, P5 ;  /* 0x000000151d33b210 */ /* 0x000fe400017ea402 */
[----:B------:R-:W-:Y:S02]  /*31490*/  ISETP.LT.OR P2, PT, R27, 0x11, !P6 ;  /* 0x000000111b00780c */ /* 0x000fe40007741670 */
[----:B------:R-:W-:-:S11]  /*314a0*/  PRMT R20, RZ, 0x7610, R20 ;  /* 0x00007610ff147816 */ /* 0x000fd60000000014 */
[----:B------:R-:W4:Y:S01]  /*314b0*/  @!P2 LDG.E.U8 R20, desc[UR22][R24.64+0x10] ;  /* 0x000010161814a981 */ /* 0x000f22000c1e1100 */
[----:B------:R-:W-:Y:S02]  /*314c0*/  PRMT R22, RZ, 0x7610, R22 ;  /* 0x00007610ff167816 */ /* 0x000fe40000000016 */
        /* <DEDUP_REMOVED lines=12> */
[----:B0-----:R-:W0:Y:S01]  /*31590*/  @!P2 LDC.64 R20, c[0x0][0x5c0] ;  /* 0x00017000ff14ab82 */ /* 0x001e220000000a00 */
[----:B------:R-:W-:Y:S02]  /*315a0*/  ISETP.LT.OR P6, PT, R27, 0x2a, !P0 ;  /* 0x0000002a1b00780c */ /* 0x000fe400047c1670 */
[----:B0-----:R-:W-:-:S05]  /*315b0*/  @!P2 IADD3 R20, P5, R16, R20, RZ ;  /* 0x000000141014a210 */ /* 0x001fca0007fbe0ff */
[----:B------:R-:W-:Y:S01]  /*315c0*/  @!P2 IMAD.X R21, R29, 0x1, R21, P5 ;  /* 0x000000011d15a824 */ /* 0x000fe200028e0615 */
[----:B------:R-:W-:Y:S02]  /*315d0*/  LOP3.LUT P3, RZ, R12, 0x8000000, RZ, 0xc0, !PT ;  /* 0x080000000cff7812 */ /* 0x000fe4000786c0ff */
[----:B----4-:R-:W-:-:S04]  /*315e0*/  LOP3.LUT R22, R22, 0xff, RZ, 0xc0, !PT ;  /* 0x000000ff16167812 */ /* 0x010fc800078ec0ff */
[----:B------:R-:W-:-:S05]  /*315f0*/  F2FP.F16.E4M3.UNPACK_B R22, R22 ;  /* 0x00000016ff16723e */ /* 0x000fca00020006ff */
[----:B------:R-:W-:-:S05]  /*31600*/  HADD2.F32 R22, -RZ, R22.H0_H0 ;  /* 0x20000016ff167230 */ /* 0x000fca0000004100 */
[----:B------:R-:W-:-:S04]  /*31610*/  FMUL R22, R22, UR24 ;  /* 0x0000001816167c20 */ /* 0x000fc80008400000 */
[----:B------:R-:W-:-:S05]  /*31620*/  FFMA R156, R156, UR21, R22 ;  /* 0x000000159c9c7c23 */ /* 0x000fca0008000016 */
[----:B------:R-:W-:-:S05]  /*31630*/  F2FP.SATFINITE.E4M3.F32.PACK_AB_MERGE_C R156, RZ, R156, RZ ;  /* 0x0000009cff9c723e */ /* 0x000fca00048070ff */
[----:B------:R0:W-:Y:S02]  /*31640*/  @!P2 STG.E.U8 desc[UR22][R20.64+0x11], R156 ;  /* 0x0000119c1400a986 */ /* 0x0001e4000c101116 */
        /* <DEDUP_REMOVED lines=17> */
[----:B------:R-:W1:Y:S02]  /*31760*/  @!P3 LDC.64 R20, c[0x0][0x5c0] ;  /* 0x00017000ff14bb82 */ /* 0x000e640000000a00 */
[----:B-1----:R-:W-:Y:S02]  /*31770*/  @!P3 IADD3 R40, P5, P6, R16, R20, R3 ;  /* 0x000000141028b210 */ /* 0x002fe40007ebe003 */
[----:B------:R-:W-:-:S06]  /*31780*/  PRMT R20, RZ, 0x7610, R20 ;  /* 0x00007610ff147816 */ /* 0x000fcc0000000014 */
[----:B------:R-:W4:Y:S01]  /*31790*/  @!P1 LDG.E.U8 R20, desc[UR22][R18.64+0x11] ;  /* 0x0000111612149981 */ /* 0x000f22000c1e1100 */
[----:B------:R-:W-:Y:S02]  /*317a0*/  @!P3 IADD3.X R41, R29, R21, R2, P5, P6 ;  /* 0x000000151d29b210 */ /* 0x000fe40002fec402 */
[----:B------:R-:W-:Y:S02]  /*317b0*/  ISETP.LT.OR P6, PT, R27, 0x39, !P0 ;  /* 0x000000391b00780c */ /* 0x000fe400047c1670 */
[----:B------:R-:W-:-:S04]  /*317c0*/  LOP3.LUT R12, R12, 0xfbffffff, RZ, 0xc0, !PT ;  /* 0xfbffffff0c0c7812 */ /* 0x000fc800078ec0ff */
[----:B------:R-:W-:Y:S02]  /*317d0*/  @P2 LOP3.LUT R12, R12, 0x4000000, RZ, 0xfc, !PT ;  /* 0x040000000c0c2812 */ /* 0x000fe400078efcff */
        /* <DEDUP_REMOVED lines=30> */
[----:B------:R-:W-:Y:S02]  /*319c0*/  ISETP.LT.OR P2, PT, R27, 0x19, !P0 ;  /* 0x000000191b00780c */ /* 0x000fe40004741670 */
        /* <DEDUP_REMOVED lines=12> */
[----:B------:R-:W-:-:S04]  /*31a90*/  LOP3.LUT R12, R12, 0xfdffffff, RZ, 0xc0, !PT ;  /* 0xfdffffff0c0c7812 */ /* 0x000fc800078ec0ff */
[----:B------:R-:W-:Y:S02]  /*31aa0*/  @P3 LOP3.LUT R12, R12, 0x2000000, RZ, 0xfc, !PT ;  /* 0x020000000c0c3812 */ /* 0x000fe400078efcff */
[----:B------:R-:W-:Y:S02]  /*31ab0*/  ISETP.LT.OR P3, PT, R27, 0x41, !P0 ;  /* 0x000000411b00780c */ /* 0x000fe40004761670 */
[----:B------:R-:W-:Y:S02]  /*31ac0*/  @!P1 IADD3.X R37, R29, R21, R2, P5, P6 ;  /* 0x000000151d259210 */ /* 0x000fe40002fec402 */
        /* <DEDUP_REMOVED lines=72> */
[----:B------:R-:W-:-:S05]  /*31f50*/  F2FP.SATFINITE.E4M3.F32.PACK_AB_MERGE_C R165, RZ, R165, RZ ;  /* 0x000000a5ffa5723e */ /* 0x000fca00048070ff */
[----:B------:R0:W-:Y:S01]  /*31f60*/  @!P2 STG.E.U8 desc[UR22][R46.64+0x20], R165 ;  /* 0x000020a52e00a986 */ /* 0x0001e2000c101116 */
[----:B------:R-:W-:Y:S02]  /*31f70*/  ISETP.LT.OR P2, PT, R27, 0x22, !P0 ;  /* 0x000000221b00780c */ /* 0x000fe40004741670 */
[----:B0-----:R-:W-:Y:S02]  /*31f80*/  @!P3 IADD3 R46, P4, P5, R16, R20, R3 ;  /* 0x00000014102eb210 */ /* 0x001fe40007d9e003 */
[----:B------:R-:W-:-:S09]  /*31f90*/  PRMT R20, RZ, 0x7610, R20 ;  /* 0x00007610ff147816 */ /* 0x000fd20000000014 */
[----:B------:R-:W4:Y:S01]  /*31fa0*/  @!P2 LDG.E.U8 R20, desc[UR22][R18.64+0x21] ;  /* 0x000021161214a981 */ /* 0x000f22000c1e1100 */
[----:B------:R-:W-:Y:S02]  /*31fb0*/  @!P3 IADD3.X R47, R29, R21, R2, P4, P5 ;  /* 0x000000151d2fb210 */ /* 0x000fe400027ea402 */
[----:B----4-:R-:W-:-:S04]  /*31fc0*/  LOP3.LUT R20, R20, 0xff, RZ, 0xc0, !PT ;  /* 0x000000ff14147812 */ /* 0x010fc800078ec0ff */
[----:B------:R-:W-:-:S05]  /*31fd0*/  F2FP.F16.E4M3.UNPACK_B R20, R20 ;  /* 0x00000014ff14723e */ /* 0x000fca00020006ff */
[----:B------:R-:W-:-:S05]  /*31fe0*/  HADD2.F32 R20, -RZ, R20.H0_H0 ;  /* 0x20000014ff147230 */ /* 0x000fca0000004100 */
[----:B------:R-:W-:-:S04]  /*31ff0*/  FMUL R20, R20, UR24 ;  /* 0x0000001814147c20 */ /* 0x000fc80008400000 */
[----:B------:R-:W-:-:S05]  /*32000*/  FFMA R166, R166, UR21, R20 ;  /* 0x00000015a6a67c23 */ /* 0x000fca0008000014 */
[----:B------:R-:W-:-:S05]  /*32010*/  F2FP.SATFINITE.E4M3.F32.PACK_AB_MERGE_C R166, RZ, R166, RZ ;  /* 0x000000a6ffa6723e */ /* 0x000fca00048070ff */
[----:B------:R-:W-:Y:S01]  /*32020*/  @!P2 STG.E.U8 desc[UR22][R42.64+0x21], R166 ;  /* 0x000021a62a00a986 */ /* 0x000fe2000c101116 */
[----:B------:R-:W-:-:S13]  /*32030*/  ISETP.LT.OR P2, PT, R27, 0x59, !P0 ;  /* 0x000000591b00780c */ /* 0x000fda0004741670 */
[----:B------:R-:W0:Y:S02]  /*32040*/  @!P2 LDC.64 R20, c[0x0][0x5c0] ;  /* 0x00017000ff14ab82 */ /* 0x000e240000000a00 */
        /* <DEDUP_REMOVED lines=48> */
[----:B------:R-:W-:Y:S02]  /*32350*/  ISETP.LT.OR P3, PT, R27, 0x2a, !P0 ;  /* 0x0000002a1b00780c */ /* 0x000fe40004761670 */
[----:B-1----:R-:W-:Y:S02]  /*32360*/  @!P2 IADD3 R50, P4, P5, R16, R20, R3 ;  /* 0x000000141032a210 */ /* 0x002fe40007d9e003 */
        /* <DEDUP_REMOVED lines=96> */
[----:B------:R-:W-:-:S04]  /*32970*/  LOP3.LUT R12, R12, 0xff7fffff, RZ, 0xc0, !PT ;  /* 0xff7fffff0c0c7812 */ /* 0x000fc800078ec0ff */
[----:B------:R-:W-:Y:S02]  /*32980*/  @P5 LOP3.LUT R12, R12, 0x800000, RZ, 0xfc, !PT ;  /* 0x008000000c0c5812 */ /* 0x000fe400078efcff */
        /* <DEDUP_REMOVED lines=12> */
[----:B------:R-:W-:-:S04]  /*32a50*/  LOP3.LUT R12, R12, 0xfeffffff, RZ, 0xc0, !PT ;  /* 0xfeffffff0c0c7812 */ /* 0x000fc800078ec0ff */
[----:B------:R-:W-:Y:S02]  /*32a60*/  @P2 LOP3.LUT R12, R12, 0x1000000, RZ, 0xfc, !PT ;  /* 0x010000000c0c2812 */ /* 0x000fe400078efcff */
[----:B------:R-:W-:Y:S02]  /*32a70*/  ISETP.LT.OR P2, PT, R27, 0x81, !P0 ;  /* 0x000000811b00780c */ /* 0x000fe40004741670 */
[----:B------:R-:W-:-:S11]  /*32a80*/  @!P4 IADD3.X R41, R29, R21, R2, P3, P6 ;  /* 0x000000151d29c210 */ /* 0x000fd60001fec402 */
[----:B------:R-:W-:Y:S02]  /*32a90*/  @P2 LOP3.LUT R0, R0, 0x8000, RZ, 0xfc, !PT ;  /* 0x0000800000002812 */ /* 0x000fe400078efcff */
        /* <DEDUP_REMOVED lines=11> */
[----:B------:R0:W-:Y:S02]  /*32b50*/  @!P5 STG.E.U8 desc[UR22][R54.64+0x38], R177 ;  /* 0x000038b13600d986 */ /* 0x0001e4000c101116 */
[----:B0-----:R-:W-:Y:S02]  /*32b60*/  @!P2 IADD3 R54, P3, P6, R16, R20, R3 ;  /* 0x000000141036a210 */ /* 0x001fe40007e7e003 */
[----:B------:R-:W-:-:S06]  /*32b70*/  PRMT R20, RZ, 0x7610, R20 ;  /* 0x00007610ff147816 */ /* 0x000fcc0000000014 */
[----:B------:R-:W4:Y:S01]  /*32b80*/  @!P1 LDG.E.U8 R20, desc[UR22][R18.64+0x39] ;  /* 0x0000391612149981 */ /* 0x000f22000c1e1100 */
[----:B------:R-:W-:Y:S02]  /*32b90*/  LOP3.LUT R0, R0, 0xffffffdf, RZ, 0xc0, !PT ;  /* 0xffffffdf00007812 */ /* 0x000fe400078ec0ff */
[----:B------:R-:W-:Y:S02]  /*32ba0*/  @!P2 IADD3.X R55, R29, R21, R2, P3, P6 ;  /* 0x000000151d37a210 */ /* 0x000fe40001fec402 */
[----:B------:R-:W-:Y:S02]  /*32bb0*/  @P2 LOP3.LUT R0, R0, 0x20, RZ, 0xfc, !PT ;  /* 0x0000002000002812 */ /* 0x000fe400078efcff */
        /* <DEDUP_REMOVED lines=29> */
[----:B------:R-:W-:-:S04]  /*32d90*/  LOP3.LUT R0, R0, 0xfffdffff, RZ, 0xc0, !PT ;  /* 0xfffdffff00007812 */ /* 0x000fc800078ec0ff */
[----:B------:R-:W-:Y:S02]  /*32da0*/  @P2 LOP3.LUT R0, R0, 0x20000, RZ, 0xfc, !PT ;  /* 0x0002000000002812 */ /* 0x000fe400078efcff */
        /* <DEDUP_REMOVED lines=15> */
[----:B------:R-:W-:Y:S02]  /*32ea0*/  LOP3.LUT R0, R0, 0xfffeffff, RZ, 0xc0, !PT ;  /* 0xfffeffff00007812 */ /* 0x000fe400078ec0ff */
[----:B------:R-:W-:Y:S02]  /*32eb0*/  @!P2 IADD3.X R37, R29, R21, R2, P1, P3 ;  /* 0x000000151d25a210 */ /* 0x000fe40000fe6402 */
[----:B------:R-:W-:Y:S02]  /*32ec0*/  @P2 LOP3.LUT R0, R0, 0x10000, RZ, 0xfc, !PT ;  /* 0x0001000000002812 */ /* 0x000fe400078efcff */
[----:B------:R-:W-:Y:S02]  /*32ed0*/  ISETP.LT.OR P2, PT, R27, 0x91, !P0 ;  /* 0x000000911b00780c */ /* 0x000fe40004741670 */
[----:B------:R-:W-:-:S11]  /*32ee0*/  LOP3.LUT R0, R0, 0xfffbffff, RZ, 0xc0, !PT ;  /* 0xfffbffff00007812 */ /* 0x000fd600078ec0ff */
        /* <DEDUP_REMOVED lines=17> */
[----:B------:R-:W-:Y:S02]  /*33000*/  LOP3.LUT R0, R0, 0xffffff7f, RZ, 0xc0, !PT ;  /* 0xffffff7f00007812 */ /* 0x000fe400078ec0ff */
[----:B------:R-:W-:Y:S02]  /*33010*/  @!P2 IADD3.X R53, R29, R21, R2, P1, P3 ;  /* 0x000000151d35a210 */ /* 0x000fe40000fe6402 */
[----:B------:R-:W-:Y:S02]  /*33020*/  @P2 LOP3.LUT R0, R0, 0x80, RZ, 0xfc, !PT ;  /* 0x0000008000002812 */ /* 0x000fe400078efcff */
[----:B------:R-:W-:Y:S02]  /*33030*/  ISETP.LT.OR P2, PT, R27, 0x99, !P0 ;  /* 0x000000991b00780c */ /* 0x000fe40004741670 */
[----:B----4-:R-:W-:-:S04]  /*33040*/  LOP3.LUT R20, R20, 0xff, RZ, 0xc0, !PT ;  /* 0x000000ff14147812 */ /* 0x010fc800078ec0ff */
[----:B------:R-:W-:-:S05]  /*33050*/  F2FP.F16.E4M3.UNPACK_B R20, R20 ;  /* 0x00000014ff14723e */ /* 0x000fca00020006ff */
[----:B------:R-:W-:-:S05]  /*33060*/  HADD2.F32 R20, -RZ, R20.H0_H0 ;  /* 0x20000014ff147230 */ /* 0x000fca0000004100 */
[----:B------:R-:W-:-:S04]  /*33070*/  FMUL R20, R20, UR24 ;  /* 0x0000001814147c20 */ /* 0x000fc80008400000 */
[----:B------:R-:W-:Y:S02]  /*33080*/  FFMA R182, R182, UR21, R20 ;  /* 0x00000015b6b67c23 */ /* 0x000fe40008000014 */
[----:B------:R-:W0:Y:S03]  /*33090*/  @!P2 LDC.64 R20, c[0x0][0x5c0] ;  /* 0x00017000ff14ab82 */ /* 0x000e260000000a00 */
[----:B------:R-:W-:Y:S02]  /*330a0*/  F2FP.SATFINITE.E4M3.F32.PACK_AB_MERGE_C R182, RZ, R182, RZ ;  /* 0x000000b6ffb6723e */ /* 0x000fe400048070ff */
[----:B0-----:R-:W-:-:S04]  /*330b0*/  @!P2 IADD3 R78, P1, P3, R16, R20, R3 ;  /* 0x00000014104ea210 */ /* 0x001fc80007b3e003 */
[----:B------:R-:W-:Y:S02]  /*330c0*/  @!P2 IADD3.X R79, R29, R21, R2, P1, P3 ;  /* 0x000000151d4fa210 */ /* 0x000fe40000fe6402 */
[----:B------:R-:W-:Y:S02]  /*330d0*/  ISETP.LT.OR P1, PT, R27, 0x49, !P6 ;  /* 0x000000491b00780c */ /* 0x000fe40007721670 */
[----:B------:R-:W-:Y:S01]  /*330e0*/  PRMT R20, RZ, 0x7610, R20 ;  /* 0x00007610ff147816 */ /* 0x000fe20000000014 */
[----:B------:R-:W-:Y:S10]  /*330f0*/  @!P5 STG.E.U8 desc[UR22][R48.64+0x41], R182 ;  /* 0x000041b63000d986 */ /* 0x000ff4000c101116 */
[----:B------:R-:W4:Y:S01]  /*33100*/  @!P1 LDG.E.U8 R20, desc[UR22][R24.64+0x48] ;  /* 0x0000481618149981 */ /* 0x000f22000c1e1100 */
[----:B------:R-:W-:-:S02]  /*33110*/  PRMT R22, RZ, 0x7610, R22 ;  /* 0x00007610ff167816 */ /* 0x000fc40000000016 */
        /* <DEDUP_REMOVED lines=385> */
[----:B------:R-:W-:-:S04]  /*34930*/  @P2 LOP3.LUT R0, R0, 0x80000000, RZ, 0xfc, !PT ;  /* 0x8000000000002812 */ /* 0x000fc800078efcff */
[----:B------:R-:W-:Y:S02]  /*34940*/  LOP3.LUT R0, R0, 0xffffbfff, RZ, 0xc0, !PT ;  /* 0xffffbfff00007812 */ /* 0x000fe400078ec0ff */
        /* <DEDUP_REMOVED lines=12> */
[----:B------:R-:W-:Y:S02]  /*34a10*/  @P5 LOP3.LUT R0, R0, 0x4000, RZ, 0xfc, !PT ;  /* 0x0000400000005812 */ /* 0x000fe400078efcff */
[----:B-1----:R-:W-:-:S04]  /*34a20*/  @!P5 IADD3 R64, P1, P3, R16, R20, R3 ;  /* 0x000000141040d210 */ /* 0x002fc80007b3e003 */
[----:B------:R-:W-:Y:S02]  /*34a30*/  @!P5 IADD3.X R65, R29, R21, R2, P1, P3 ;  /* 0x000000151d41d210 */ /* 0x000fe40000fe6402 */
[----:B------:R-:W-:Y:S02]  /*34a40*/  LOP3.LUT P5, RZ, R12, 0x800000, RZ, 0xc0, !PT ;  /* 0x008000000cff7812 */ /* 0x000fe400078ac0ff */
[----:B------:R-:W-:-:S11]  /*34a50*/  PRMT R20, RZ, 0x7610, R20 ;  /* 0x00007610ff147816 */ /* 0x000fd60000000014 */
[----:B------:R-:W4:Y:S02]  /*34a60*/  @!P5 LDG.E.U8 R20, desc[UR22][R18.64+0x71] ;  /* 0x000071161214d981 */ /* 0x000f24000c1e1100 */
        /* <DEDUP_REMOVED lines=30> */
[----:B------:R-:W-:Y:S02]  /*34c50*/  LOP3.LUT P2, RZ, R12, 0x1000000, RZ, 0xc0, !PT ;  /* 0x010000000cff7812 */ /* 0x000fe4000784c0ff */
[----:B------:R-:W-:Y:S02]  /*34c60*/  @P5 LOP3.LUT R8, R8, 0x1, RZ, 0xfc, !PT ;  /* 0x0000000108085812 */ /* 0x000fe400078efcff */
        /* <DEDUP_REMOVED lines=13> */
[----:B------:R-:W-:-:S04]  /*34d40*/  @P0 LOP3.LUT R12, R12, 0x40000, RZ, 0xfc, !PT ;  /* 0x000400000c0c0812 */ /* 0x000fc800078efcff */
[----:B------:R-:W-:Y:S02]  /*34d50*/  LOP3.LUT R12, R12, 0xffefffff, RZ, 0xc0, !PT ;  /* 0xffefffff0c0c7812 */ /* 0x000fe400078ec0ff */
[----:B------:R-:W-:Y:S02]  /*34d60*/  @!P1 IADD3.X R45, R29, R21, R2, P3, P5 ;  /* 0x000000151d2d9210 */ /* 0x000fe40001fea402 */
[----:B------:R-:W-:Y:S02]  /*34d70*/  @P1 LOP3.LUT R12, R12, 0x100000, RZ, 0xfc, !PT ;  /* 0x001000000c0c1812 */ /* 0x000fe400078efcff */
[----:B------:R-:W-:-:S04]  /*34d80*/  ISETP.GE.AND P1, PT, R26, 0x81, PT ;  /* 0x000000811a00780c */ /* 0x000fc80003f26270 */
        /* <DEDUP_REMOVED lines=16> */
[----:B------:R-:W-:Y:S02]  /*34e90*/  ISETP.LT.OR P0, PT, R27, 0x9, !P1 ;  /* 0x000000091b00780c */ /* 0x000fe40004f01670 */
[----:B------:R-:W-:Y:S02]  /*34ea0*/  @!P6 IADD3.X R71, R29, R21, R4, P2, P5 ;  /* 0x000000151d47e210 */ /* 0x000fe400017ea404 */
        /* <DEDUP_REMOVED lines=29> */
[----:B------:R-:W-:-:S04]  /*35080*/  @P3 LOP3.LUT R12, R12, 0x200000, RZ, 0xfc, !PT ;  /* 0x002000000c0c3812 */ /* 0x000fc800078efcff */
[----:B------:R-:W-:-:S04]  /*35090*/  LOP3.LUT R12, R12, 0xffbfffff, RZ, 0xc0, !PT ;  /* 0xffbfffff0c0c7812 */ /* 0x000fc800078ec0ff */
[----:B------:R-:W-:Y:S02]  /*350a0*/  @P6 LOP3.LUT R12, R12, 0x400000, RZ, 0xfc, !PT ;  /* 0x004000000c0c6812 */ /* 0x000fe400078efcff */
        /* <DEDUP_REMOVED lines=20> */
[----:B------:R-:W-:Y:S02]  /*351f0*/  ISETP.LT.OR P6, PT, R27, 0x11, !P1 ;  /* 0x000000111b00780c */ /* 0x000fe40004fc1670 */
[----:B------:R-:W-:Y:S02]  /*35200*/  LOP3.LUT P0, RZ, R0, 0x20, RZ, 0xc0, !PT ;  /* 0x0000002000ff7812 */ /* 0x000fe4000780c0ff */
        /* <DEDUP_REMOVED lines=49> */
[----:B------:R-:W-:-:S04]  /*35520*/  LOP3.LUT R0, R0, 0xffff7fff, RZ, 0xc0, !PT ;  /* 0xffff7fff00007812 */ /* 0x000fc800078ec0ff */
[----:B------:R-:W-:-:S04]  /*35530*/  @P3 LOP3.LUT R0, R0, 0x8000, RZ, 0xfc, !PT ;  /* 0x0000800000003812 */ /* 0x000fc800078efcff */
        /* <DEDUP_REMOVED lines=14> */
[C---:B------:R-:W-:Y:S02]  /*35620*/  LOP3.LUT P0, RZ, R0.reuse, 0x10000, RZ, 0xc0, !PT ;  /* 0x0001000000ff7812 */ /* 0x040fe4000780c0ff */
[----:B------:R-:W-:Y:S02]  /*35630*/  LOP3.LUT R0, R0, 0xffffffdf, RZ, 0xc0, !PT ;  /* 0xffffffdf00007812 */ /* 0x000fe400078ec0ff */
[----:B------:R-:W-:Y:S02]  /*35640*/  @!P6 IADD3.X R55, R29, R21, R4, P2, P4 ;  /* 0x000000151d37e210 */ /* 0x000fe400017e8404 */
[----:B------:R-:W-:Y:S02]  /*35650*/  @P6 LOP3.LUT R0, R0, 0x20, RZ, 0xfc, !PT ;  /* 0x0000002000006812 */ /* 0x000fe400078efcff */
[----:B------:R-:W-:-:S02]  /*35660*/  ISETP.LT.OR P6, PT, R27, 0x21, !P1 ;  /* 0x000000211b00780c */ /* 0x000fc40004fc1670 */
        /* <DEDUP_REMOVED lines=370> */
[----:B--2---:R-:W-:-:S05]  /*36d90*/  FFMA R20, R136, UR21, R20 ;  /* 0x0000001588147c23 */ /* 0x004fca0008000014 */
[----:B------:R-:W-:-:S05]  /*36da0*/  F2FP.SATFINITE.E4M3.F32.PACK_AB_MERGE_C R20, RZ, R20, RZ ;  /* 0x00000014ff14723e */ /* 0x000fca00048070ff */
[----:B------:R0:W-:Y:S01]  /*36db0*/  @!P0 STG.E.U8 desc[UR22][R56.64+0xb1], R20 ;  /* 0x0000b11438008986 */ /* 0x0001e2000c101116 */
[----:B------:R-:W-:-:S13]  /*36dc0*/  ISETP.LT.OR P0, PT, R27, 0x79, !P1 ;  /* 0x000000791b00780c */ /* 0x000fda0004f01670 */
[----:B0-----:R-:W0:Y:S02]  /*36dd0*/  @!P0 LDC.64 R20, c[0x0][0x5c0] ;  /* 0x00017000ff148b82 */ /* 0x001e240000000a00 */
[----:B0-----:R-:W-:-:S04]  /*36de0*/  @!P0 IADD3 R136, P2, P4, R16, R20, R5 ;  /* 0x0000001410888210 */ /* 0x001fc80007c5e005 */
[----:B------:R-:W-:Y:S02]  /*36df0*/  @!P0 IADD3.X R137, R29, R21, R4, P2, P4 ;  /* 0x000000151d898210 */ /* 0x000fe400017e8404 */
[----:B------:R-:W-:Y:S02]  /*36e00*/  ISETP.LT.OR P2, PT, R27, 0xb9, !P5 ;  /* 0x000000b91b00780c */ /* 0x000fe40006f41670 */
[----:B------:R-:W-:-:S11]  /*36e10*/  PRMT R20, RZ, 0x7610, R20 ;  /* 0x00007610ff147816 */ /* 0x000fd60000000014 */
[----:B------:R-:W2:Y:S02]  /*36e20*/  @!P2 LDG.E.U8 R20, desc[UR22][R24.64+0xb8] ;  /* 0x0000b8161814a981 */ /* 0x000ea4000c1e1100 */
[----:B--2---:R-:W-:-:S04]  /*36e30*/  LOP3.LUT R20, R20, 0xff, RZ, 0xc0, !PT ;  /* 0x000000ff14147812 */ /* 0x004fc800078ec0ff */
[----:B------:R-:W-:-:S05]  /*36e40*/  F2FP.F16.E4M3.UNPACK_B R20, R20 ;  /* 0x00000014ff14723e */ /* 0x000fca00020006ff */
[----:B------:R-:W-:-:S05]  /*36e50*/  HADD2.F32 R20, -RZ, R20.H0_H0 ;  /* 0x20000014ff147230 */ /* 0x000fca0000004100 */
[----:B------:R-:W-:-:S04]  /*36e60*/  FMUL R20, R20, UR24 ;  /* 0x0000001814147c20 */ /* 0x000fc80008400000 */
[----:B---3--:R-:W-:Y:S02]  /*36e70*/  FFMA R22, R33, UR21, R20 ;  /* 0x0000001521167c23 */ /* 0x008fe40008000014 */
[----:B------:R-:W0:Y:S01]  /*36e80*/  @!P2 LDC.64 R20, c[0x0][0x5c0] ;  /* 0x00017000ff14ab82 */ /* 0x000e220000000a00 */
[----:B------:R-:W-:Y:S01]  /*36e90*/  LOP3.LUT R8, R8, 0xffff7fff, RZ, 0xc0, !PT ;  /* 0xffff7fff08087812 */ /* 0x000fe200078ec0ff */
[----:B------:R-:W2:Y:S01]  /*36ea0*/  LDL.LU R33, [R1+0xa0c] ;  /* 0x000a0c0001217983 */ /* 0x000ea20000300800 */
[----:B------:R-:W-:Y:S02]  /*36eb0*/  F2FP.SATFINITE.E4M3.F32.PACK_AB_MERGE_C R22, RZ, R22, RZ ;  /* 0x00000016ff16723e */ /* 0x000fe400048070ff */
[----:B0-----:R-:W-:Y:S01]  /*36ec0*/  @!P2 IADD3 R20, P4, R16, R20, RZ ;  /* 0x000000141014a210 */ /* 0x001fe20007f9e0ff */
[----:B------:R-:W3:Y:S04]  /*36ed0*/  LDL.LU R140, [R1+0xa10] ;  /* 0x000a1000018c7983 */ /* 0x000ee80000300800 */
[----:B------:R-:W-:-:S05]  /*36ee0*/  @!P2 IMAD.X R21, R29, 0x1, R21, P4 ;  /* 0x000000011d15a824 */ /* 0x000fca00020e0615 */
[----:B------:R0:W-:Y:S01]  /*36ef0*/  @!P2 STG.E.U8 desc[UR22][R20.64+0xb8], R22 ;  /* 0x0000b8161400a986 */ /* 0x0001e2000c101116 */
[----:B------:R-:W-:Y:S02]  /*36f00*/  ISETP.LT.OR P2, PT, R27, 0xba, !P5 ;  /* 0x000000ba1b00780c */ /* 0x000fe40006f41670 */
[----:B0-----:R-:W-:-:S11]  /*36f10*/  PRMT R22, RZ, 0x7610, R22 ;  /* 0x00007610ff167816 */ /* 0x001fd60000000016 */
[----:B------:R-:W0:Y:S01]  /*36f20*/  @!P2 LDC.64 R20, c[0x0][0x5c0] ;  /* 0x00017000ff14ab82 */ /* 0x000e220000000a00 */
[----:B------:R-:W4:Y:S01]  /*36f30*/  @!P2 LDG.E.U8 R22, desc[UR22][R24.64+0xb9] ;  /* 0x0000b9161816a981 */ /* 0x000f22000c1e1100 */
[----:B------:R-:W-:-:S04]  /*36f40*/  @P6 LOP3.LUT R8, R8, 0x8000, RZ, 0xfc, !PT ;  /* 0x0000800008086812 */ /* 0x000fc800078efcff */
        /* <DEDUP_REMOVED lines=25> */
[----:B------:R-:W-:Y:S02]  /*370e0*/  LOP3.LUT P3, RZ, R0, 0x800000, RZ, 0xc0, !PT ;  /* 0x0080000000ff7812 */ /* 0x000fe4000786c0ff */
[----:B----4-:R-:W-:-:S04]  /*370f0*/  LOP3.LUT R20, R20, 0xff, RZ, 0xc0, !PT ;  /* 0x000000ff14147812 */ /* 0x010fc800078ec0ff */
[----:B------:R-:W-:-:S05]  /*37100*/  F2FP.F16.E4M3.UNPACK_B R20, R20 ;  /* 0x00000014ff14723e */ /* 0x000fca00020006ff */
[----:B------:R-:W-:-:S05]  /*37110*/  HADD2.F32 R20, -RZ, R20.H0_H0 ;  /* 0x20000014ff147230 */ /* 0x000fca0000004100 */
[----:B------:R-:W-:-:S04]  /*37120*/  FMUL R20, R20, UR24 ;  /* 0x0000001814147c20 */ /* 0x000fc80008400000 */
[----:B--2---:R-:W-:Y:S02]  /*37130*/  FFMA R22, R33, UR21, R20 ;  /* 0x0000001521167c23 */ /* 0x004fe40008000014 */
[----:B------:R-:W0:Y:S01]  /*37140*/  @!P0 LDC.64 R20, c[0x0][0x5c0] ;  /* 0x00017000ff148b82 */ /* 0x000e220000000a00 */
[----:B------:R-:W-:Y:S01]  /*37150*/  LOP3.LUT R0, R0, 0xfeffffff, RZ, 0xc0, !PT ;  /* 0xfeffffff00007812 */ /* 0x000fe200078ec0ff */
[----:B------:R-:W2:Y:S01]  /*37160*/  LDL.LU R33, [R1+0xa14] ;  /* 0x000a140001217983 */ /* 0x000ea20000300800 */
[----:B------:R-:W-:-:S03]  /*37170*/  F2FP.SATFINITE.E4M3.F32.PACK_AB_MERGE_C R22, RZ, R22, RZ ;  /* 0x00000016ff16723e */ /* 0x000fc600048070ff */
[----:B------:R-:W4:Y:S01]  /*37180*/  LDL.LU R142, [R1+0xa18] ;  /* 0x000a1800018e7983 */ /* 0x000f220000300800 */
[----:B0-----:R-:W-:-:S04]  /*37190*/  @!P0 IADD3 R138, P2, P4, R16, R20, R5 ;  /* 0x00000014108a8210 */ /* 0x001fc80007c5e005 */
[----:B------:R-:W-:Y:S02]  /*371a0*/  @!P0 IADD3.X R139, R29, R21, R4, P2, P4 ;  /* 0x000000151d8b8210 */ /* 0x000fe400017e8404 */
[----:B------:R-:W-:-:S13]  /*371b0*/  ISETP.LT.OR P0, PT, R27, 0x82, !P1 ;  /* 0x000000821b00780c */ /* 0x000fda0004f01670 */
[----:B------:R-:W0:Y:S01]  /*371c0*/  @!P0 LDC.64 R20, c[0x0][0x5c0] ;  /* 0x00017000ff148b82 */ /* 0x000e220000000a00 */
[----:B------:R0:W-:Y:S02]  /*371d0*/  @!P6 STG.E.U8 desc[UR22][R86.64+0xb8], R22 ;  /* 0x0000b8165600e986 */ /* 0x0001e4000c101116 */
[----:B0-----:R-:W-:Y:S02]  /*371e0*/  @!P0 IADD3 R86, P2, P4, R16, R20, R5 ;  /* 0x0000001410568210 */ /* 0x001fe40007c5e005 */
[----:B------:R-:W-:-:S06]  /*371f0*/  PRMT R20, RZ, 0x7610, R20 ;  /* 0x00007610ff147816 */ /* 0x000fcc0000000014 */
[----:B------:R-:W3:Y:S01]  /*37200*/  @!P3 LDG.E.U8 R20, desc[UR22][R18.64+0xb9] ;  /* 0x0000b9161214b981 */ /* 0x000ee2000c1e1100 */
[----:B------:R-:W-:Y:S02]  /*37210*/  @P0 LOP3.LUT R0, R0, 0x1000000, RZ, 0xfc, !PT ;  /* 0x0100000000000812 */ /* 0x000fe400078efcff */
[----:B------:R-:W-:Y:S02]  /*37220*/  @!P0 IADD3.X R87, R29, R21, R4, P2, P4 ;  /* 0x000000151d578210 */ /* 0x000fe400017e8404 */
[----:B------:R-:W-:Y:S02]  /*37230*/  ISETP.LT.OR P0, PT, R27, 0x89, !P1 ;  /* 0x000000891b00780c */ /* 0x000fe40004f01670 */
[----:B---3--:R-:W-:-:S04]  /*37240*/  LOP3.LUT R20, R20, 0xff, RZ, 0xc0, !PT ;  /* 0x000000ff14147812 */ /* 0x008fc800078ec0ff */
[----:B------:R-:W-:-:S05]  /*37250*/  F2FP.F16.E4M3.UNPACK_B R20, R20 ;  /* 0x00000014ff14723e */ /* 0x000fca00020006ff */
[----:B------:R-:W-:-:S05]  /*37260*/  HADD2.F32 R20, -RZ, R20.H0_H0 ;  /* 0x20000014ff147230 */ /* 0x000fca0000004100 */
[----:B------:R-:W-:-:S04]  /*37270*/  FMUL R20, R20, UR24 ;  /* 0x0000001814147c20 */ /* 0x000fc80008400000 */
[----:B------:R-:W-:-:S05]  /*37280*/  FFMA R20, R140, UR21, R20 ;  /* 0x000000158c147c23 */ /* 0x000fca0008000014 */
[----:B------:R-:W-:-:S05]  /*37290*/  F2FP.SATFINITE.E4M3.F32.PACK_AB_MERGE_C R20, RZ, R20, RZ ;  /* 0x00000014ff14723e */ /* 0x000fca00048070ff */
[----:B------:R0:W-:Y:S02]  /*372a0*/  @!P3 STG.E.U8 desc[UR22][R46.64+0xb9], R20 ;  /* 0x0000b9142e00b986 */ /* 0x0001e4000c101116 */
[----:B0-----:R-:W0:Y:S02]  /*372b0*/  @!P0 LDC.64 R20, c[0x0][0x5c0] ;  /* 0x00017000ff148b82 */ /* 0x001e240000000a00 */
[----:B0-----:R-:W-:-:S04]  /*372c0*/  @!P0 IADD3 R140, P2, P4, R16, R20, R5 ;  /* 0x00000014108c8210 */ /* 0x001fc80007c5e005 */
[----:B------:R-:W-:Y:S02]  /*372d0*/  @!P0 IADD3.X R141, R29, R21, R4, P2, P4 ;  /* 0x000000151d8d8210 */ /* 0x000fe400017e8404 */
[----:B------:R-:W-:Y:S02]  /*372e0*/  ISETP.LT.OR P2, PT, R27, 0xc1, !P5 ;  /* 0x000000c11b00780c */ /* 0x000fe40006f41670 */
[----:B------:R-:W-:-:S11]  /*372f0*/  PRMT R20, RZ, 0x7610, R20 ;  /* 0x00007610ff147816 */ /* 0x000fd60000000014 */
[----:B------:R-:W3:Y:S02]  /*37300*/  @!P2 LDG.E.U8 R20, desc[UR22][R24.64+0xc0] ;  /* 0x0000c0161814a981 */ /* 0x000ee4000c1e1100 */
[----:B---3--:R-:W-:-:S04]  /*37310*/  LOP3.LUT R20, R20, 0xff, RZ, 0xc0, !PT ;  /* 0x000000ff14147812 */ /* 0x008fc800078ec0ff */
[----:B------:R-:W-:-:S05]  /*37320*/  F2FP.F16.E4M3.UNPACK_B R20, R20 ;  /* 0x00000014ff14723e */ /* 0x000fca00020006ff */
[----:B------:R-:W-:-:S05]  /*37330*/  HADD2.F32 R20, -RZ, R20.H0_H0 ;  /* 0x20000014ff147230 */ /* 0x000fca0000004100 */
[----:B------:R-:W-:-:S04]  /*37340*/  FMUL R20, R20, UR24 ;  /* 0x0000001814147c20 */ /* 0x000fc80008400000 */
[----:B--2---:R-:W-:Y:S02]  /*37350*/  FFMA R22, R33, UR21, R20 ;  /* 0x0000001521167c23 */ /* 0x004fe40008000014 */
        /* <DEDUP_REMOVED lines=28> */
[C---:B------:R-:W-:Y:S02]  /*37520*/  LOP3.LUT P3, RZ, R0.reuse, 0x800, RZ, 0xc0, !PT ;  /* 0x0000080000ff7812 */ /* 0x040fe4000786c0ff */
        /* <DEDUP_REMOVED lines=171> */
[----:B------:R-:W-:Y:S02]  /*37fe0*/  @P0 LOP3.LUT R0, R0, 0x8000000, RZ, 0xfc, !PT ;  /* 0x0800000000000812 */ /* 0x000fe400078efcff */
[----:B------:R-:W-:Y:S02]  /*37ff0*/  @!P0 IADD3.X R91, R29, R21, R4, P2, P4 ;  /* 0x000000151d5b8210 */ /* 0x000fe400017e8404 */
[----:B------:R-:W-:Y:S02]  /*38000*/  ISETP.LT.OR P0, PT, R27, 0xb9, !P1 ;  /* 0x000000b91b00780c */ /* 0x000fe40004f01670 */
[----:B----4-:R-:W-:-:S04]  /*38010*/  LOP3.LUT R20, R20, 0xff, RZ, 0xc0, !PT ;  /* 0x000000ff14147812 */ /* 0x010fc800078ec0ff */
[----:B------:R-:W-:-:S05]  /*38020*/  F2FP.F16.E4M3.UNPACK_B R20, R20 ;  /* 0x00000014ff14723e */ /* 0x000fca00020006ff */
[----:B------:R-:W-:-:S05]  /*38030*/  HADD2.F32 R20, -RZ, R20.H0_H0 ;  /* 0x20000014ff147230 */ /* 0x000fca0000004100 */
[----:B------:R-:W-:-:S04]  /*38040*/  FMUL R20, R20, UR24 ;  /* 0x0000001814147c20 */ /* 0x000fc80008400000 */
[----:B---3--:R-:W-:Y:S02]  /*38050*/  FFMA R20, R15, UR21, R20 ;  /* 0x000000150f147c23 */ /* 0x008fe40008000014 */
[----:B------:R-:W3:Y:S03]  /*38060*/  LDL.LU R15, [R1+0xa48] ;  /* 0x000a4800010f7983 */ /* 0x000ee60000300800 */
[----:B------:R-:W-:-:S05]  /*38070*/  F2FP.SATFINITE.E4M3.F32.PACK_AB_MERGE_C R20, RZ, R20, RZ ;  /* 0x00000014ff14723e */ /* 0x000fca00048070ff */
[----:B------:R0:W-:Y:S02]  /*38080*/  @!P3 STG.E.U8 desc[UR22][R60.64+0xd1], R20 ;  /* 0x0000d1143c00b986 */ /* 0x0001e4000c101116 */
[----:B0-----:R-:W0:Y:S02]  /*38090*/  @!P0 LDC.64 R20, c[0x0][0x5c0] ;  /* 0x00017000ff148b82 */ /* 0x001e240000000a00 */
[----:B0-----:R-:W-:-:S04]  /*380a0*/  @!P0 IADD3 R152, P2, P4, R16, R20, R5 ;  /* 0x0000001410988210 */ /* 0x001fc80007c5e005 */
[----:B------:R-:W-:Y:S02]  /*380b0*/  @!P0 IADD3.X R153, R29, R21, R4, P2, P4 ;  /* 0x000000151d998210 */ /* 0x000fe400017e8404 */
[----:B------:R-:W-:Y:S02]  /*380c0*/  ISETP.LT.OR P2, PT, R27, 0xd9, !P5 ;  /* 0x000000d91b00780c */ /* 0x000fe40006f41670 */
[----:B------:R-:W-:-:S11]  /*380d0*/  PRMT R20, RZ, 0x7610, R20 ;  /* 0x00007610ff147816 */ /* 0x000fd60000000014 */
[----:B------:R-:W4:Y:S02]  /*380e0*/  @!P2 LDG.E.U8 R20, desc[UR22][R24.64+0xd8] ;  /* 0x0000d8161814a981 */ /* 0x000f24000c1e1100 */
        /* <DEDUP_REMOVED lines=25> */
[----:B---3--:R-:W-:Y:S01]  /*38280*/  FFMA R22, R15, UR21, R22 ;  /* 0x000000150f167c23 */ /* 0x008fe20008000016 */
[----:B------:R-:W-:Y:S01]  /*38290*/  LOP3.LUT P3, RZ, R0, 0x10, RZ, 0xc0, !PT ;  /* 0x0000001000ff7812 */ /* 0x000fe2000786c0ff */
[----:B------:R-:W3:Y:S03]  /*382a0*/  LDL.LU R15, [R1+0xa50] ;  /* 0x000a5000010f7983 */ /* 0x000ee60000300800 */
        /* <DEDUP_REMOVED lines=200> */
[----:B------:R-:W-:Y:S01]  /*38f30*/  ISETP.LT.OR P6, PT, R27, 0xea, !P1 ;  /* 0x000000ea1b00780c */ /* 0x000fe20004fc1670 */
        /* <DEDUP_REMOVED lines=17> */
[----:B------:R-:W-:Y:S01]  /*39050*/  LOP3.LUT R8, R8, 0xbfffffff, RZ, 0xc0, !PT ;  /* 0xbfffffff08087812 */ /* 0x000fe200078ec0ff */
[----:B------:R-:W3:Y:S03]  /*39060*/  LDL.LU R15, [R1+0xa80] ;  /* 0x000a8000010f7983 */ /* 0x000ee60000300800 */
[----:B------:R-:W-:-:S05]  /*39070*/  F2FP.SATFINITE.E4M3.F32.PACK_AB_MERGE_C R22, RZ, R22, RZ ;  /* 0x00000016ff16723e */ /* 0x000fca00048070ff */
[----:B------:R0:W-:Y:S02]  /*39080*/  @!P2 STG.E.U8 desc[UR22][R20.64+0xf1], R22 ;  /* 0x0000f1161400a986 */ /* 0x0001e4000c101116 */
[----:B0-----:R-:W0:Y:S02]  /*39090*/  @!P6 LDC.64 R20, c[0x0][0x5c0] ;  /* 0x00017000ff14eb82 */ /* 0x001e240000000a00 */
[----:B0-----:R-:W-:Y:S02]  /*390a0*/  @!P6 IADD3 R164, P2, P4, R16, R20, R5 ;  /* 0x0000001410a4e210 */ /* 0x001fe40007c5e005 */
[----:B------:R-:W-:-:S06]  /*390b0*/  PRMT R20, RZ, 0x7610, R20 ;  /* 0x00007610ff147816 */ /* 0x000fcc0000000014 */
[----:B------:R-:W4:Y:S01]  /*390c0*/  @!P3 LDG.E.U8 R20, desc[UR22][R18.64+0xf0] ;  /* 0x0000f0161214b981 */ /* 0x000f22000c1e1100 */
        /* <DEDUP_REMOVED lines=10> */
[----:B--2---:R-:W-:Y:S02]  /*39170*/  FFMA R22, R33, UR21, R20 ;  /* 0x0000001521167c23 */ /* 0x004fe40008000014 */
[----:B------:R-:W0:Y:S01]  /*39180*/  @!P6 LDC.64 R20, c[0x0][0x5c0] ;  /* 0x00017000ff14eb82 */ /* 0x000e220000000a00 */
[----:B------:R-:W2:Y:S02]  /*39190*/  LDL.LU R33, [R1+0xa84] ;  /* 0x000a840001217983 */ /* 0x000ea40000300800 */
        /* <DEDUP_REMOVED lines=14> */
[----:B---3--:R-:W-:Y:S02]  /*39280*/  FFMA R20, R15, UR21, R20 ;  /* 0x000000150f147c23 */ /* 0x008fe40008000014 */
[----:B------:R-:W3:Y:S03]  /*39290*/  LDL.LU R15, [R1+0xa88] ;  /* 0x000a8800010f7983 */ /* 0x000ee60000300800 */
        /* <DEDUP_REMOVED lines=27> */
[----:B------:R-:W-:Y:S02]  /*39450*/  LOP3.LUT R8, R8, 0x7fffffff, RZ, 0xc0, !PT ;  /* 0x7fffffff08087812 */ /* 0x000fe400078ec0ff */
[----:B------:R-:W-:Y:S02]  /*39460*/  LOP3.LUT R9, R9, 0xfffffffe, RZ, 0xc0, !PT ;  /* 0xfffffffe09097812 */ /* 0x000fe400078ec0ff */
[----:B------:R-:W-:Y:S02]  /*39470*/  @P6 LOP3.LUT R8, R8, 0x80000000, RZ, 0xfc, !PT ;  /* 0x8000000008086812 */ /* 0x000fe400078efcff */
[----:B------:R-:W-:Y:S02]  /*39480*/  @P0 LOP3.LUT R9, R9, 0x1, RZ, 0xfc, !PT ;  /* 0x0000000109090812 */ /* 0x000fe400078efcff */
[----:B------:R-:W-:Y:S02]  /*39490*/  LOP3.LUT P0, RZ, R8, 0x1, RZ, 0xc0, !PT ;  /* 0x0000000108ff7812 */ /* 0x000fe4000780c0ff */
[----:B----4-:R-:W-:-:S04]  /*394a0*/  LOP3.LUT R22, R22, 0xff, RZ, 0xc0, !PT ;  /* 0x000000ff16167812 */ /* 0x010fc800078ec0ff */
[----:B------:R-:W-:-:S05]  /*394b0*/  F2FP.F16.E4M3.UNPACK_B R22, R22 ;  /* 0x00000016ff16723e */ /* 0x000fca00020006ff */
[----:B------:R-:W-:-:S05]  /*394c0*/  HADD2.F32 R22, -RZ, R22.H0_H0 ;  /* 0x20000016ff167230 */ /* 0x000fca0000004100 */
[----:B------:R-:W-:-:S04]  /*394d0*/  FMUL R22, R22, UR24 ;  /* 0x0000001816167c20 */ /* 0x000fc80008400000 */
[----:B---3--:R-:W-:-:S05]  /*394e0*/  FFMA R22, R15, UR21, R22 ;  /* 0x000000150f167c23 */ /* 0x008fca0008000016 */
[----:B------:R-:W-:-:S05]  /*394f0*/  F2FP.SATFINITE.E4M3.F32.PACK_AB_MERGE_C R22, RZ, R22, RZ ;  /* 0x00000016ff16723e */ /* 0x000fca00048070ff */
[----:B------:R0:W-:Y:S02]  /*39500*/  @!P2 STG.E.U8 desc[UR22][R20.64+0xf9], R22 ;  /* 0x0000f9161400a986 */ /* 0x0001e4000c101116 */
[----:B0-----:R-:W0:Y:S02]  /*39510*/  @!P1 LDC.64 R20, c[0x0][0x5c0] ;  /* 0x00017000ff149b82 */ /* 0x001e240000000a00 */
[----:B0-----:R-:W-:Y:S02]  /*39520*/  @!P1 IADD3 R64, P2, P4, R16, R20, R5 ;  /* 0x0000001410409210 */ /* 0x001fe40007c5e005 */
[----:B------:R-:W-:-:S06]  /*39530*/  PRMT R20, RZ, 0x7610, R20 ;  /* 0x00007610ff147816 */ /* 0x000fcc0000000014 */
[----:B------:R-:W3:Y:S01]  /*39540*/  @!P0 LDG.E.U8 R20, desc[UR22][R18.64+0xf8] ;  /* 0x0000f81612148981 */ /* 0x000ee2000c1e1100 */
[----:B------:R-:W-:-:S04]  /*39550*/  LOP3.LUT R0, R0, 0x7fffffff, RZ, 0xc0, !PT ;  /* 0x7fffffff00007812 */ /* 0x000fc800078ec0ff */
[----:B------:R-:W-:Y:S02]  /*39560*/  @P3 LOP3.LUT R0, R0, 0x80000000, RZ, 0xfc, !PT ;  /* 0x8000000000003812 */ /* 0x000fe400078efcff */
[----:B------:R-:W-:Y:S02]  /*39570*/  @!P1 IADD3.X R65, R29, R21, R4, P2, P4 ;  /* 0x000000151d419210 */ /* 0x000fe400017e8404 */
[----:B------:R-:W-:Y:S02]  /*39580*/  LOP3.LUT R0, R0, 0xffffbfff, RZ, 0xc0, !PT ;  /* 0xffffbfff00007812 */ /* 0x000fe400078ec0ff */
[----:B------:R-:W-:Y:S02]  /*39590*/  ISETP.GE.AND P2, PT, R26, 0x101, PT ;  /* 0x000001011a00780c */ /* 0x000fe40003f46270 */
[----:B------:R-:W-:Y:S02]  /*395a0*/  @P1 LOP3.LUT R0, R0, 0x4000, RZ, 0xfc, !PT ;  /* 0x0000400000001812 */ /* 0x000fe400078efcff */
[----:B------:R-:W-:-:S02]  /*395b0*/  ISETP.LT.OR P1, PT, R27, 0x1, !P2 ;  /* 0x000000011b00780c */ /* 0x000fc40005721670 */
[----:B------:R-:W-:-:S11]  /*395c0*/  LOP3.LUT R9, R9, 0xfffffffb, RZ, 0xc0, !PT ;  /* 0xfffffffb09097812 */ /* 0x000fd600078ec0ff */
[----:B------:R-:W-:Y:S01]  /*395d0*/  @P1 LOP3.LUT R9, R9, 0x4, RZ, 0xfc, !PT ;  /* 0x0000000409091812 */ /* 0x000fe200078efcff */
[----:B------:R-:W-:Y:S04]  /*395e0*/  STL.64 [R1+0x1500], R24 ;  /* 0x0015001801007387 */ /* 0x000fe80000100a00 */
[----:B------:R-:W4:Y:S01]  /*395f0*/  LDL.LU R15, [R1+0xa90] ;  /* 0x000a9000010f7983 */ /* 0x000f220000300800 */
[----:B---3--:R-:W-:-:S04]  /*39600*/  LOP3.LUT R20, R20, 0xff, RZ, 0xc0, !PT ;  /* 0x000000ff14147812 */ /* 0x008fc800078ec0ff */
[----:B------:R-:W-:-:S05]  /*39610*/  F2FP.F16.E4M3.UNPACK_B R20, R20 ;  /* 0x00000014ff14723e */ /* 0x000fca00020006ff */
[----:B------:R-:W-:-:S05]  /*39620*/  HADD2.F32 R20, -RZ, R20.H0_H0 ;  /* 0x20000014ff147230 */ /* 0x000fca0000004100 */
[----:B------:R-:W-:-:S04]  /*39630*/  FMUL R20, R20, UR24 ;  /* 0x0000001814147c20 */ /* 0x000fc80008400000 */
[----:B--2---:R-:W-:Y:S02]  /*39640*/  FFMA R22, R33, UR21, R20 ;  /* 0x0000001521167c23 */ /* 0x004fe40008000014 */
[----:B------:R-:W0:Y:S01]  /*39650*/  @!P1 LDC.64 R20, c[0x0][0x5c0] ;  /* 0x00017000ff149b82 */ /* 0x000e220000000a00 */
[----:B------:R-:W-:Y:S01]  /*39660*/  LOP3.LUT P3, RZ, R12, 0x200000, RZ, 0xc0, !PT ;  /* 0x002000000cff7812 */ /* 0x000fe2000786c0ff */
[----:B------:R-:W2:Y:S01]  /*39670*/  LDL.LU R33, [R1+0xa94] ;  /* 0x000a940001217983 */ /* 0x000ea20000300800 */
[----:B------:R-:W-:-:S05]  /*39680*/  F2FP.SATFINITE.E4M3.F32.PACK_AB_MERGE_C R22, RZ, R22, RZ ;  /* 0x00000016ff16723e */ /* 0x000fca00048070ff */
[----:B------:R1:W-:Y:S01]  /*39690*/  @!P0 STG.E.U8 desc[UR22][R102.64+0xf8], R22 ;  /* 0x0000f81666008986 */ /* 0x0003e2000c101116 */
[----:B------:R-:W-:Y:S02]  /*396a0*/  ISETP.LT.OR P0, PT, R27, 0x2, !P2 ;  /* 0x000000021b00780c */ /* 0x000fe40005701670 */
[----:B0-----:R-:W-:-:S04]  /*396b0*/  @!P1 IADD3 R172, P4, P5, R16, R20, R7 ;  /* 0x0000001410ac9210 */ /* 0x001fc80007d9e007 */
[----:B------:R-:W-:-:S07]  /*396c0*/  @!P1 IADD3.X R173, R29, R21, R6, P4, P5 ;  /* 0x000000151dad9210 */ /* 0x000fce00027ea406 */
[----:B------:R-:W1:Y:S01]  /*396d0*/  @!P0 LDC.64 R20, c[0x0][0x5c0] ;  /* 0x00017000ff148b82 */ /* 0x000e620000000a00 */
[----:B------:R-:W-:Y:S02]  /*396e0*/  LOP3.LUT P1, RZ, R12, 0x100000, RZ, 0xc0, !PT ;  /* 0x001000000cff7812 */ /* 0x000fe4000782c0ff */
[----:B-1----:R-:W-:Y:S02]  /*396f0*/  @!P0 IADD3 R102, P4, P5, R16, R20, R7 ;  /* 0x0000001410668210 */ /* 0x002fe40007d9e007 */
[----:B------:R-:W-:-:S09]  /*39700*/  PRMT R20, RZ, 0x7610, R20 ;  /* 0x00007610ff147816 */ /* 0x000fd20000000014 */
[----:B------:R-:W3:Y:S01]  /*39710*/  @!P1 LDG.E.U8 R20, desc[UR22][R18.64+0xf9] ;  /* 0x0000f91612149981 */ /* 0x000ee2000c1e1100 */
[----:B------:R-:W-:Y:S02]  /*39720*/  @!P0 IADD3.X R103, R29, R21, R6, P4, P5 ;  /* 0x000000151d678210 */ /* 0x000fe400027ea406 */
[----:B---3--:R-:W-:-:S04]  /*39730*/  LOP3.LUT R20, R20, 0xff, RZ, 0xc0, !PT ;  /* 0x000000ff14147812 */ /* 0x008fc800078ec0ff */
[----:B------:R-:W-:-:S05]  /*39740*/  F2FP.F16.E4M3.UNPACK_B R20, R20 ;  /* 0x00000014ff14723e */ /* 0x000fca00020006ff */
[----:B------:R-:W-:-:S05]  /*39750*/  HADD2.F32 R20, -RZ, R20.H0_H0 ;  /* 0x20000014ff147230 */ /* 0x000fca0000004100 */
[----:B------:R-:W-:-:S04]  /*39760*/  FMUL R20, R20, UR24 ;  /* 0x0000001814147c20 */ /* 0x000fc80008400000 */
[----:B----4-:R-:W-:-:S05]  /*39770*/  FFMA R20, R15, UR21, R20 ;  /* 0x000000150f147c23 */ /* 0x010fca0008000014 */
        /* <DEDUP_REMOVED lines=10> */
[----:B------:R-:W3:Y:S01]  /*39820*/  @!P3 LDG.E.U8 R22, desc[UR22][R20.64] ;  /* 0x000000161416b981 */ /* 0x000ee2000c1e1100 */
[----:B------:R-:W-:-:S04]  /*39830*/  LOP3.LUT R8, R8, 0xfffffffe, RZ, 0xc0, !PT ;  /* 0xfffffffe08087812 */ /* 0x000fc800078ec0ff */
[----:B------:R-:W-:Y:S02]  /*39840*/  @P0 LOP3.LUT R8, R8, 0x1, RZ, 0xfc, !PT ;  /* 0x0000000108080812 */ /* 0x000fe400078efcff */
[----:B------:R-:W-:Y:S02]  /*39850*/  ISETP.LT.OR P0, PT, R27, 0x9, !P2 ;  /* 0x000000091b00780c */ /* 0x000fe40005701670 */
[----:B------:R-:W-:Y:S01]  /*39860*/  LOP3.LUT P6, RZ, R12, 0x400000, RZ, 0xc0, !PT ;  /* 0x004000000cff7812 */ /* 0x000fe200078cc0ff */
[----:B------:R-:W-:Y:S04]  /*39870*/  STL.64 [R1+0x1508], R18 ;  /* 0x0015081201007387 */ /* 0x000fe80000100a00 */
[----:B------:R-:W4:Y:S04]  /*39880*/  LDL.LU.64 R10, [R1+0x1518] ;  /* 0x00151800010a7983 */ /* 0x000f280000300a00 */
[----:B------:R-:W4:Y:S04]  /*39890*/  LDL.LU R15, [R1+0xa98] ;  /* 0x000a9800010f7983 */ /* 0x000f280000300800 */
[----:B------:R-:W4:Y:S01]  /*398a0*/  LDL.LU R176, [R1+0xa9c] ;  /* 0x000a9c0001b07983 */ /* 0x000f220000300800 */
[----:B---3--:R-:W-:-:S04]  /*398b0*/  LOP3.LUT R22, R22, 0xff, RZ, 0xc0, !PT ;  /* 0x000000ff16167812 */ /* 0x008fc800078ec0ff */
[----:B------:R-:W-:-:S05]  /*398c0*/  F2FP.F16.E4M3.UNPACK_B R22, R22 ;  /* 0x00000016ff16723e */ /* 0x000fca00020006ff */
[----:B------:R-:W-:-:S05]  /*398d0*/  HADD2.F32 R22, -RZ, R22.H0_H0 ;  /* 0x20000016ff167230 */ /* 0x000fca0000004100 */
[----:B------:R-:W-:-:S04]  /*398e0*/  FMUL R22, R22, UR24 ;  /* 0x0000001816167c20 */ /* 0x000fc80008400000 */
[----:B--2---:R-:W-:Y:S02]  /*398f0*/  FFMA R30, R33, UR21, R22 ;  /* 0x00000015211e7c23 */ /* 0x004fe40008000016 */
[----:B------:R-:W0:Y:S03]  /*39900*/  @!P0 LDC.64 R22, c[0x0][0x5c0] ;  /* 0x00017000ff168b82 */ /* 0x000e260000000a00 */
[----:B------:R-:W-:-:S05]  /*39910*/  F2FP.SATFINITE.E4M3.F32.PACK_AB_MERGE_C R30, RZ, R30, RZ ;  /* 0x0000001eff1e723e */ /* 0x000fca00048070ff */
[----:B------:R-:W-:Y:S01]  /*39920*/  @!P3 STG.E.U8 desc[UR22][R100.64], R30 ;  /* 0x0000001e6400b986 */ /* 0x000fe2000c101116 */
[----:B0-----:R-:W-:Y:S02]  /*39930*/  @!P0 IADD3 R174, P1, P4, R16, R22, R7 ;  /* 0x0000001610ae8210 */ /* 0x001fe40007c3e007 */
[----:B------:R-:W-:-:S06]  /*39940*/  PRMT R22, RZ, 0x7610, R22 ;  /* 0x00007610ff167816 */ /* 0x000fcc0000000016 */
[----:B------:R-:W2:Y:S01]  /*39950*/  @!P6 LDG.E.U8 R22, desc[UR22][R20.64+0x1] ;  /* 0x000001161416e981 */ /* 0x000ea2000c1e1100 */
[----:B------:R-:W-:-:S05]  /*39960*/  @!P0 IADD3.X R175, R29, R23, R6, P1, P4 ;  /* 0x000000171daf8210 */ /* 0x000fca0000fe8406 */
[----:B------:R0:W-:Y:S04]  /*39970*/  STL.64 [R1+0x1510], R174 ;  /* 0x001510ae01007387 */ /* 0x0001e80000100a00 */
[----:B0-----:R-:W3:Y:S01]  /*39980*/  LDL.64 R174, [R1+0x188] ;  /* 0x0001880001ae7983 */ /* 0x001ee20000100a00 */
[----:B------:R-:W-:-:S04]  /*39990*/  ISETP.GE.AND P1, PT, R26, 0x89, PT ;  /* 0x000000891a00780c */ /* 0x000fc80003f26270 */
[----:B------:R-:W-:-:S13]  /*399a0*/  ISETP.LT.OR P4, PT, R27, 0x1, !P1 ;  /* 0x000000011b00780c */ /* 0x000fda0004f81670 */
[----:B------:R-:W-:-:S04]  /*399b0*/  @!P4 IADD3 R33, P3, P5, R3, R16, R5 ;  /* 0x000000100321c210 */ /* 0x000fc80007d7e005 */
[----:B------:R-:W-:Y:S02]  /*399c0*/  @!P4 IADD3.X R36, R2, R29, R4, P3, P5 ;  /* 0x0000001d0224c210 */ /* 0x000fe40001fea404 */
[----:B--2---:R-:W-:-:S04]  /*399d0*/  LOP3.LUT R22, R22, 0xff, RZ, 0xc0, !PT ;  /* 0x000000ff16167812 */ /* 0x004fc800078ec0ff */
[----:B------:R-:W-:-:S05]  /*399e0*/  F2FP.F16.E4M3.UNPACK_B R22, R22 ;  /* 0x00000016ff16723e */ /* 0x000fca00020006ff */
[----:B------:R-:W-:-:S05]  /*399f0*/  HADD2.F32 R22, -RZ, R22.H0_H0 ;  /* 0x20000016ff167230 */ /* 0x000fca0000004100 */
[----:B------:R-:W-:-:S04]  /*39a00*/  FMUL R22, R22, UR24 ;  /* 0x0000001816167c20 */ /* 0x000fc80008400000 */
[----:B----4-:R-:W-:Y:S01]  /*39a10*/  FFMA R22, R15, UR21, R22 ;  /* 0x000000150f167c23 */ /* 0x010fe20008000016 */
[----:B------:R-:W-:Y:S01]  /*39a20*/  LOP3.LUT R9, R9, 0xffffffdf, RZ, 0xc0, !PT ;  /* 0xffffffdf09097812 */ /* 0x000fe200078ec0ff */
[----:B------:R-:W2:Y:S03]  /*39a30*/  LDL.LU R15, [R1+0xaa0] ;  /* 0x000aa000010f7983 */ /* 0x000ea60000300800 */
[----:B------:R-:W-:-:S05]  /*39a40*/  F2FP.SATFINITE.E4M3.F32.PACK_AB_MERGE_C R22, RZ, R22, RZ ;  /* 0x00000016ff16723e */ /* 0x000fca00048070ff */
[----:B------:R0:W-:Y:S02]  /*39a50*/  @!P6 STG.E.U8 desc[UR22][R70.64+0x1], R22 ;  /* 0x000001164600e986 */ /* 0x0001e4000c101116 */
[----:B0-----:R-:W-:-:S05]  /*39a60*/  IADD3 R22, P3, R32, 0x88, RZ ;  /* 0x0000008820167810 */ /* 0x001fca0007f7e0ff */
[----:B---3--:R-:W-:-:S04]  /*39a70*/  IMAD.X R30, RZ, RZ, R175, P3 ;  /* 0x000000ffff1e7224 */ /* 0x008fc800018e06af */
[----:B------:R-:W-:-:S04]  /*39a80*/  IMAD R30, R30, UR6, RZ ;  /* 0x000000061e1e7c24 */ /* 0x000fc8000f8e02ff */
[C---:B------:R-:W-:Y:S02]  /*39a90*/  IMAD R30, R22.reuse, UR7, R30 ;  /* 0x00000007161e7c24 */ /* 0x040fe4000f8e021e */
[----:B------:R-:W-:-:S03]  /*39aa0*/  IMAD.WIDE.U32 R22, R22, UR6, R34 ;  /* 0x0000000616167c25 */ /* 0x000fc6000f8e0022 */
[----:B------:R-:W-:-:S04]  /*39ab0*/  IADD3 R22, P3, R22, UR8, RZ ;  /* 0x0000000816167c10 */ /* 0x000fc8000ff7e0ff */
[----:B------:R-:W-:Y:S02]  /*39ac0*/  IADD3.X R23, R23, UR9, R30, P3, !PT ;  /* 0x0000000917177c10 */ /* 0x000fe40009ffe41e */
[----:B------:R-:W0:Y:S02]  /*39ad0*/  @!P4 LDC.64 R30, c[0x0][0x5c0] ;  /* 0x00017000ff1ecb82 */ /* 0x000e240000000a00 */
[----:B0-----:R-:W-:Y:S02]  /*39ae0*/  @!P4 IADD3 R30, P3, R33, R30, RZ ;  /* 0x0000001e211ec210 */ /* 0x001fe40007f7e0ff */
[----:B------:R-:W-:-:S06]  /*39af0*/  PRMT R33, RZ, 0x7610, R33 ;  /* 0x00007610ff217816 */ /* 0x000fcc0000000021 */
[----:B------:R-:W3:Y:S01]  /*39b00*/  @!P4 LDG.E.U8 R33, desc[UR22][R22.64] ;  /* 0x000000161621c981 */ /* 0x000ee2000c1e1100 */
[----:B------:R-:W-:Y:S02]  /*39b10*/  @P0 LOP3.LUT R9, R9, 0x20, RZ, 0xfc, !PT ;  /* 0x0000002009090812 */ /* 0x000fe400078efcff */
[C---:B------:R-:W-:Y:S01]  /*39b20*/  ISETP.LT.OR P0, PT, R27.reuse, 0xa, !P2 ;  /* 0x0000000a1b00780c */ /* 0x040fe20005701670 */
[----:B------:R-:W-:Y:S01]  /*39b30*/  @!P4 IMAD.X R31, R36, 0x1, R31, P3 ;  /* 0x00000001241fc824 */ /* 0x000fe200018e061f */
[----:B------:R-:W-:-:S13]  /*39b40*/  ISETP.LT.OR P3, PT, R27, 0x2, !P1 ;  /* 0x000000021b00780c */ /* 0x000fda0004f61670 */
[----:B------:R-:W-:Y:S01]  /*39b50*/  @!P3 IADD3 R38, P5, P6, R3, R16, R5 ;  /* 0x000000100326b210 */ /* 0x000fe20007ebe005 */
[----:B------:R-:W0:Y:S03]  /*39b60*/  @!P3 LDC.64 R36, c[0x0][0x5c0] ;  /* 0x00017000ff24bb82 */ /* 0x000e260000000a00 */
[----:B------:R-:W-:Y:S02]  /*39b70*/  @!P3 IADD3.X R39, R2, R29, R4, P5, P6 ;  /* 0x0000001d0227b210 */ /* 0x000fe40002fec404 */
[----:B---3--:R-:W-:-:S04]  /*39b80*/  LOP3.LUT R33, R33, 0xff, RZ, 0xc0, !PT ;  /* 0x000000ff21217812 */ /* 0x008fc800078ec0ff */
[----:B------:R-:W-:-:S05]  /*39b90*/  F2FP.F16.E4M3.UNPACK_B R33, R33 ;  /* 0x00000021ff21723e */ /* 0x000fca00020006ff */
[----:B------:R-:W-:-:S05]  /*39ba0*/  HADD2.F32 R33, -RZ, R33.H0_H0 ;  /* 0x20000021ff217230 */ /* 0x000fca0000004100 */
[----:B------:R-:W-:-:S04]  /*39bb0*/  FMUL R33, R33, UR24 ;  /* 0x0000001821217c20 */ /* 0x000fc80008400000 */
[----:B------:R-:W-:Y:S02]  /*39bc0*/  FFMA R33, R176, UR21, R33 ;  /* 0x00000015b0217c23 */ /* 0x000fe40008000021 */
[----:B------:R-:W3:Y:S03]  /*39bd0*/  LDL.LU R176, [R1+0xaa4] ;  /* 0x000aa40001b07983 */ /* 0x000ee60000300800 */
[----:B------:R-:W-:-:S05]  /*39be0*/  F2FP.SATFINITE.E4M3.F32.PACK_AB_MERGE_C R33, RZ, R33, RZ ;  /* 0x00000021ff21723e */ /* 0x000fca00048070ff */
[----:B------:R1:W-:Y:S02]  /*39bf0*/  @!P4 STG.E.U8 desc[UR22][R30.64], R33 ;  /* 0x000000211e00c986 */ /* 0x0003e4000c101116 */
[----:B-1----:R-:W1:Y:S02]  /*39c00*/  @!P0 LDC.64 R30, c[0x0][0x5c0] ;  /* 0x00017000ff1e8b82 */ /* 0x002e640000000a00 */
[----:B-1----:R-:W-:Y:S02]  /*39c10*/  @!P0 IADD3 R44, P5, P6, R16, R30, R7 ;  /* 0x0000001e102c8210 */ /* 0x002fe40007ebe007 */
[----:B------:R-:W-:-:S06]  /*39c20*/  PRMT R30, RZ, 0x7610, R30 ;  /* 0x00007610ff1e7816 */ /* 0x000fcc000000001e */
[----:B------:R-:W4:Y:S01]  /*39c30*/  @!P3 LDG.E.U8 R30, desc[UR22][R22.64+0x1] ;  /* 0x00000116161eb981 */ /* 0x000f22000c1e1100 */
[----:B------:R-:W-:Y:S02]  /*39c40*/  @!P0 IADD3.X R45, R29, R31, R6, P5, P6 ;  /* 0x0000001f1d2d8210 */ /* 0x000fe40002fec406 */
        /* <DEDUP_REMOVED lines=8> */
[----:B--2---:R-:W-:Y:S01]  /*39cd0*/  FFMA R30, R15, UR21, R30 ;  /* 0x000000150f1e7c23 */ /* 0x004fe2000800001e */
[----:B------:R-:W-:Y:S01]  /*39ce0*/  LOP3.LUT R9, R9, 0xfffffffd, RZ, 0xc0, !PT ;  /* 0xfffffffd09097812 */ /* 0x000fe200078ec0ff */
[----:B------:R-:W2:Y:S03]  /*39cf0*/  LDL.LU R15, [R1+0xaa8] ;  /* 0x000aa800010f7983 */ /* 0x000ea60000300800 */
[----:B------:R-:W-:-:S05]  /*39d00*/  F2FP.SATFINITE.E4M3.F32.PACK_AB_MERGE_C R30, RZ, R30, RZ ;  /* 0x0000001eff1e723e */ /* 0x000fca00048070ff */
[----:B------:R0:W-:Y:S02]  /*39d10*/  @!P3 STG.E.U8 desc[UR22][R36.64+0x1], R30 ;  /* 0x0000011e2400b986 */ /* 0x0001e4000c101116 */
[----:B0-----:R-:W0:Y:S02]  /*39d20*/  @!P5 LDC.64 R30, c[0x0][0x5c0] ;  /* 0x00017000ff1edb82 */ /* 0x001e240000000a00 */
[----:B0-----:R-:W-:Y:S02]  /*39d30*/  @!P5 IADD3 R70, P3, P4, R16, R30, R7 ;  /* 0x0000001e1046d210 */ /* 0x001fe40007c7e007 */
[----:B------:R-:W-:-:S06]  /*39d40*/  PRMT R30, RZ, 0x7610, R30 ;  /* 0x00007610ff1e7816 */ /* 0x000fcc000000001e */
[----:B------:R-:W4:Y:S01]  /*39d50*/  @!P6 LDG.E.U8 R30, desc[UR22][R20.64+0x8] ;  /* 0x00000816141ee981 */ /* 0x000f22000c1e1100 */
[----:B------:R-:W-:-:S04]  /*39d60*/  @P0 LOP3.LUT R9, R9, 0x2, RZ, 0xfc, !PT ;  /* 0x0000000209090812 */ /* 0x000fc800078efcff */
        /* <DEDUP_REMOVED lines=11> */
[----:B---3--:R-:W-:Y:S02]  /*39e20*/  FFMA R33, R176, UR21, R30 ;  /* 0x00000015b0217c23 */ /* 0x008fe4000800001e */
[----:B------:R-:W0:Y:S01]  /*39e30*/  @!P5 LDC.64 R30, c[0x0][0x5c0] ;  /* 0x00017000ff1edb82 */ /* 0x000e220000000a00 */
[----:B------:R-:W-:Y:S01]  /*39e40*/  LOP3.LUT R8, R8, 0xfffffffb, RZ, 0xc0, !PT ;  /* 0xfffffffb08087812 */ /* 0x000fe200078ec0ff */
[----:B------:R-:W3:Y:S01]  /*39e50*/  LDL.LU R176, [R1+0xaac] ;  /* 0x000aac0001b07983 */ /* 0x000ee20000300800 */
        /* <DEDUP_REMOVED lines=9> */
[----:B------:R-:W-:Y:S02]  /*39ef0*/  @!P5 IADD3.X R105, R29, R31, R6, P3, P4 ;  /* 0x0000001f1d69d210 */ /* 0x000fe40001fe8406 */
[----:B------:R-:W-:Y:S02]  /*39f00*/  ISETP.LT.OR P4, PT, R27, 0x9, !P1 ;  /* 0x000000091b00780c */ /* 0x000fe40004f81670 */
[----:B------:R-:W-:-:S11]  /*39f10*/  @P5 LOP3.LUT R8, R8, 0x4, RZ, 0xfc, !PT ;  /* 0x0000000408085812 */ /* 0x000fd600078efcff */
[----:B------:R-:W-:-:S04]  /*39f20*/  @!P4 IADD3 R33, P3, P5, R3, R16, R5 ;  /* 0x000000100321c210 */ /* 0x000fc80007d7e005 */
[----:B------:R-:W-:Y:S02]  /*39f30*/  @!P4 IADD3.X R36, R2, R29, R4, P3, P5 ;  /* 0x0000001d0224c210 */ /* 0x000fe40001fea404 */
[----:B----4-:R-:W-:-:S04]  /*39f40*/  LOP3.LUT R30, R30, 0xff, RZ, 0xc0, !PT ;  /* 0x000000ff1e1e7812 */ /* 0x010fc800078ec0ff */
[----:B------:R-:W-:-:S05]  /*39f50*/  F2FP.F16.E4M3.UNPACK_B R30, R30 ;  /* 0x0000001eff1e723e */ /* 0x000fca00020006ff */
[----:B------:R-:W-:-:S05]  /*39f60*/  HADD2.F32 R30, -RZ, R30.H0_H0 ;  /* 0x2000001eff1e7230 */ /* 0x000fca0000004100 */
[----:B------:R-:W-:-:S04]  /*39f70*/  FMUL R30, R30, UR24 ;  /* 0x000000181e1e7c20 */ /* 0x000fc80008400000 */
[----:B--2---:R-:W-:Y:S02]  /*39f80*/  FFMA R30, R15, UR21, R30 ;  /* 0x000000150f1e7c23 */ /* 0x004fe4000800001e */
[----:B------:R-:W2:Y:S03]  /*39f90*/  LDL.LU R15, [R1+0xab0] ;  /* 0x000ab000010f7983 */ /* 0x000ea60000300800 */
[----:B------:R-:W-:Y:S01]  /*39fa0*/  F2FP.SATFINITE.E4M3.F32.PACK_AB_MERGE_C R30, RZ, R30, RZ ;  /* 0x0000001eff1e723e */ /* 0x000fe200048070ff */
[----:B------:R-:W4:Y:S04]  /*39fb0*/  LDL.LU R178, [R1+0xab4] ;  /* 0x000ab40001b27983 */ /* 0x000f280000300800 */
[----:B------:R0:W-:Y:S02]  /*39fc0*/  @!P0 STG.E.U8 desc[UR22][R40.64+0x9], R30 ;  /* 0x0000091e28008986 */ /* 0x0001e4000c101116 */
[----:B0-----:R-:W0:Y:S02]  /*39fd0*/  @!P4 LDC.64 R30, c[0x0][0x5c0] ;  /* 0x00017000ff1ecb82 */ /* 0x001e240000000a00 */
[----:B0-----:R-:W-:-:S02]  /*39fe0*/  @!P4 IADD3 R30, P3, R33, R30, RZ ;  /* 0x0000001e211ec210 */ /* 0x001fc40007f7e0ff */
[----:B------:R-:W-:-:S06]  /*39ff0*/  PRMT R33, RZ, 0x7610, R33 ;  /* 0x00007610ff217816 */ /* 0x000fcc0000000021 */
[----:B------:R-:W3:Y:S01]  /*3a000*/  @!P4 LDG.E.U8 R33, desc[UR22][R22.64+0x8] ;  /* 0x000008161621c981 */ /* 0x000ee2000c1e1100 */
        /* <DEDUP_REMOVED lines=10> */
[----:B------:R-:W-:-:S05]  /*3a0b0*/  FFMA R33, R176, UR21, R33 ;  /* 0x00000015b0217c23 */ /* 0x000fca0008000021 */
[----:B------:R-:W-:-:S05]  /*3a0c0*/  F2FP.SATFINITE.E4M3.F32.PACK_AB_MERGE_C R33, RZ, R33, RZ ;  /* 0x00000021ff21723e */ /* 0x000fca00048070ff */
[----:B------:R1:W-:Y:S02]  /*3a0d0*/  @!P4 STG.E.U8 desc[UR22][R30.64+0x8], R33 ;  /* 0x000008211e00c986 */ /* 0x0003e4000c101116 */
[----:B-1----:R-:W1:Y:S02]  /*3a0e0*/  @!P0 LDC.64 R30, c[0x0][0x5c0] ;  /* 0x00017000ff1e8b82 */ /* 0x002e640000000a00 */
[----:B-1----:R-:W-:Y:S02]  /*3a0f0*/  @!P0 IADD3 R40, P5, P6, R16, R30, R7 ;  /* 0x0000001e10288210 */ /* 0x002fe40007ebe007 */
[----:B------:R-:W-:-:S06]  /*3a100*/  PRMT R30, RZ, 0x7610, R30 ;  /* 0x00007610ff1e7816 */ /* 0x000fcc000000001e */
[----:B------:R-:W3:Y:S01]  /*3a110*/  @!P3 LDG.E.U8 R30, desc[UR22][R22.64+0x9] ;  /* 0x00000916161eb981 */ /* 0x000ee2000c1e1100 */
[----:B------:R-:W-:Y:S02]  /*3a120*/  @!P0 IADD3.X R41, R29, R31, R6, P5, P6 ;  /* 0x0000001f1d298210 */ /* 0x000fe40002fec406 */
[----:B------:R-:W-:Y:S02]  /*3a130*/  ISETP.LT.OR P5, PT, R27, 0x21, !P2 ;  /* 0x000000211b00780c */ /* 0x000fe400057a1670 */
[----:B0-----:R-:W-:-:S05]  /*3a140*/  @!P3 IADD3 R36, P4, R38, R36, RZ ;  /* 0x000000242624b210 */ /* 0x001fca0007f9e0ff */
[----:B------:R-:W-:Y:S01]  /*3a150*/  @!P3 IMAD.X R37, R39, 0x1, R37, P4 ;  /* 0x000000012725b824 */ /* 0x000fe200020e0625 */
[----:B------:R-:W-:-:S04]  /*3a160*/  LOP3.LUT R8, R8, 0xfffffffd, RZ, 0xc0, !PT ;  /* 0xfffffffd08087812 */ /* 0x000fc800078ec0ff */
[----:B------:R-:W-:-:S04]  /*3a170*/  @P0 LOP3.LUT R8, R8, 0x2, RZ, 0xfc, !PT ;  /* 0x0000000208080812 */ /* 0x000fc800078efcff */
[----:B------:R-:W-:Y:S02]  /*3a180*/  LOP3.LUT P6, RZ, R8, 0x8, RZ, 0xc0, !PT ;  /* 0x0000000808ff7812 */ /* 0x000fe400078cc0ff */
[----:B---3--:R-:W-:-:S04]  /*3a190*/  LOP3.LUT R30, R30, 0xff, RZ, 0xc0, !PT ;  /* 0x000000ff1e1e7812 */ /* 0x008fc800078ec0ff */
[----:B------:R-:W-:-:S05]  /*3a1a0*/  F2FP.F16.E4M3.UNPACK_B R30, R30 ;  /* 0x0000001eff1e723e */ /* 0x000fca00020006ff */
[----:B------:R-:W-:-:S05]  /*3a1b0*/  HADD2.F32 R30, -RZ, R30.H0_H0 ;  /* 0x2000001eff1e7230 */ /* 0x000fca0000004100 */
[----:B------:R-:W-:-:S04]  /*3a1c0*/  FMUL R30, R30, UR24 ;  /* 0x000000181e1e7c20 */ /* 0x000fc80008400000 */
[----:B--2---:R-:W-:Y:S01]  /*3a1d0*/  FFMA R30, R15, UR21, R30 ;  /* 0x000000150f1e7c23 */ /* 0x004fe2000800001e */
[----:B------:R-:W-:Y:S01]  /*3a1e0*/  LOP3.LUT R9, R9, 0xffffff7f, RZ, 0xc0, !PT ;  /* 0xffffff7f09097812 */ /* 0x000fe200078ec0ff */
[----:B------:R-:W2:Y:S03]  /*3a1f0*/  LDL.LU R15, [R1+0xab8] ;  /* 0x000ab800010f7983 */ /* 0x000ea60000300800 */
[----:B------:R-:W-:Y:S01]  /*3a200*/  F2FP.SATFINITE.E4M3.F32.PACK_AB_MERGE_C R30, RZ, R30, RZ ;  /* 0x0000001eff1e723e */ /* 0x000fe200048070ff */
[----:B------:R-:W3:Y:S04]  /*3a210*/  LDL.LU R180, [R1+0xabc] ;  /* 0x000abc0001b47983 */ /* 0x000ee80000300800 */
[----:B------:R0:W-:Y:S02]  /*3a220*/  @!P3 STG.E.U8 desc[UR22][R36.64+0x9], R30 ;  /* 0x0000091e2400b986 */ /* 0x0001e4000c101116 */
[----:B0-----:R-:W0:Y:S02]  /*3a230*/  @!P5 LDC.64 R30, c[0x0][0x5c0] ;  /* 0x00017000ff1edb82 */ /* 0x001e240000000a00 */
[----:B0-----:R-:W-:-:S02]  /*3a240*/  @!P5 IADD3 R176, P3, P4, R16, R30, R7 ;  /* 0x0000001e10b0d210 */ /* 0x001fc40007c7e007 */
[----:B------:R-:W-:-:S06]  /*3a250*/  PRMT R30, RZ, 0x7610, R30 ;  /* 0x00007610ff1e7816 */ /* 0x000fcc000000001e */
[----:B------:R-:W4:Y:S01]  /*3a260*/  @!P6 LDG.E.U8 R30, desc[UR22][R20.64+0x10] ;  /* 0x00001016141ee981 */ /* 0x000f22000c1e1100 */
[----:B------:R-:W-:Y:S02]  /*3a270*/  @P5 LOP3.LUT R9, R9, 0x80, RZ, 0xfc, !PT ;  /* 0x0000008009095812 */ /* 0x000fe400078efcff */
[----:B------:R-:W-:Y:S02]  /*3a280*/  @!P5 IADD3.X R177, R29, R31, R6, P3, P4 ;  /* 0x0000001f1db1d210 */ /* 0x000fe40001fe8406 */
        /* <DEDUP_REMOVED lines=21> */
[----:B------:R-:W-:-:S04]  /*3a3e0*/  LOP3.LUT R8, R8, 0xfffffff7, RZ, 0xc0, !PT ;  /* 0xfffffff708087812 */ /* 0x000fc800078ec0ff */
[----:B------:R-:W-:-:S07]  /*3a3f0*/  @P5 LOP3.LUT R8, R8, 0x8, RZ, 0xfc, !PT ;  /* 0x0000000808085812 */ /* 0x000fce00078efcff */
        /* <DEDUP_REMOVED lines=56> */
[----:B------:R-:W-:-:S04]  /*3a780*/  LOP3.LUT R0, R0, 0xffff7fff, RZ, 0xc0, !PT ;  /* 0xffff7fff00007812 */ /* 0x000fc800078ec0ff */
[----:B------:R-:W-:-:S04]  /*3a790*/  @P0 LOP3.LUT R0, R0, 0x8000, RZ, 0xfc, !PT ;  /* 0x0000800000000812 */ /* 0x000fc800078efcff */
        /* <DEDUP_REMOVED lines=481> */
[----:B0-----:R-:W-:Y:S02]  /*3c5b0*/  @!P5 IADD3 R208, P3, P4, R16, R30, R7 ;  /* 0x0000001e10d0d210 */ /* 0x001fe40007c7e007 */
[----:B------:R-:W-:-:S06]  /*3c5c0*/  PRMT R30, RZ, 0x7610, R30 ;  /* 0x00007610ff1e7816 */ /* 0x000fcc000000001e */
[----:B------:R-:W4:Y:S01]  /*3c5d0*/  @!P0 LDG.E.U8 R30, desc[UR22][R20.64+0x49] ;  /* 0x00004916141e8981 */ /* 0x000f22000c1e1100 */
[----:B------:R-:W-:Y:S02]  /*3c5e0*/  @!P5 IADD3.X R209, R29, R31, R6, P3, P4 ;  /* 0x0000001f1dd1d210 */ /* 0x000fe40001fe8406 */
[----:B------:R-:W-:Y:S02]  /*3c5f0*/  ISETP.LT.OR P4, PT, R27, 0x49, !P1 ;  /* 0x000000491b00780c */ /* 0x000fe40004f81670 */
[----:B------:R-:W-:-:S04]  /*3c600*/  LOP3.LUT R28, R28, 0xff7fffff, RZ, 0xc0, !PT ;  /* 0xff7fffff1c1c7812 */ /* 0x000fc800078ec0ff */
[----:B------:R-:W-:-:S07]  /*3c610*/  @P5 LOP3.LUT R28, R28, 0x800000, RZ, 0xfc, !PT ;  /* 0x008000001c1c5812 */ /* 0x000fce00078efcff */
[----:B-1----:R-:W-:-:S04]  /*3c620*/  @!P4 IADD3 R33, P3, P5, R3, R16, R5 ;  /* 0x000000100321c210 */ /* 0x002fc80007d7e005 */
        /* <DEDUP_REMOVED lines=85> */
[----:B------:R-:W-:-:S05]  /*3cb80*/  F2FP.SATFINITE.E4M3.F32.PACK_AB_MERGE_C R30, RZ, R30, RZ ;  /* 0x0000001eff1e723e */ /* 0x000fca00048070ff */
[----:B------:R0:W-:Y:S02]  /*3cb90*/  @!P0 STG.E.U8 desc[UR22][R76.64+0x51], R30 ;  /* 0x0000511e4c008986 */ /* 0x0001e4000c101116 */
[----:B0-----:R-:W0:Y:S02]  /*3cba0*/  @!P4 LDC.64 R30, c[0x0][0x5c0] ;  /* 0x00017000ff1ecb82 */ /* 0x001e240000000a00 */
[----:B0-----:R-:W-:Y:S02]  /*3cbb0*/  @!P4 IADD3 R30, P3, R33, R30, RZ ;  /* 0x0000001e211ec210 */ /* 0x001fe40007f7e0ff */
[----:B------:R-:W-:-:S06]  /*3cbc0*/  PRMT R33, RZ, 0x7610, R33 ;  /* 0x00007610ff217816 */ /* 0x000fcc0000000021 */
[----:B------:R-:W4:Y:S01]  /*3cbd0*/  @!P4 LDG.E.U8 R33, desc[UR22][R22.64+0x50] ;  /* 0x000050161621c981 */ /* 0x000f22000c1e1100 */
[C---:B------:R-:W-:Y:S01]  /*3cbe0*/  ISETP.LT.OR P0, PT, R27.reuse, 0xaa, !P2 ;  /* 0x000000aa1b00780c */ /* 0x040fe20005701670 */
[----:B------:R-:W-:Y:S01]  /*3cbf0*/  @!P4 IMAD.X R31, R36, 0x1, R31, P3 ;  /* 0x00000001241fc824 */ /* 0x000fe200018e061f */
[----:B------:R-:W-:-:S13]  /*3cc00*/  ISETP.LT.OR P3, PT, R27, 0x52, !P1 ;  /* 0x000000521b00780c */ /* 0x000fda0004f61670 */
[----:B------:R-:W-:Y:S01]  /*3cc10*/  @!P3 IADD3 R38, P5, P6, R3, R16, R5 ;  /* 0x000000100326b210 */ /* 0x000fe20007ebe005 */
[----:B------:R-:W0:Y:S03]  /*3cc20*/  @!P3 LDC.64 R36, c[0x0][0x5c0] ;  /* 0x00017000ff24bb82 */ /* 0x000e260000000a00 */
[----:B------:R-:W-:Y:S02]  /*3cc30*/  @!P3 IADD3.X R39, R2, R29, R4, P5, P6 ;  /* 0x0000001d0227b210 */ /* 0x000fe40002fec404 */
        /* <DEDUP_REMOVED lines=17> */
[----:B------:R-:W-:-:S04]  /*3cd50*/  @P0 LOP3.LUT R8, R8, 0x800, RZ, 0xfc, !PT ;  /* 0x0000080008080812 */ /* 0x000fc800078efcff */
        /* <DEDUP_REMOVED lines=8> */
[----:B------:R-:W-:Y:S01]  /*3cde0*/  F2FP.SATFINITE.E4M3.F32.PACK_AB_MERGE_C R30, RZ, R30, RZ ;  /* 0x0000001eff1e723e */ /* 0x000fe200048070ff */
[----:B------:R-:W4:Y:S04]  /*3cdf0*/  LDL.LU R220, [R1+0xb4c] ;  /* 0x000b4c0001dc7983 */ /* 0x000f280000300800 */
[----:B------:R0:W-:Y:S02]  /*3ce00*/  @!P3 STG.E.U8 desc[UR22][R36.64+0x51], R30 ;  /* 0x0000511e2400b986 */ /* 0x0001e4000c101116 */
[----:B0-----:R-:W0:Y:S02]  /*3ce10*/  @!P5 LDC.64 R30, c[0x0][0x5c0] ;  /* 0x00017000ff1edb82 */ /* 0x001e240000000a00 */
[----:B0-----:R-:W-:-:S02]  /*3ce20*/  @!P5 IADD3 R216, P3, P4, R16, R30, R7 ;  /* 0x0000001e10d8d210 */ /* 0x001fc40007c7e007 */
[----:B------:R-:W-:-:S06]  /*3ce30*/  PRMT R30, RZ, 0x7610, R30 ;  /* 0x00007610ff1e7816 */ /* 0x000fcc000000001e */
[----:B------:R-:W3:Y:S01]  /*3ce40*/  @!P6 LDG.E.U8 R30, desc[UR22][R20.64+0x58] ;  /* 0x00005816141ee981 */ /* 0x000ee2000c1e1100 */
[----:B------:R-:W-:Y:S02]  /*3ce50*/  @P5 LOP3.LUT R13, R13, 0x80, RZ, 0xfc, !PT ;  /* 0x000000800d0d5812 */ /* 0x000fe400078efcff */
[----:B------:R-:W-:Y:S02]  /*3ce60*/  @!P5 IADD3.X R217, R29, R31, R6, P3, P4 ;  /* 0x0000001f1dd9d210 */ /* 0x000fe40001fe8406 */
[----:B------:R-:W-:Y:S02]  /*3ce70*/  ISETP.LT.OR P5, PT, R27, 0xb2, !P2 ;  /* 0x000000b21b00780c */ /* 0x000fe400057a1670 */
[----:B------:R-:W-:-:S11]  /*3ce80*/  LOP3.LUT R13, R13, 0xfffffeff, RZ, 0xc0, !PT ;  /* 0xfffffeff0d0d7812 */ /* 0x000fd600078ec0ff */
[----:B------:R-:W-:Y:S02]  /*3ce90*/  @P5 LOP3.LUT R13, R13, 0x100, RZ, 0xfc, !PT ;  /* 0x000001000d0d5812 */ /* 0x000fe400078efcff */
[----:B------:R-:W-:Y:S02]  /*3cea0*/  LOP3.LUT P0, RZ, R0, 0x200, RZ, 0xc0, !PT ;  /* 0x0000020000ff7812 */ /* 0x000fe4000780c0ff */
[----:B---3--:R-:W-:-:S04]  /*3ceb0*/  LOP3.LUT R30, R30, 0xff, RZ, 0xc0, !PT ;  /* 0x000000ff1e1e7812 */ /* 0x008fc800078ec0ff */
        /* <DEDUP_REMOVED lines=13> */
[----:B------:R-:W3:Y:S01]  /*3cf90*/  @!P0 LDG.E.U8 R30, desc[UR22][R20.64+0x59] ;  /* 0x00005916141e8981 */ /* 0x000ee2000c1e1100 */
[----:B------:R-:W-:Y:S02]  /*3cfa0*/  @!P5 IADD3.X R225, R29, R31, R6, P3, P4 ;  /* 0x0000001f1de1d210 */ /* 0x000fe40001fe8406 */
[----:B------:R-:W-:Y:S02]  /*3cfb0*/  ISETP.LT.OR P4, PT, R27, 0x59, !P1 ;  /* 0x000000591b00780c */ /* 0x000fe40004f81670 */
[----:B------:R-:W-:-:S04]  /*3cfc0*/  LOP3.LUT R13, R13, 0xffff7fff, RZ, 0xc0, !PT ;  /* 0xffff7fff0d0d7812 */ /* 0x000fc800078ec0ff */
[----:B------:R-:W-:-:S07]  /*3cfd0*/  @P5 LOP3.LUT R13, R13, 0x8000, RZ, 0xfc, !PT ;  /* 0x000080000d0d5812 */ /* 0x000fce00078efcff */
[----:B-1----:R-:W-:-:S04]  /*3cfe0*/  @!P4 IADD3 R33, P3, P5, R3, R16, R5 ;  /* 0x000000100321c210 */ /* 0x002fc80007d7e005 */
[----:B------:R-:W-:Y:S02]  /*3cff0*/  @!P4 IADD3.X R36, R2, R29, R4, P3, P5 ;  /* 0x0000001d0224c210 */ /* 0x000fe40001fea404 */
[----:B---3--:R-:W-:-:S04]  /*3d000*/  LOP3.LUT R30, R30, 0xff, RZ, 0xc0, !PT ;  /* 0x000000ff1e1e7812 */ /* 0x008fc800078ec0ff */
        /* <DEDUP_REMOVED lines=21> */
[----:B----4-:R-:W-:Y:S01]  /*3d160*/  FFMA R33, R220, UR21, R33 ;  /* 0x00000015dc217c23 */ /* 0x010fe20008000021 */
        /* <DEDUP_REMOVED lines=61> */
[----:B------:R-:W-:Y:S01]  /*3d540*/  F2FP.SATFINITE.E4M3.F32.PACK_AB_MERGE_C R30, RZ, R30, RZ ;  /* 0x0000001eff1e723e */ /* 0x000fe200048070ff */
[----:B------:R-:W3:Y:S04]  /*3d550*/  LDL.LU R230, [R1+0xb64] ;  /* 0x000b640001e67983 */ /* 0x000ee80000300800 */
[----:B------:R0:W-:Y:S02]  /*3d560*/  @!P0 STG.E.U8 desc[UR22][R82.64+0x61], R30 ;  /* 0x0000611e52008986 */ /* 0x0001e4000c101116 */
[----:B0-----:R-:W0:Y:S02]  /*3d570*/  @!P4 LDC.64 R30, c[0x0][0x5c0] ;  /* 0x00017000ff1ecb82 */ /* 0x001e240000000a00 */
[----:B0-----:R-:W-:-:S02]  /*3d580*/  @!P4 IADD3 R30, P3, R33, R30, RZ ;  /* 0x0000001e211ec210 */ /* 0x001fc40007f7e0ff */
        /* <DEDUP_REMOVED lines=64> */
[----:B------:R-:W-:-:S11]  /*3d990*/  @P5 LOP3.LUT R11, R11, 0x200, RZ, 0xfc, !PT ;  /* 0x000002000b0b5812 */ /* 0x000fd600078efcff */
        /* <DEDUP_REMOVED lines=49> */
[----:B------:R-:W3:Y:S01]  /*3dcb0*/  @!P6 LDG.E.U8 R30, desc[UR22][R20.64+0x70] ;  /* 0x00007016141ee981 */ /* 0x000ee2000c1e1100 */
        /* <DEDUP_REMOVED lines=12> */
[----:B----4-:R-:W-:Y:S02]  /*3dd80*/  FFMA R33, R234, UR21, R30 ;  /* 0x00000015ea217c23 */ /* 0x010fe4000800001e */
        /* <DEDUP_REMOVED lines=126> */
[----:B------:R-:W-:Y:S02]  /*3e570*/  LOP3.LUT R11, R11, 0xdfffffff, RZ, 0xc0, !PT ;  /* 0xdfffffff0b0b7812 */ /* 0x000fe400078ec0ff */
[----:B------:R-:W-:Y:S02]  /*3e580*/  @P2 LOP3.LUT R12, R12, 0x8, RZ, 0xfc, !PT ;  /* 0x000000080c0c2812 */ /* 0x000fe400078efcff */
[----:B------:R-:W-:Y:S02]  /*3e590*/  @P0 LOP3.LUT R11, R11, 0x20000000, RZ, 0xfc, !PT ;  /* 0x200000000b0b0812 */ /* 0x000fe400078efcff */
[----:B------:R-:W-:Y:S02]  /*3e5a0*/  @!P0 IADD3.X R137, R29, R31, R6, P5, P6 ;  /* 0x0000001f1d898210 */ /* 0x000fe40002fec406 */
[----:B------:R-:W-:Y:S02]  /*3e5b0*/  LOP3.LUT P0, RZ, R12, 0x40000, RZ, 0xc0, !PT ;  /* 0x000400000cff7812 */ /* 0x000fe4000780c0ff */
[----:B0-----:R-:W-:-:S02]  /*3e5c0*/  @!P3 IADD3 R36, P4, R38, R36, RZ ;  /* 0x000000242624b210 */ /* 0x001fc40007f9e0ff */
[----:B------:R-:W-:-:S03]  /*3e5d0*/  ISETP.LT.OR P5, PT, R27, 0x101, !P0 ;  /* 0x000001011b00780c */ /* 0x000fc600047a1670 */
        /* <DEDUP_REMOVED lines=15> */
[----:B------:R-:W-:Y:S02]  /*3e6d0*/  @!P5 IADD3.X R39, R29, R31, R2, P3, P4 ;  /* 0x0000001f1d27d210 */ /* 0x000fe40001fe8402 */
[----:B------:R-:W-:-:S03]  /*3e6e0*/  @P5 LOP3.LUT R11, R11, 0x80000000, RZ, 0xfc, !PT ;  /* 0x800000000b0b5812 */ /* 0x000fc600078efcff */
[----:B------:R-:W-:Y:S01]  /*3e6f0*/  @!P5 STL.64 [R1+0x18], R38 ;  /* 0x000018260100d387 */ /* 0x000fe20000100a00 */
        /* <DEDUP_REMOVED lines=10> */
[----:B------:R-:W3:Y:S01]  /*3e7a0*/  LDL.LU R49, [R1+0xb9c] ;  /* 0x000b9c0001317983 */ /* 0x000ee20000300800 */
[----:B0-----:R-:W-:-:S04]  /*3e7b0*/  @!P5 IADD3 R36, P3, P4, R16, R30, R3 ;  /* 0x0000001e1024d210 */ /* 0x001fc80007c7e003 */
[----:B------:R-:W-:-:S05]  /*3e7c0*/  @!P5 IADD3.X R37, R29, R31, R2, P3, P4 ;  /* 0x0000001f1d25d210 */ /* 0x000fca0001fe8402 */
[----:B------:R0:W-:Y:S01]  /*3e7d0*/  @!P5 STL.64 [R1+0x10], R36 ;  /* 0x000010240100d387 */ /* 0x0001e20000100a00 */
        /* <DEDUP_REMOVED lines=9> */
[----:B------:R-:W-:Y:S01]  /*3e870*/  LOP3.LUT R11, R11, 0xbfffffff, RZ, 0xc0, !PT ;  /* 0xbfffffff0b0b7812 */ /* 0x000fe200078ec0ff */
[----:B------:R0:W-:Y:S03]  /*3e880*/  @!P5 STL.64 [R1+0x28], R36 ;  /* 0x000028240100d387 */ /* 0x0001e60000100a00 */
[----:B------:R-:W-:-:S07]  /*3e890*/  @P5 LOP3.LUT R11, R11, 0x40000000, RZ, 0xfc, !PT ;  /* 0x400000000b0b5812 */ /* 0x000fce00078efcff */
[----:B-1----:R-:W-:-:S04]  /*3e8a0*/  @!P4 IADD3 R33, P3, P5, R3, R16, R5 ;  /* 0x000000100321c210 */ /* 0x002fc80007d7e005 */
[----:B0-----:R-:W-:Y:S02]  /*3e8b0*/  @!P4 IADD3.X R36, R2, R29, R4, P3, P5 ;  /* 0x0000001d0224c210 */ /* 0x001fe40001fea404 */
        /* <DEDUP_REMOVED lines=48> */
[----:B------:R-:W-:Y:S02]  /*3ebc0*/  @P2 LOP3.LUT R11, R11, 0x2000000, RZ, 0xfc, !PT ;  /* 0x020000000b0b2812 */ /* 0x000fe400078efcff */
[----:B------:R-:W-:Y:S02]  /*3ebd0*/  @!P5 IADD3.X R39, R29, R31, R2, P3, P4 ;  /* 0x0000001f1d27d210 */ /* 0x000fe40001fe8402 */
[----:B------:R-:W-:-:S03]  /*3ebe0*/  LOP3.LUT R11, R11, 0xfeffffff, RZ, 0xc0, !PT ;  /* 0xfeffffff0b0b7812 */ /* 0x000fc600078ec0ff */
[----:B------:R-:W-:Y:S01]  /*3ebf0*/  @!P5 STL.64 [R1+0x20], R38 ;  /* 0x000020260100d387 */ /* 0x000fe20000100a00 */
        /* <DEDUP_REMOVED lines=24> */
[----:B------:R-:W-:Y:S01]  /*3ed80*/  @P5 LOP3.LUT R11, R11, 0x800000, RZ, 0xfc, !PT ;  /* 0x008000000b0b5812 */ /* 0x000fe200078efcff */
[----:B------:R0:W-:Y:S10]  /*3ed90*/  @!P5 STL.64 [R1+0x40], R36 ;  /* 0x000040240100d387 */ /* 0x0001f40000100a00 */
        /* <DEDUP_REMOVED lines=1158> */
[----:B0-----:R-:W-:Y:S01]  /*43600*/  @!P4 IADD3 R36, P0, R38, R36, RZ ;  /* 0x000000242624c210 */ /* 0x001fe20007f1e0ff */
[----:B------:R-:W3:Y:S03]  /*43610*/  LDL.LU R49, [R1+0xc94] ;  /* 0x000c940001317983 */ /* 0x000ee60000300800 */
[----:B------:R-:W-:-:S05]  /*43620*/  F2FP.SATFINITE.E4M3.F32.PACK_AB_MERGE_C R33, RZ, R33, RZ ;  /* 0x00000021ff21723e */ /* 0x000fca00048070ff */
[----:B------:R0:W-:Y:S02]  /*43630*/  @!P3 STG.E.U8 desc[UR22][R30.64+0xf8], R33 ;  /* 0x0000f8211e00b986 */ /* 0x0001e4000c101116 */
[----:B0-----:R-:W0:Y:S02]  /*43640*/  @!P2 LDC.64 R30, c[0x0][0x5c0] ;  /* 0x00017000ff1eab82 */ /* 0x001e240000000a00 */
[----:B0-----:R-:W-:Y:S02]  /*43650*/  @!P2 IADD3 R42, P3, P5, R16, R30, R3 ;  /* 0x0000001e102aa210 */ /* 0x001fe40007d7e003 */
[----:B------:R-:W-:-:S06]  /*43660*/  PRMT R30, RZ, 0x7610, R30 ;  /* 0x00007610ff1e7816 */ /* 0x000fcc000000001e */
[----:B------:R-:W4:Y:S01]  /*43670*/  @!P4 LDG.E.U8 R30, desc[UR22][R22.64+0xf9] ;  /* 0x0000f916161ec981 */ /* 0x000f22000c1e1100 */
[----:B------:R-:W-:Y:S01]  /*43680*/  @!P4 IMAD.X R37, R39, 0x1, R37, P0 ;  /* 0x000000012725c824 */ /* 0x000fe200000e0625 */
[----:B------:R-:W-:Y:S02]  /*43690*/  @!P2 IADD3.X R43, R29, R31, R2, P3, P5 ;  /* 0x0000001f1d2ba210 */ /* 0x000fe40001fea402 */
[----:B------:R-:W-:Y:S02]  /*436a0*/  LOP3.LUT P6, RZ, R9, 0x4, RZ, 0xc0, !PT ;  /* 0x0000000409ff7812 */ /* 0x000fe400078cc0ff */
[----:B----4-:R-:W-:-:S04]  /*436b0*/  LOP3.LUT R30, R30, 0xff, RZ, 0xc0, !PT ;  /* 0x000000ff1e1e7812 */ /* 0x010fc800078ec0ff */
[----:B------:R-:W-:-:S05]  /*436c0*/  F2FP.F16.E4M3.UNPACK_B R30, R30 ;  /* 0x0000001eff1e723e */ /* 0x000fca00020006ff */
[----:B------:R-:W-:-:S05]  /*436d0*/  HADD2.F32 R30, -RZ, R30.H0_H0 ;  /* 0x2000001eff1e7230 */ /* 0x000fca0000004100 */
[----:B------:R-:W-:-:S04]  /*436e0*/  FMUL R30, R30, UR24 ;  /* 0x000000181e1e7c20 */ /* 0x000fc80008400000 */
[----:B--2---:R-:W-:-:S05]  /*436f0*/  FFMA R30, R15, UR21, R30 ;  /* 0x000000150f1e7c23 */ /* 0x004fca000800001e */
        /* <DEDUP_REMOVED lines=10> */
[----:B------:R-:W2:Y:S01]  /*437a0*/  @!P6 LDG.E.U8 R33, desc[UR22][R30.64] ;  /* 0x000000161e21e981 */ /* 0x000ea2000c1e1100 */
[----:B------:R-:W-:-:S04]  /*437b0*/  LOP3.LUT R12, R12, 0xfffffbff, RZ, 0xc0, !PT ;  /* 0xfffffbff0c0c7812 */ /* 0x000fc800078ec0ff */
[----:B------:R-:W-:Y:S02]  /*437c0*/  @P1 LOP3.LUT R12, R12, 0x400, RZ, 0xfc, !PT ;  /* 0x000004000c0c1812 */ /* 0x000fe400078efcff */
[----:B------:R-:W-:Y:S01]  /*437d0*/  LOP3.LUT P1, RZ, R8, 0x1, RZ, 0xc0, !PT ;  /* 0x0000000108ff7812 */ /* 0x000fe2000782c0ff */
[----:B------:R-:W-:Y:S04]  /*437e0*/  @!P2 STL.64 [R1+0x178], R42 ;  /* 0x0001782a0100a387 */ /* 0x000fe80000100a00 */
[----:B------:R-:W4:Y:S01]  /*437f0*/  LDL.LU R15, [R1+0xc98] ;  /* 0x000c9800010f7983 */ /* 0x000f220000300800 */
[----:B--2---:R-:W-:-:S04]  /*43800*/  LOP3.LUT R33, R33, 0xff, RZ, 0xc0, !PT ;  /* 0x000000ff21217812 */ /* 0x004fc800078ec0ff */
[----:B------:R-:W-:-:S05]  /*43810*/  F2FP.F16.E4M3.UNPACK_B R33, R33 ;  /* 0x00000021ff21723e */ /* 0x000fca00020006ff */
[----:B------:R-:W-:-:S05]  /*43820*/  HADD2.F32 R33, -RZ, R33.H0_H0 ;  /* 0x20000021ff217230 */ /* 0x000fca0000004100 */
[----:B------:R-:W-:-:S04]  /*43830*/  FMUL R33, R33, UR24 ;  /* 0x0000001821217c20 */ /* 0x000fc80008400000 */
[----:B---3--:R-:W-:-:S05]  /*43840*/  FFMA R33, R49, UR21, R33 ;  /* 0x0000001531217c23 */ /* 0x008fca0008000021 */
[----:B------:R-:W-:-:S05]  /*43850*/  F2FP.SATFINITE.E4M3.F32.PACK_AB_MERGE_C R33, RZ, R33, RZ ;  /* 0x00000021ff21723e */ /* 0x000fca00048070ff */
[----:B------:R0:W-:Y:S02]  /*43860*/  @!P6 STG.E.U8 desc[UR22][R172.64], R33 ;  /* 0x00000021ac00e986 */ /* 0x0001e4000c101116 */
[----:B0-----:R-:W-:-:S06]  /*43870*/  PRMT R33, RZ, 0x7610, R33 ;  /* 0x00007610ff217816 */ /* 0x001fcc0000000021 */
[----:B------:R-:W2:Y:S01]  /*43880*/  @!P1 LDG.E.U8 R33, desc[UR22][R30.64+0x1] ;  /* 0x000001161e219981 */ /* 0x000ea2000c1e1100 */
[----:B------:R-:W-:-:S04]  /*43890*/  LOP3.LUT R28, R28, 0xffffff7f, RZ, 0xc0, !PT ;  /* 0xffffff7f1c1c7812 */ /* 0x000fc800078ec0ff */
[----:B------:R-:W-:Y:S02]  /*438a0*/  @P2 LOP3.LUT R28, R28, 0x80, RZ, 0xfc, !PT ;  /* 0x000000801c1c2812 */ /* 0x000fe400078efcff */
[----:B------:R-:W-:-:S04]  /*438b0*/  ISETP.GE.AND P2, PT, R26, 0x81, PT ;  /* 0x000000811a00780c */ /* 0x000fc80003f46270 */
[----:B------:R-:W-:-:S13]  /*438c0*/  ISETP.LT.OR P5, PT, R27, 0x101, !P2 ;  /* 0x000001011b00780c */ /* 0x000fda00057a1670 */
[----:B------:R-:W0:Y:S01]  /*438d0*/  @!P5 LDC.64 R36, c[0x0][0x5c0] ;  /* 0x00017000ff24db82 */ /* 0x000e220000000a00 */
[----:B------:R-:W-:Y:S02]  /*438e0*/  ISETP.LT.OR P4, PT, R27, 0x102, !P2 ;  /* 0x000001021b00780c */ /* 0x000fe40005781670 */
[----:B0-----:R-:W-:-:S04]  /*438f0*/  @!P5 IADD3 R170, P0, P3, R16, R36, R5 ;  /* 0x0000002410aad210 */ /* 0x001fc80007b1e005 */
[----:B------:R-:W-:-:S07]  /*43900*/  @!P5 IADD3.X R171, R29, R37, R4, P0, P3 ;  /* 0x000000251dabd210 */ /* 0x000fce00007e6404 */
[----:B------:R-:W0:Y:S01]  /*43910*/  @!P4 LDC.64 R36, c[0x0][0x5c0] ;  /* 0x00017000ff24cb82 */ /* 0x000e220000000a00 */
[----:B------:R-:W-:Y:S02]  /*43920*/  LOP3.LUT R28, R28, 0xffffffdf, RZ, 0xc0, !PT ;  /* 0xffffffdf1c1c7812 */ /* 0x000fe400078ec0ff */
[----:B0-----:R-:W-:-:S04]  /*43930*/  @!P4 IADD3 R172, P0, P3, R16, R36, R5 ;  /* 0x0000002410acc210 */ /* 0x001fc80007b1e005 */
[----:B------:R-:W-:Y:S02]  /*43940*/  @!P4 IADD3.X R173, R29, R37, R4, P0, P3 ;  /* 0x000000251dadc210 */ /* 0x000fe400007e6404 */
[----:B------:R-:W-:-:S04]  /*43950*/  @P5 LOP3.LUT R28, R28, 0x20, RZ, 0xfc, !PT ;  /* 0x000000201c1c5812 */ /* 0x000fc800078efcff */
[----:B------:R-:W-:-:S04]  /*43960*/  LOP3.LUT R28, R28, 0xffffffef, RZ, 0xc0, !PT ;  /* 0xffffffef1c1c7812 */ /* 0x000fc800078ec0ff */
[----:B------:R-:W-:-:S04]  /*43970*/  @P4 LOP3.LUT R28, R28, 0x10, RZ, 0xfc, !PT ;  /* 0x000000101c1c4812 */ /* 0x000fc800078efcff */
[----:B------:R-:W-:Y:S02]  /*43980*/  LOP3.LUT R28, R28, 0xfffffff7, RZ, 0xc0, !PT ;  /* 0xfffffff71c1c7812 */ /* 0x000fe400078ec0ff */
[----:B--2---:R-:W-:-:S04]  /*43990*/  LOP3.LUT R33, R33, 0xff, RZ, 0xc0, !PT ;  /* 0x000000ff21217812 */ /* 0x004fc800078ec0ff */
[----:B------:R-:W-:-:S05]  /*439a0*/  F2FP.F16.E4M3.UNPACK_B R33, R33 ;  /* 0x00000021ff21723e */ /* 0x000fca00020006ff */
[----:B------:R-:W-:-:S05]  /*439b0*/  HADD2.F32 R33, -RZ, R33.H0_H0 ;  /* 0x20000021ff217230 */ /* 0x000fca0000004100 */
[----:B------:R-:W-:-:S04]  /*439c0*/  FMUL R33, R33, UR24 ;  /* 0x0000001821217c20 */ /* 0x000fc80008400000 */
[----:B----4-:R-:W-:Y:S02]  /*439d0*/  FFMA R33, R15, UR21, R33 ;  /* 0x000000150f217c23 */ /* 0x010fe40008000021 */
[----:B------:R-:W2:Y:S03]  /*439e0*/  LDL.LU R15, [R1+0xc9c] ;  /* 0x000c9c00010f7983 */ /* 0x000ea60000300800 */
[----:B------:R-:W-:-:S05]  /*439f0*/  F2FP.SATFINITE.E4M3.F32.PACK_AB_MERGE_C R33, RZ, R33, RZ ;  /* 0x00000021ff21723e */ /* 0x000fca00048070ff */
[----:B------:R-:W-:Y:S01]  /*43a00*/  @!P1 STG.E.U8 desc[UR22][R102.64+0x1], R33 ;  /* 0x0000012166009986 */ /* 0x000fe2000c101116 */
[----:B------:R-:W-:-:S13]  /*43a10*/  ISETP.LT.OR P1, PT, R27, 0x109, !P2 ;  /* 0x000001091b00780c */ /* 0x000fda0005721670 */
[----:B------:R-:W0:Y:S01]  /*43a20*/  @!P1 LDC.64 R36, c[0x0][0x5c0] ;  /* 0x00017000ff249b82 */ /* 0x000e220000000a00 */
[----:B------:R-:W-:Y:S02]  /*43a30*/  @P1 LOP3.LUT R28, R28, 0x8, RZ, 0xfc, !PT ;  /* 0x000000081c1c1812 */ /* 0x000fe400078efcff */
[----:B0-----:R-:W-:-:S04]  /*43a40*/  @!P1 IADD3 R38, P0, P3, R16, R36, R5 ;  /* 0x0000002410269210 */ /* 0x001fc80007b1e005 */
[----:B------:R-:W-:-:S05]  /*43a50*/  @!P1 IADD3.X R39, R29, R37, R4, P0, P3 ;  /* 0x000000251d279210 */ /* 0x000fca00007e6404 */
[----:B------:R0:W-:Y:S01]  /*43a60*/  @!P1 STL.64 [R1+0x180], R38 ;  /* 0x0001802601009387 */ /* 0x0001e20000100a00 */
[----:B------:R-:W-:-:S13]  /*43a70*/  ISETP.LT.OR P1, PT, R27, 0x10a, !P2 ;  /* 0x0000010a1b00780c */ /* 0x000fda0005721670 */
[----:B------:R-:W0:Y:S02]  /*43a80*/  @!P1 LDC.64 R36, c[0x0][0x5c0] ;  /* 0x00017000ff249b82 */ /* 0x000e240000000a00 */
[----:B0-----:R-:W-:-:S04]  /*43a90*/  @!P1 IADD3 R38, P0, P3, R16, R36, R5 ;  /* 0x0000002410269210 */ /* 0x001fc80007b1e005 */
[----:B------:R-:W-:Y:S02]  /*43aa0*/  @!P1 IADD3.X R39, R29, R37, R4, P0, P3 ;  /* 0x000000251d279210 */ /* 0x000fe400007e6404 */
[----:B------:R-:W-:-:S05]  /*43ab0*/  IADD3 R32, P0, R32, 0x108, RZ ;  /* 0x0000010820207810 */ /* 0x000fca0007f1e0ff */
[----:B------:R-:W-:Y:S01]  /*43ac0*/  IMAD.X R33, RZ, RZ, R175, P0 ;  /* 0x000000ffff217224 */ /* 0x000fe200000e06af */
[----:B------:R-:W-:Y:S01]  /*43ad0*/  ISETP.GE.AND P0, PT, R26, 0x109, PT ;  /* 0x000001091a00780c */ /* 0x000fe20003f06270 */
[----:B------:R-:W-:Y:S01]  /*43ae0*/  IMAD.WIDE.U32 R34, R32, UR6, R34 ;  /* 0x0000000620227c25 */ /* 0x000fe2000f8e0022 */
[----:B------:R-:W-:Y:S01]  /*43af0*/  LOP3.LUT R28, R28, 0xfffffffb, RZ, 0xc0, !PT ;  /* 0xfffffffb1c1c7812 */ /* 0x000fe200078ec0ff */
[----:B------:R-:W3:Y:S01]  /*43b00*/  LDL.LU.64 R174, [R1+0x1510] ;  /* 0x0015100001ae7983 */ /* 0x000ee20000300a00 */
[----:B------:R-:W-:Y:S01]  /*43b10*/  ISETP.LT.OR P4, PT, R27, 0x1, !P0 ;  /* 0x000000011b00780c */ /* 0x000fe20004781670 */
[----:B------:R-:W-:-:S04]  /*43b20*/  IMAD R33, R33, UR6, RZ ;  /* 0x0000000621217c24 */ /* 0x000fc8000f8e02ff */
[----:B------:R-:W-:-:S08]  /*43b30*/  IMAD R33, R32, UR7, R33 ;  /* 0x0000000720217c24 */ /* 0x000fd0000f8e0221 */
[----:B------:R-:W-:-:S04]  /*43b40*/  @!P4 IADD3 R36, P3, P5, R3, R16, R7 ;  /* 0x000000100324c210 */ /* 0x000fc80007d7e007 */
[----:B------:R-:W-:Y:S02]  /*43b50*/  @!P4 IADD3.X R37, R2, R29, R6, P3, P5 ;  /* 0x0000001d0225c210 */ /* 0x000fe40001fea406 */
[----:B------:R-:W-:-:S04]  /*43b60*/  IADD3 R32, P3, R34, UR8, RZ ;  /* 0x0000000822207c10 */ /* 0x000fc8000ff7e0ff */
[----:B------:R-:W-:Y:S02]  /*43b70*/  IADD3.X R33, R35, UR9, R33, P3, !PT ;  /* 0x0000000923217c10 */ /* 0x000fe40009ffe421 */
[----:B------:R-:W0:Y:S02]  /*43b80*/  @!P4 LDC.64 R34, c[0x0][0x5c0] ;  /* 0x00017000ff22cb82 */ /* 0x000e240000000a00 */
[----:B0-----:R-:W-:Y:S02]  /*43b90*/  @!P4 IADD3 R34, P3, R36, R34, RZ ;  /* 0x000000222422c210 */ /* 0x001fe40007f7e0ff */
[----:B------:R-:W-:-:S06]  /*43ba0*/  PRMT R36, RZ, 0x7610, R36 ;  /* 0x00007610ff247816 */ /* 0x000fcc0000000024 */
[----:B------:R-:W4:Y:S01]  /*43bb0*/  @!P4 LDG.E.U8 R36, desc[UR22][R32.64] ;  /* 0x000000162024c981 */ /* 0x000f22000c1e1100 */
[----:B------:R-:W-:-:S03]  /*43bc0*/  @P1 LOP3.LUT R28, R28, 0x4, RZ, 0xfc, !PT ;  /* 0x000000041c1c1812 */ /* 0x000fc600078efcff */
[----:B------:R0:W-:Y:S01]  /*43bd0*/  @!P1 STL.64 [R1+0x190], R38 ;  /* 0x0001902601009387 */ /* 0x0001e20000100a00 */
[----:B------:R-:W-:Y:S01]  /*43be0*/  ISETP.LT.OR P1, PT, R27, 0x111, !P2 ;  /* 0x000001111b00780c */ /* 0x000fe20005721670 */
[----:B------:R-:W-:Y:S01]  /*43bf0*/  @!P4 IMAD.X R35, R37, 0x1, R35, P3 ;  /* 0x000000012523c824 */ /* 0x000fe200018e0623 */
[----:B------:R-:W-:Y:S01]  /*43c00*/  ISETP.LT.OR P3, PT, R27, 0x2, !P0 ;  /* 0x000000021b00780c */ /* 0x000fe20004761670 */
[----:B------:R-:W3:-:S12]  /*43c10*/  LDL.LU R49, [R1+0xca0] ;  /* 0x000ca00001317983 */ /* 0x000ed80000300800 */
[----:B0-----:R-:W-:-:S04]  /*43c20*/  @!P3 IADD3 R38, P5, P6, R3, R16, R7 ;  /* 0x000000100326b210 */ /* 0x001fc80007ebe007 */
        /* <DEDUP_REMOVED lines=9> */
[----:B0-----:R-:W0:Y:S08]  /*43cc0*/  @!P1 LDC.64 R34, c[0x0][0x5c0] ;  /* 0x00017000ff229b82 */ /* 0x001e300000000a00 */
[----:B------:R-:W1:Y:S01]  /*43cd0*/  @!P3 LDC.64 R36, c[0x0][0x5c0] ;  /* 0x00017000ff24bb82 */ /* 0x000e620000000a00 */
[----:B0-----:R-:W-:-:S02]  /*43ce0*/  @!P1 IADD3 R42, P5, P6, R16, R34, R5 ;  /* 0x00000022102a9210 */ /* 0x001fc40007ebe005 */
[----:B------:R-:W-:-:S06]  /*43cf0*/  PRMT R34, RZ, 0x7610, R34 ;  /* 0x00007610ff227816 */ /* 0x000fcc0000000022 */
[----:B------:R-:W4:Y:S01]  /*43d00*/  @!P3 LDG.E.U8 R34, desc[UR22][R32.64+0x1] ;  /* 0x000001162022b981 */ /* 0x000f22000c1e1100 */
[----:B------:R-:W-:Y:S02]  /*43d10*/  @!P1 IADD3.X R43, R29, R35, R4, P5, P6 ;  /* 0x000000231d2b9210 */ /* 0x000fe40002fec404 */
[----:B------:R-:W-:Y:S02]  /*43d20*/  ISETP.LT.OR P5, PT, R27, 0x112, !P2 ;  /* 0x000001121b00780c */ /* 0x000fe400057a1670 */
[----:B-1----:R-:W-:-:S05]  /*43d30*/  @!P3 IADD3 R36, P4, R38, R36, RZ ;  /* 0x000000242624b210 */ /* 0x002fca0007f9e0ff */
[----:B------:R-:W-:Y:S01]  /*43d40*/  @!P3 IMAD.X R37, R39, 0x1, R37, P4 ;  /* 0x000000012725b824 */ /* 0x000fe200020e0625 */
        /* <DEDUP_REMOVED lines=12> */
[----:B------:R-:W-:Y:S02]  /*43e10*/  @!P5 IADD3.X R39, R29, R35, R4, P3, P4 ;  /* 0x000000231d27d210 */ /* 0x000fe40001fe8404 */
[----:B------:R-:W-:Y:S01]  /*43e20*/  LOP3.LUT R10, R10, 0xbfffffff, RZ, 0xc0, !PT ;  /* 0xbfffffff0a0a7812 */ /* 0x000fe200078ec0ff */
[----:B------:R-:W-:Y:S03]  /*43e30*/  @!P1 STL.64 [R1+0x198], R42 ;  /* 0x0001982a01009387 */ /* 0x000fe60000100a00 */
[----:B------:R-:W-:Y:S01]  /*43e40*/  @P5 LOP3.LUT R10, R10, 0x40000000, RZ, 0xfc, !PT ;  /* 0x400000000a0a5812 */ /* 0x000fe200078efcff */
[----:B------:R-:W4:Y:S04]  /*43e50*/  LDL.LU R49, [R1+0xca8] ;  /* 0x000ca80001317983 */ /* 0x000f280000300800 */
[----:B------:R0:W-:Y:S01]  /*43e60*/  @!P5 STL.64 [R1+0x188], R38 ;  /* 0x000188260100d387 */ /* 0x0001e20000100a00 */
[----:B------:R-:W-:-:S02]  /*43e70*/  ISETP.LT.OR P5, PT, R27, 0x119, !P2 ;  /* 0x000001191b00780c */ /* 0x000fc400057a1670 */
[----:B------:R-:W-:-:S11]  /*43e80*/  LOP3.LUT R10, R10, 0xdfffffff, RZ, 0xc0, !PT ;  /* 0xdfffffff0a0a7812 */ /* 0x000fd600078ec0ff */
[----:B------:R-:W-:Y:S02]  /*43e90*/  @P5 LOP3.LUT R10, R10, 0x20000000, RZ, 0xfc, !PT ;  /* 0x200000000a0a5812 */ /* 0x000fe400078efcff */
[----:B------:R-:W-:-:S04]  /*43ea0*/  LOP3.LUT R28, R28, 0xfffffffd, RZ, 0xc0, !PT ;  /* 0xfffffffd1c1c7812 */ /* 0x000fc800078ec0ff */
[----:B------:R-:W-:Y:S02]  /*43eb0*/  @P1 LOP3.LUT R28, R28, 0x2, RZ, 0xfc, !PT ;  /* 0x000000021c1c1812 */ /* 0x000fe400078efcff */
[----:B------:R-:W-:Y:S02]  /*43ec0*/  LOP3.LUT P1, RZ, R9, 0x2, RZ, 0xc0, !PT ;  /* 0x0000000209ff7812 */ /* 0x000fe4000782c0ff */
[----:B---3--:R-:W-:-:S04]  /*43ed0*/  LOP3.LUT R34, R34, 0xff, RZ, 0xc0, !PT ;  /* 0x000000ff22227812 */ /* 0x008fc800078ec0ff */
[----:B------:R-:W-:-:S05]  /*43ee0*/  F2FP.F16.E4M3.UNPACK_B R34, R34 ;  /* 0x00000022ff22723e */ /* 0x000fca00020006ff */
[----:B------:R-:W-:-:S05]  /*43ef0*/  HADD2.F32 R34, -RZ, R34.H0_H0 ;  /* 0x20000022ff227230 */ /* 0x000fca0000004100 */
[----:B------:R-:W-:-:S04]  /*43f00*/  FMUL R34, R34, UR24 ;  /* 0x0000001822227c20 */ /* 0x000fc80008400000 */
[----:B--2---:R-:W-:Y:S02]  /*43f10*/  FFMA R36, R15, UR21, R34 ;  /* 0x000000150f247c23 */ /* 0x004fe40008000022 */
[----:B------:R-:W0:Y:S01]  /*43f20*/  @!P5 LDC.64 R34, c[0x0][0x5c0] ;  /* 0x00017000ff22db82 */ /* 0x000e220000000a00 */
[----:B------:R-:W2:Y:S01]  /*43f30*/  LDL.LU R15, [R1+0xcac] ;  /* 0x000cac00010f7983 */ /* 0x000ea20000300800 */
        /* <DEDUP_REMOVED lines=12> */
[----:B------:R-:W-:Y:S01]  /*44000*/  LOP3.LUT R10, R10, 0xefffffff, RZ, 0xc0, !PT ;  /* 0xefffffff0a0a7812 */ /* 0x000fe200078ec0ff */
[----:B------:R-:W-:Y:S03]  /*44010*/  @!P5 STL.64 [R1+0x1b0], R38 ;  /* 0x0001b0260100d387 */ /* 0x000fe60000100a00 */
[----:B------:R-:W-:-:S07]  /*44020*/  @P5 LOP3.LUT R10, R10, 0x10000000, RZ, 0xfc, !PT ;  /* 0x100000000a0a5812 */ /* 0x000fce00078efcff */
[----:B-1----:R-:W-:-:S04]  /*44030*/  @!P4 IADD3 R36, P3, P5, R3, R16, R7 ;  /* 0x000000100324c210 */ /* 0x002fc80007d7e007 */
[----:B------:R-:W-:Y:S02]  /*44040*/  @!P4 IADD3.X R37, R2, R29, R6, P3, P5 ;  /* 0x0000001d0225c210 */ /* 0x000fe40001fea406 */
[----:B---3--:R-:W-:-:S04]  /*44050*/  LOP3.LUT R34, R34, 0xff, RZ, 0xc0, !PT ;  /* 0x000000ff22227812 */ /* 0x008fc800078ec0ff */
[----:B------:R-:W-:-:S05]  /*44060*/  F2FP.F16.E4M3.UNPACK_B R34, R34 ;  /* 0x00000022ff22723e */ /* 0x000fca00020006ff */
[----:B------:R-:W-:-:S05]  /*44070*/  HADD2.F32 R34, -RZ, R34.H0_H0 ;  /* 0x20000022ff227230 */ /* 0x000fca0000004100 */
[----:B------:R-:W-:-:S04]  /*44080*/  FMUL R34, R34, UR24 ;  /* 0x0000001822227c20 */ /* 0x000fc80008400000 */
[----:B----4-:R-:W-:Y:S02]  /*44090*/  FFMA R34, R49, UR21, R34 ;  /* 0x0000001531227c23 */ /* 0x010fe40008000022 */
[----:B------:R-:W3:Y:S03]  /*440a0*/  LDL.LU R49, [R1+0xcb0] ;  /* 0x000cb00001317983 */ /* 0x000ee60000300800 */
[----:B------:R-:W-:-:S05]  /*440b0*/  F2FP.SATFINITE.E4M3.F32.PACK_AB_MERGE_C R34, RZ, R34, RZ ;  /* 0x00000022ff22723e */ /* 0x000fca00048070ff */
[----:B------:R0:W-:Y:S02]  /*440c0*/  @!P1 STG.E.U8 desc[UR22][R44.64+0x9], R34 ;  /* 0x000009222c009986 */ /* 0x0001e4000c101116 */
[----:B0-----:R-:W0:Y:S02]  /*440d0*/  @!P4 LDC.64 R34, c[0x0][0x5c0] ;  /* 0x00017000ff22cb82 */ /* 0x001e240000000a00 */
[----:B0-----:R-:W-:Y:S02]  /*440e0*/  @!P4 IADD3 R34, P3, R36, R34, RZ ;  /* 0x000000222422c210 */ /* 0x001fe40007f7e0ff */
[----:B------:R-:W-:-:S06]  /*440f0*/  PRMT R36, RZ, 0x7610, R36 ;  /* 0x00007610ff247816 */ /* 0x000fcc0000000024 */
[----:B------:R-:W4:Y:S01]  /*44100*/  @!P4 LDG.E.U8 R36, desc[UR22][R32.64+0x8] ;  /* 0x000008162024c981 */ /* 0x000f22000c1e1100 */
[----:B------:R-:W-:Y:S01]  /*44110*/  ISETP.LT.OR P1, PT, R27, 0x121, !P2 ;  /* 0x000001211b00780c */ /* 0x000fe20005721670 */
[----:B------:R-:W-:Y:S01]  /*44120*/  @!P4 IMAD.X R35, R37, 0x1, R35, P3 ;  /* 0x000000012523c824 */ /* 0x000fe200018e0623 */
[----:B------:R-:W-:-:S13]  /*44130*/  ISETP.LT.OR P3, PT, R27, 0xa, !P0 ;  /* 0x0000000a1b00780c */ /* 0x000fda0004761670 */
        /* <DEDUP_REMOVED lines=32> */
[----:B------:R-:W-:-:S04]  /*44340*/  @P1 LOP3.LUT R10, R10, 0x8000000, RZ, 0xfc, !PT ;  /* 0x080000000a0a1812 */ /* 0x000fc800078efcff */
[----:B------:R-:W-:Y:S02]  /*44350*/  LOP3.LUT R10, R10, 0xfbffffff, RZ, 0xc0, !PT ;  /* 0xfbffffff0a0a7812 */ /* 0x000fe400078ec0ff */
[----:B------:R-:W-:Y:S02]  /*44360*/  @!P5 IADD3.X R175, R29, R35, R4, P3, P4 ;  /* 0x000000231dafd210 */ /* 0x000fe40001fe8404 */
[----:B------:R-:W-:Y:S02]  /*44370*/  @P5 LOP3.LUT R10, R10, 0x4000000, RZ, 0xfc, !PT ;  /* 0x040000000a0a5812 */ /* 0x000fe400078efcff */
[----:B------:R-:W-:Y:S01]  /*44380*/  ISETP.LT.OR P5, PT, R27, 0x129, !P2 ;  /* 0x000001291b00780c */ /* 0x000fe200057a1670 */
[----:B------:R-:W-:Y:S04]  /*44390*/  @!P1 STL.64 [R1+0x1b8], R42 ;  /* 0x0001b82a01009387 */ /* 0x000fe80000100a00 */
[----:B------:R-:W4:Y:S01]  /*443a0*/  LDL.LU R49, [R1+0xcb8] ;  /* 0x000cb80001317983 */ /* 0x000f220000300800 */
[----:B------:R-:W-:-:S07]  /*443b0*/  LOP3.LUT R10, R10, 0xfdffffff, RZ, 0xc0, !PT ;  /* 0xfdffffff0a0a7812 */ /* 0x000fce00078ec0ff */
        /* <DEDUP_REMOVED lines=72> */
[----:B------:R-:W-:Y:S02]  /*44840*/  LOP3.LUT R10, R10, 0xffbfffff, RZ, 0xc0, !PT ;  /* 0xffbfffff0a0a7812 */ /* 0x000fe400078ec0ff */
[----:B------:R-:W-:Y:S02]  /*44850*/  @!P5 IADD3.X R39, R29, R35, R4, P3, P4 ;  /* 0x000000231d27d210 */ /* 0x000fe40001fe8404 */
[----:B------:R-:W-:Y:S01]  /*44860*/  @P1 LOP3.LUT R10, R10, 0x400000, RZ, 0xfc, !PT ;  /* 0x004000000a0a1812 */ /* 0x000fe200078efcff */
[----:B------:R-:W-:Y:S04]  /*44870*/  @!P1 STL.64 [R1+0x1d8], R42 ;  /* 0x0001d82a01009387 */ /* 0x000fe80000100a00 */
[----:B------:R-:W4:Y:S01]  /*44880*/  LDL.LU R49, [R1+0xcc8] ;  /* 0x000cc80001317983 */ /* 0x000f220000300800 */
[----:B------:R-:W-:-:S03]  /*44890*/  LOP3.LUT R10, R10, 0xffdfffff, RZ, 0xc0, !PT ;  /* 0xffdfffff0a0a7812 */ /* 0x000fc600078ec0ff */
[----:B------:R0:W-:Y:S01]  /*448a0*/  @!P5 STL.64 [R1+0x1c0], R38 ;  /* 0x0001c0260100d387 */ /* 0x0001e20000100a00 */
        /* <DEDUP_REMOVED lines=187> */
[----:B------:R-:W-:Y:S03]  /*45460*/  @!P5 STL.64 [R1+0x220], R38 ;  /* 0x000220260100d387 */ /* 0x000fe60000100a00 */
[----:B------:R-:W-:-:S07]  /*45470*/  @P5 LOP3.LUT R10, R10, 0x800, RZ, 0xfc, !PT ;  /* 0x000008000a0a5812 */ /* 0x000fce00078efcff */
[----:B-1----:R-:W-:-:S04]  /*45480*/  @!P4 IADD3 R36, P3, P5, R3, R16, R7 ;  /* 0x000000100324c210 */ /* 0x002fc80007d7e007 */
        /* <DEDUP_REMOVED lines=363> */
[----:B------:R-:W-:-:S04]  /*46b40*/  @P1 LOP3.LUT R9, R9, 0x4000000, RZ, 0xfc, !PT ;  /* 0x0400000009091812 */ /* 0x000fc800078efcff */
        /* <DEDUP_REMOVED lines=11> */
[----:B------:R-:W3:Y:S04]  /*46c00*/  @!P6 LDG.E.U8 R34, desc[UR22][R30.64+0x50] ;  /* 0x000050161e22e981 */ /* 0x000ee8000c1e1100 */
[----:B------:R-:W-:Y:S01]  /*46c10*/  @!P1 STL.64 [R1+0x2a0], R40 ;  /* 0x0002a02801009387 */ /* 0x000fe20000100a00 */
[----:B------:R-:W-:Y:S02]  /*46c20*/  LOP3.LUT P1, RZ, R9, 0x2000, RZ, 0xc0, !PT ;  /* 0x0000200009ff7812 */ /* 0x000fe4000782c0ff */
[----:B------:R-:W-:Y:S02]  /*46c30*/  @!P5 IADD3.X R39, R29, R35, R4, P3, P4 ;  /* 0x000000231d27d210 */ /* 0x000fe40001fe8404 */
[----:B------:R-:W-:Y:S01]  /*46c40*/  LOP3.LUT R9, R9, 0xfdffffff, RZ, 0xc0, !PT ;  /* 0xfdffffff09097812 */ /* 0x000fe200078ec0ff */
[----:B------:R-:W4:Y:S04]  /*46c50*/  LDL.LU R49, [R1+0xd38] ;  /* 0x000d380001317983 */ /* 0x000f280000300800 */
[----:B------:R0:W-:Y:S01]  /*46c60*/  @!P5 STL.64 [R1+0x288], R38 ;  /* 0x000288260100d387 */ /* 0x0001e20000100a00 */
[----:B------:R-:W-:-:S02]  /*46c70*/  @P5 LOP3.LUT R9, R9, 0x2000000, RZ, 0xfc, !PT ;  /* 0x0200000009095812 */ /* 0x000fc400078efcff */
[----:B------:R-:W-:Y:S02]  /*46c80*/  ISETP.LT.OR P5, PT, R27, 0x1a9, !P2 ;  /* 0x000001a91b00780c */ /* 0x000fe400057a1670 */
[----:B------:R-:W-:-:S11]  /*46c90*/  LOP3.LUT R9, R9, 0xfeffffff, RZ, 0xc0, !PT ;  /* 0xfeffffff09097812 */ /* 0x000fd600078ec0ff */
[----:B------:R-:W-:Y:S02]  /*46ca0*/  @P5 LOP3.LUT R9, R9, 0x1000000, RZ, 0xfc, !PT ;  /* 0x0100000009095812 */ /* 0x000fe400078efcff */
        /* <DEDUP_REMOVED lines=75> */
[----:B------:R-:W-:Y:S02]  /*47160*/  ISETP.LT.OR P5, PT, R27, 0x1b9, !P2 ;  /* 0x000001b91b00780c */ /* 0x000fe400057a1670 */
[----:B------:R-:W-:-:S11]  /*47170*/  LOP3.LUT R9, R9, 0xffefffff, RZ, 0xc0, !PT ;  /* 0xffefffff09097812 */ /* 0x000fd600078ec0ff */
[----:B------:R-:W-:Y:S02]  /*47180*/  @P5 LOP3.LUT R9, R9, 0x100000, RZ, 0xfc, !PT ;  /* 0x0010000009095812 */ /* 0x000fe400078efcff */
[----:B------:R-:W-:Y:S01]  /*47190*/  LOP3.LUT P1, RZ, R0, 0x10000, RZ, 0xc0, !PT ;  /* 0x0001000000ff7812 */ /* 0x000fe2000782c0ff */
[----:B------:R-:W-:Y:S04]  /*471a0*/  STL [R1+0x14f8], R188 ;  /* 0x0014f8bc01007387 */ /* 0x000fe80000100800 */
[----:B------:R-:W-:Y:S04]  /*471b0*/  STL [R1+0x14f4], R189 ;  /* 0x0014f4bd01007387 */ /* 0x000fe80000100800 */
[----:B------:R-:W4:Y:S01]  /*471c0*/  LDL.LU R49, [R1+0xd48] ;  /* 0x000d480001317983 */ /* 0x000f220000300800 */
[----:B---3--:R-:W-:-:S04]  /*471d0*/  LOP3.LUT R34, R34, 0xff, RZ, 0xc0, !PT ;  /* 0x000000ff22227812 */ /* 0x008fc800078ec0ff */
[----:B------:R-:W-:-:S05]  /*471e0*/  F2FP.F16.E4M3.UNPACK_B R34, R34 ;  /* 0x00000022ff22723e */ /* 0x000fca00020006ff */
[----:B------:R-:W-:-:S05]  /*471f0*/  HADD2.F32 R34, -RZ, R34.H0_H0 ;  /* 0x20000022ff227230 */ /* 0x000fca0000004100 */
[----:B------:R-:W-:-:S04]  /*47200*/  FMUL R34, R34, UR24 ;  /* 0x0000001822227c20 */ /* 0x000fc80008400000 */
[----:B--2---:R-:W-:Y:S02]  /*47210*/  FFMA R36, R15, UR21, R34 ;  /* 0x000000150f247c23 */ /* 0x004fe40008000022 */
        /* <DEDUP_REMOVED lines=9> */
[----:B------:R-:W2:Y:S01]  /*472b0*/  @!P1 LDG.E.U8 R34, desc[UR22][R30.64+0x59] ;  /* 0x000059161e229981 */ /* 0x000ea2000c1e1100 */
[----:B------:R-:W-:Y:S02]  /*472c0*/  @!P5 IADD3.X R181, R29, R35, R4, P3, P4 ;  /* 0x000000231db5d210 */ /* 0x000fe40001fe8404 */
[----:B------:R-:W-:Y:S02]  /*472d0*/  ISETP.LT.OR P4, PT, R27, 0x59, !P0 ;  /* 0x000000591b00780c */ /* 0x000fe40004781670 */
[----:B------:R-:W-:-:S04]  /*472e0*/  LOP3.LUT R9, R9, 0xfff7ffff, RZ, 0xc0, !PT ;  /* 0xfff7ffff09097812 */ /* 0x000fc800078ec0ff */
[----:B------:R-:W-:-:S07]  /*472f0*/  @P5 LOP3.LUT R9, R9, 0x80000, RZ, 0xfc, !PT ;  /* 0x0008000009095812 */ /* 0x000fce00078efcff */
[----:B-1----:R-:W-:-:S04]  /*47300*/  @!P4 IADD3 R36, P3, P5, R3, R16, R7 ;  /* 0x000000100324c210 */ /* 0x002fc80007d7e007 */
[----:B------:R-:W-:Y:S01]  /*47310*/  @!P4 IADD3.X R37, R2, R29, R6, P3, P5 ;  /* 0x0000001d0225c210 */ /* 0x000fe20001fea406 */
[----:B------:R-:W-:Y:S04]  /*47320*/  STL [R1+0x14fc], R187 ;  /* 0x0014fcbb01007387 */ /* 0x000fe80000100800 */
[----:B------:R-:W3:Y:S01]  /*47330*/  LDL.LU R15, [R1+0xd4c] ;  /* 0x000d4c00010f7983 */ /* 0x000ee20000300800 */
[----:B--2---:R-:W-:-:S04]  /*47340*/  LOP3.LUT R34, R34, 0xff, RZ, 0xc0, !PT ;  /* 0x000000ff22227812 */ /* 0x004fc800078ec0ff */
[----:B------:R-:W-:-:S05]  /*47350*/  F2FP.F16.E4M3.UNPACK_B R34, R34 ;  /* 0x00000022ff22723e */ /* 0x000fca00020006ff */
[----:B------:R-:W-:-:S05]  /*47360*/  HADD2.F32 R34, -RZ, R34.H0_H0 ;  /* 0x20000022ff227230 */ /* 0x000fca0000004100 */
[----:B------:R-:W-:-:S04]  /*47370*/  FMUL R34, R34, UR24 ;  /* 0x0000001822227c20 */ /* 0x000fc80008400000 */
[----:B----4-:R-:W-:-:S05]  /*47380*/  FFMA R34, R49, UR21, R34 ;  /* 0x0000001531227c23 */ /* 0x010fca0008000022 */
[----:B------:R-:W-:-:S05]  /*47390*/  F2FP.SATFINITE.E4M3.F32.PACK_AB_MERGE_C R34, RZ, R34, RZ ;  /* 0x00000022ff22723e */ /* 0x000fca00048070ff */
[----:B------:R0:W-:Y:S02]  /*473a0*/  @!P1 STG.E.U8 desc[UR22][R112.64+0x59], R34 ;  /* 0x0000592270009986 */ /* 0x0001e4000c101116 */
[----:B0-----:R-:W0:Y:S02]  /*473b0*/  @!P4 LDC.64 R34, c[0x0][0x5c0] ;  /* 0x00017000ff22cb82 */ /* 0x001e240000000a00 */
[----:B0-----:R-:W-:Y:S02]  /*473c0*/  @!P4 IADD3 R34, P3, R36, R34, RZ ;  /* 0x000000222422c210 */ /* 0x001fe40007f7e0ff */
[----:B------:R-:W-:-:S06]  /*473d0*/  PRMT R36, RZ, 0x7610, R36 ;  /* 0x00007610ff247816 */ /* 0x000fcc0000000024 */
[----:B------:R-:W2:Y:S01]  /*473e0*/  @!P4 LDG.E.U8 R36, desc[UR22][R32.64+0x58] ;  /* 0x000058162024c981 */ /* 0x000ea2000c1e1100 */
[----:B------:R-:W-:Y:S01]  /*473f0*/  ISETP.LT.OR P1, PT, R27, 0x1c1, !P2 ;  /* 0x000001c11b00780c */ /* 0x000fe20005721670 */
[----:B------:R-:W-:Y:S01]  /*47400*/  @!P4 IMAD.X R35, R37, 0x1, R35, P3 ;  /* 0x000000012523c824 */ /* 0x000fe200018e0623 */
[----:B------:R-:W-:-:S13]  /*47410*/  ISETP.LT.OR P3, PT, R27, 0x5a, !P0 ;  /* 0x0000005a1b00780c */ /* 0x000fda0004761670 */
[----:B------:R-:W-:-:S04]  /*47420*/  @!P3 IADD3 R38, P5, P6, R3, R16, R7 ;  /* 0x000000100326b210 */ /* 0x000fc80007ebe007 */
[----:B------:R-:W-:Y:S01]  /*47430*/  @!P3 IADD3.X R39, R2, R29, R6, P5, P6 ;  /* 0x0000001d0227b210 */ /* 0x000fe20002fec406 */
[----:B------:R-:W-:Y:S04]  /*47440*/  STL [R1+0x14ec], R184 ;  /* 0x0014ecb801007387 */ /* 0x000fe80000100800 */
[----:B------:R-:W-:Y:S04]  /*47450*/  STL [R1+0x14e8], R185 ;  /* 0x0014e8b901007387 */ /* 0x000fe80000100800 */
[----:B------:R-:W-:Y:S04]  /*47460*/  STL [R1+0x14f0], R181 ;  /* 0x0014f0b501007387 */ /* 0x000fe80000100800 */
[----:B------:R-:W4:Y:S01]  /*47470*/  LDL.LU R49, [R1+0xd50] ;  /* 0x000d500001317983 */ /* 0x000f220000300800 */
[----:B--2---:R-:W-:-:S04]  /*47480*/  LOP3.LUT R36, R36, 0xff, RZ, 0xc0, !PT ;  /* 0x000000ff24247812 */ /* 0x004fc800078ec0ff */
[----:B------:R-:W-:-:S05]  /*47490*/  F2FP.F16.E4M3.UNPACK_B R36, R36 ;  /* 0x00000024ff24723e */ /* 0x000fca00020006ff */
[----:B------:R-:W-:-:S05]  /*474a0*/  HADD2.F32 R36, -RZ, R36.H0_H0 ;  /* 0x20000024ff247230 */ /* 0x000fca0000004100 */
[----:B------:R-:W-:-:S04]  /*474b0*/  FMUL R36, R36, UR24 ;  /* 0x0000001824247c20 */ /* 0x000fc80008400000 */
[----:B---3--:R-:W-:Y:S01]  /*474c0*/  FFMA R36, R15, UR21, R36 ;  /* 0x000000150f247c23 */ /* 0x008fe20008000024 */
        /* <DEDUP_REMOVED lines=8> */
[----:B------:R-:W3:Y:S01]  /*47550*/  @!P3 LDG.E.U8 R34, desc[UR22][R32.64+0x59] ;  /* 0x000059162022b981 */ /* 0x000ee2000c1e1100 */
[----:B------:R-:W-:Y:S02]  /*47560*/  @!P1 IADD3.X R115, R29, R35, R4, P5, P6 ;  /* 0x000000231d739210 */ /* 0x000fe40002fec404 */
[----:B------:R-:W-:Y:S02]  /*47570*/  ISETP.LT.OR P5, PT, R27, 0x1c2, !P2 ;  /* 0x000001c21b00780c */ /* 0x000fe400057a1670 */
[----:B-1----:R-:W-:-:S05]  /*47580*/  @!P3 IADD3 R36, P4, R38, R36, RZ ;  /* 0x000000242624b210 */ /* 0x002fca0007f9e0ff */
[----:B------:R-:W-:Y:S01]  /*47590*/  @!P3 IMAD.X R37, R39, 0x1, R37, P4 ;  /* 0x000000012725b824 */ /* 0x000fe200020e0625 */
[----:B------:R-:W-:-:S04]  /*475a0*/  @P1 LOP3.LUT R9, R9, 0x40000, RZ, 0xfc, !PT ;  /* 0x0004000009091812 */ /* 0x000fc800078efcff */
[----:B------:R-:W-:Y:S02]  /*475b0*/  LOP3.LUT P6, RZ, R9, 0x4000, RZ, 0xc0, !PT ;  /* 0x0000400009ff7812 */ /* 0x000fe400078cc0ff */
[----:B---3--:R-:W-:-:S04]  /*475c0*/  LOP3.LUT R34, R34, 0xff, RZ, 0xc0, !PT ;  /* 0x000000ff22227812 */ /* 0x008fc800078ec0ff */
[----:B------:R-:W-:-:S05]  /*475d0*/  F2FP.F16.E4M3.UNPACK_B R34, R34 ;  /* 0x00000022ff22723e */ /* 0x000fca00020006ff */
[----:B------:R-:W-:-:S05]  /*475e0*/  HADD2.F32 R34, -RZ, R34.H0_H0 ;  /* 0x20000022ff227230 */ /* 0x000fca0000004100 */
[----:B------:R-:W-:-:S04]  /*475f0*/  FMUL R34, R34, UR24 ;  /* 0x0000001822227c20 */ /* 0x000fc80008400000 */
[----:B----4-:R-:W-:-:S05]  /*47600*/  FFMA R34, R49, UR21, R34 ;  /* 0x0000001531227c23 */ /* 0x010fca0008000022 */
        /* <DEDUP_REMOVED lines=65> */
[----:B---3--:R-:W-:Y:S02]  /*47a20*/  FFMA R36, R15, UR21, R36 ;  /* 0x000000150f247c23 */ /* 0x008fe40008000024 */
        /* <DEDUP_REMOVED lines=181> */
[----:B------:R-:W-:Y:S02]  /*48580*/  ISETP.LT.OR P2, PT, R27, 0x1f9, !P2 ;  /* 0x000001f91b00780c */ /* 0x000fe40005741670 */
[----:B------:R-:W-:Y:S01]  /*48590*/  LOP3.LUT R9, R9, 0xffffffbf, RZ, 0xc0, !PT ;  /* 0xffffffbf09097812 */ /* 0x000fe200078ec0ff */
[----:B------:R-:W3:Y:S01]  /*485a0*/  LDL.LU R49, [R1+0xd88] ;  /* 0x000d880001317983 */ /* 0x000ee20000300800 */
[----:B------:R-:W-:-:S05]  /*485b0*/  F2FP.SATFINITE.E4M3.F32.PACK_AB_MERGE_C R34, RZ, R34, RZ ;  /* 0x00000022ff22723e */ /* 0x000fca00048070ff */
[----:B------:R0:W-:Y:S02]  /*485c0*/  @!P3 STG.E.U8 desc[UR22][R36.64+0x71], R34 ;  /* 0x000071222400b986 */ /* 0x0001e4000c101116 */
[----:B0-----:R-:W0:Y:S02]  /*485d0*/  @!P5 LDC.64 R34, c[0x0][0x5c0] ;  /* 0x00017000ff22db82 */ /* 0x001e240000000a00 */
[----:B0-----:R-:W-:Y:S02]  /*485e0*/  @!P5 IADD3 R88, P3, P4, R16, R34, R5 ;  /* 0x000000221058d210 */ /* 0x001fe40007c7e005 */
[----:B------:R-:W-:-:S06]  /*485f0*/  PRMT R34, RZ, 0x7610, R34 ;  /* 0x00007610ff227816 */ /* 0x000fcc0000000022 */
[----:B------:R-:W4:Y:S01]  /*48600*/  @!P6 LDG.E.U8 R34, desc[UR22][R30.64+0x78] ;  /* 0x000078161e22e981 */ /* 0x000f22000c1e1100 */
[----:B------:R-:W-:Y:S02]  /*48610*/  @!P5 IADD3.X R89, R29, R35, R4, P3, P4 ;  /* 0x000000231d59d210 */ /* 0x000fe40001fe8404 */
        /* <DEDUP_REMOVED lines=10> */
[----:B------:R-:W-:-:S05]  /*486c0*/  F2FP.SATFINITE.E4M3.F32.PACK_AB_MERGE_C R36, RZ, R36, RZ ;  /* 0x00000024ff24723e */ /* 0x000fca00048070ff */
[----:B------:R1:W-:Y:S01]  /*486d0*/  @!P6 STG.E.U8 desc[UR22][R118.64+0x78], R36 ;  /* 0x000078247600e986 */ /* 0x0003e2000c101116 */
[----:B0-----:R-:W-:Y:S02]  /*486e0*/  @!P2 IADD3 R84, P3, P4, R16, R34, R5 ;  /* 0x000000221054a210 */ /* 0x001fe40007c7e005 */
[----:B------:R-:W-:-:S06]  /*486f0*/  PRMT R34, RZ, 0x7610, R34 ;  /* 0x00007610ff227816 */ /* 0x000fcc0000000022 */
[----:B------:R-:W4:Y:S01]  /*48700*/  @!P1 LDG.E.U8 R34, desc[UR22][R30.64+0x79] ;  /* 0x000079161e229981 */ /* 0x000f22000c1e1100 */
[----:B------:R-:W-:Y:S02]  /*48710*/  @P5 LOP3.LUT R9, R9, 0x20, RZ, 0xfc, !PT ;  /* 0x0000002009095812 */ /* 0x000fe400078efcff */
[----:B------:R-:W-:Y:S02]  /*48720*/  ISETP.LT.OR P5, PT, R27, 0x79, !P0 ;  /* 0x000000791b00780c */ /* 0x000fe400047a1670 */
[----:B------:R-:W-:-:S11]  /*48730*/  @!P2 IADD3.X R85, R29, R35, R4, P3, P4 ;  /* 0x000000231d55a210 */ /* 0x000fd60001fe8404 */
[----:B-1----:R-:W-:-:S04]  /*48740*/  @!P5 IADD3 R36, P3, P4, R3, R16, R7 ;  /* 0x000000100324d210 */ /* 0x002fc80007c7e007 */
[----:B------:R-:W-:Y:S02]  /*48750*/  @!P5 IADD3.X R37, R2, R29, R6, P3, P4 ;  /* 0x0000001d0225d210 */ /* 0x000fe40001fe8406 */
[----:B------:R-:W-:-:S13]  /*48760*/  ISETP.LT.OR P4, PT, R27, 0x7a, !P0 ;  /* 0x0000007a1b00780c */ /* 0x000fda0004781670 */
[----:B------:R-:W-:-:S04]  /*48770*/  @!P4 IADD3 R38, P3, P6, R3, R16, R7 ;  /* 0x000000100326c210 */ /* 0x000fc80007e7e007 */
        /* <DEDUP_REMOVED lines=13> */
[----:B------:R-:W-:Y:S01]  /*48850*/  @!P5 IMAD.X R35, R37, 0x1, R35, P3 ;  /* 0x000000012523d824 */ /* 0x000fe200018e0623 */
[----:B----4-:R-:W-:-:S04]  /*48860*/  LOP3.LUT R36, R36, 0xff, RZ, 0xc0, !PT ;  /* 0x000000ff24247812 */ /* 0x010fc800078ec0ff */
[----:B------:R-:W-:-:S05]  /*48870*/  F2FP.F16.E4M3.UNPACK_B R36, R36 ;  /* 0x00000024ff24723e */ /* 0x000fca00020006ff */
[----:B------:R-:W-:-:S05]  /*48880*/  HADD2.F32 R36, -RZ, R36.H0_H0 ;  /* 0x20000024ff247230 */ /* 0x000fca0000004100 */
[----:B------:R-:W-:-:S04]  /*48890*/  FMUL R36, R36, UR24 ;  /* 0x0000001824247c20 */ /* 0x000fc80008400000 */
[----:B--2---:R-:W-:Y:S01]  /*488a0*/  FFMA R36, R15, UR21, R36 ;  /* 0x000000150f247c23 */ /* 0x004fe20008000024 */
[----:B------:R-:W-:Y:S02]  /*488b0*/  ISETP.LT.OR P3, PT, R27, 0x81, !P0 ;  /* 0x000000811b00780c */ /* 0x000fe40004761670 */
[----:B------:R-:W-:Y:S01]  /*488c0*/  LOP3.LUT R12, R12, 0xffffffef, RZ, 0xc0, !PT ;  /* 0xffffffef0c0c7812 */ /* 0x000fe200078ec0ff */
[----:B------:R-:W2:Y:S01]  /*488d0*/  LDL.LU R15, [R1+0xd94] ;  /* 0x000d9400010f7983 */ /* 0x000ea20000300800 */
[----:B------:R-:W-:-:S05]  /*488e0*/  F2FP.SATFINITE.E4M3.F32.PACK_AB_MERGE_C R36, RZ, R36, RZ ;  /* 0x00000024ff24723e */ /* 0x000fca00048070ff */
[----:B------:R0:W-:Y:S02]  /*488f0*/  @!P5 STG.E.U8 desc[UR22][R34.64+0x78], R36 ;  /* 0x000078242200d986 */ /* 0x0001e4000c101116 */
[----:B0-----:R-:W-:Y:S01]  /*48900*/  PRMT R36, RZ, 0x7610, R36 ;  /* 0x00007610ff247816 */ /* 0x001fe20000000024 */
[----:B------:R-:W0:Y:S05]  /*48910*/  @!P4 LDC.64 R34, c[0x0][0x5c0] ;  /* 0x00017000ff22cb82 */ /* 0x000e2a0000000a00 */
[----:B------:R-:W4:Y:S01]  /*48920*/  @!P4 LDG.E.U8 R36, desc[UR22][R32.64+0x79] ;  /* 0x000079162024c981 */ /* 0x000f22000c1e1100 */
[----:B------:R-:W-:-:S04]  /*48930*/  @!P3 IADD3 R37, P1, P6, R3, R16, R7 ;  /* 0x000000100325b210 */ /* 0x000fc80007e3e007 */
[----:B------:R-:W-:Y:S02]  /*48940*/  @!P3 IADD3.X R40, R2, R29, R6, P1, P6 ;  /* 0x0000001d0228b210 */ /* 0x000fe40000fec406 */
[----:B------:R-:W-:Y:S02]  /*48950*/  @P2 LOP3.LUT R12, R12, 0x10, RZ, 0xfc, !PT ;  /* 0x000000100c0c2812 */ /* 0x000fe400078efcff */
[----:B------:R-:W-:Y:S02]  /*48960*/  LOP3.LUT P2, RZ, R28, 0x40, RZ, 0xc0, !PT ;  /* 0x000000401cff7812 */ /* 0x000fe4000784c0ff */
[----:B0-----:R-:W-:-:S05]  /*48970*/  @!P4 IADD3 R34, P1, R38, R34, RZ ;  /* 0x000000222622c210 */ /* 0x001fca0007f3e0ff */
[----:B------:R-:W-:Y:S01]  /*48980*/  @!P4 IMAD.X R35, R39, 0x1, R35, P1 ;  /* 0x000000012723c824 */ /* 0x000fe200008e0623 */
        /* <DEDUP_REMOVED lines=9> */
[----:B0-----:R-:W-:-:S06]  /*48a20*/  PRMT R34, RZ, 0x7610, R34 ;  /* 0x00007610ff227816 */ /* 0x001fcc0000000022 */
[----:B------:R-:W4:Y:S01]  /*48a30*/  @!P2 LDG.E.U8 R34, desc[UR22][R30.64+0x80] ;  /* 0x000080161e22a981 */ /* 0x000f22000c1e1100 */
[----:B------:R-:W-:Y:S02]  /*48a40*/  ISETP.LT.OR P6, PT, R27, 0x82, !P0 ;  /* 0x000000821b00780c */ /* 0x000fe400047c1670 */
[----:B----4-:R-:W-:-:S04]  /*48a50*/  LOP3.LUT R34, R34, 0xff, RZ, 0xc0, !PT ;  /* 0x000000ff22227812 */ /* 0x010fc800078ec0ff */
[----:B------:R-:W-:-:S05]  /*48a60*/  F2FP.F16.E4M3.UNPACK_B R34, R34 ;  /* 0x00000022ff22723e */ /* 0x000fca00020006ff */
[----:B------:R-:W-:-:S05]  /*48a70*/  HADD2.F32 R34, -RZ, R34.H0_H0 ;  /* 0x20000022ff227230 */ /* 0x000fca0000004100 */
[----:B------:R-:W-:-:S04]  /*48a80*/  FMUL R34, R34, UR24 ;  /* 0x0000001822227c20 */ /* 0x000fc80008400000 */
[----:B--2---:R-:W-:Y:S01]  /*48a90*/  FFMA R34, R15, UR21, R34 ;  /* 0x000000150f227c23 */ /* 0x004fe20008000022 */
[----:B------:R-:W-:Y:S02]  /*48aa0*/  LOP3.LUT R12, R12, 0xfffdffff, RZ, 0xc0, !PT ;  /* 0xfffdffff0c0c7812 */ /* 0x000fe400078ec0ff */
[----:B------:R-:W-:Y:S01]  /*48ab0*/  PRMT R36, RZ, 0x7610, R36 ;  /* 0x00007610ff247816 */ /* 0x000fe20000000024 */
[----:B------:R-:W2:Y:S04]  /*48ac0*/  LDL.LU R15, [R1+0xd9c] ;  /* 0x000d9c00010f7983 */ /* 0x000ea80000300800 */
[----:B------:R-:W4:Y:S01]  /*48ad0*/  LDL.LU R77, [R1+0xda0] ;  /* 0x000da000014d7983 */ /* 0x000f220000300800 */
[----:B------:R-:W-:-:S05]  /*48ae0*/  F2FP.SATFINITE.E4M3.F32.PACK_AB_MERGE_C R34, RZ, R34, RZ ;  /* 0x00000022ff22723e */ /* 0x000fca00048070ff */
[----:B------:R0:W-:Y:S02]  /*48af0*/  @!P2 STG.E.U8 desc[UR22][R200.64+0x80], R34 ;  /* 0x00008022c800a986 */ /* 0x0001e4000c101116 */
[----:B0-----:R-:W-:-:S06]  /*48b00*/  PRMT R34, RZ, 0x7610, R34 ;  /* 0x00007610ff227816 */ /* 0x001fcc0000000022 */
[----:B------:R-:W3:Y:S01]  /*48b10*/  @!P1 LDG.E.U8 R34, desc[UR22][R30.64+0x81] ;  /* 0x000081161e229981 */ /* 0x000ee2000c1e1100 */
[----:B------:R-:W-:Y:S02]  /*48b20*/  @P3 LOP3.LUT R12, R12, 0x20000, RZ, 0xfc, !PT ;  /* 0x000200000c0c3812 */ /* 0x000fe400078efcff */
[----:B------:R-:W-:-:S04]  /*48b30*/  @!P6 IADD3 R38, P3, P5, R3, R16, R7 ;  /* 0x000000100326e210 */ /* 0x000fc80007d7e007 */
[----:B------:R-:W-:Y:S02]  /*48b40*/  @!P6 IADD3.X R41, R2, R29, R6, P3, P5 ;  /* 0x0000001d0229e210 */ /* 0x000fe40001fea406 */
[----:B------:R-:W-:-:S13]  /*48b50*/  ISETP.LT.OR P5, PT, R27, 0x89, !P0 ;  /* 0x000000891b00780c */ /* 0x000fda00047a1670 */
[----:B------:R-:W-:-:S04]  /*48b60*/  @!P5 IADD3 R39, P3, P4, R3, R16, R7 ;  /* 0x000000100327d210 */ /* 0x000fc80007c7e007 */
[----:B------:R-:W-:Y:S02]  /*48b70*/  @!P5 IADD3.X R42, R2, R29, R6, P3, P4 ;  /* 0x0000001d022ad210 */ /* 0x000fe40001fe8406 */
[----:B------:R-:W-:Y:S02]  /*48b80*/  ISETP.LT.OR P4, PT, R27, 0x8a, !P0 ;  /* 0x0000008a1b00780c */ /* 0x000fe40004781670 */
[----:B------:R-:W-:-:S04]  /*48b90*/  LOP3.LUT R12, R12, 0xffff7fff, RZ, 0xc0, !PT ;  /* 0xffff7fff0c0c7812 */ /* 0x000fc800078ec0ff */
[----:B------:R-:W-:-:S07]  /*48ba0*/  @P5 LOP3.LUT R12, R12, 0x8000, RZ, 0xfc, !PT ;  /* 0x000080000c0c5812 */ /* 0x000fce00078efcff */
[----:B------:R-:W-:-:S04]  /*48bb0*/  @!P4 IADD3 R43, P5, P3, R3, R16, R7 ;  /* 0x00000010032bc210 */ /* 0x000fc80007bbe007 */
[----:B------:R-:W-:Y:S02]  /*48bc0*/  @!P4 IADD3.X R44, R2, R29, R6, P5, P3 ;  /* 0x0000001d022cc210 */ /* 0x000fe40002fe6406 */
[----:B------:R-:W-:Y:S02]  /*48bd0*/  LOP3.LUT P3, RZ, R12, 0x20000, RZ, 0xc0, !PT ;  /* 0x000200000cff7812 */ /* 0x000fe4000786c0ff */
[----:B---3--:R-:W-:-:S04]  /*48be0*/  LOP3.LUT R34, R34, 0xff, RZ, 0xc0, !PT ;  /* 0x000000ff22227812 */ /* 0x008fc800078ec0ff */
[----:B------:R-:W-:-:S05]  /*48bf0*/  F2FP.F16.E4M3.UNPACK_B R34, R34 ;  /* 0x00000022ff22723e */ /* 0x000fca00020006ff */
[----:B------:R-:W-:-:S05]  /*48c00*/  HADD2.F32 R34, -RZ, R34.H0_H0 ;  /* 0x20000022ff227230 */ /* 0x000fca0000004100 */
[----:B------:R-:W-:-:S04]  /*48c10*/  FMUL R34, R34, UR24 ;  /* 0x0000001822227c20 */ /* 0x000fc80008400000 */
[----:B------:R-:W-:-:S05]  /*48c20*/  FFMA R34, R49, UR21, R34 ;  /* 0x0000001531227c23 */ /* 0x000fca0008000022 */
[----:B------:R-:W-:-:S05]  /*48c30*/  F2FP.SATFINITE.E4M3.F32.PACK_AB_MERGE_C R34, RZ, R34, RZ ;  /* 0x00000022ff22723e */ /* 0x000fca00048070ff */
[----:B------:R0:W-:Y:S04]  /*48c40*/  @!P1 STG.E.U8 desc[UR22][R202.64+0x81], R34 ;  /* 0x00008122ca009986 */ /* 0x0001e8000c101116 */
[----:B------:R-:W3:Y:S01]  /*48c50*/  @!P3 LDG.E.U8 R36, desc[UR22][R32.64+0x80] ;  /* 0x000080162024b981 */ /* 0x000ee2000c1e1100 */
[----:B------:R-:W-:Y:S02]  /*48c60*/  ISETP.LT.OR P2, PT, R27, 0x91, !P0 ;  /* 0x000000911b00780c */ /* 0x000fe40004741670 */
[----:B------:R-:W-:-:S04]  /*48c70*/  LOP3.LUT R12, R12, 0xfffeffff, RZ, 0xc0, !PT ;  /* 0xfffeffff0c0c7812 */ /* 0x000fc800078ec0ff */
[----:B------:R-:W-:Y:S01]  /*48c80*/  @P4 LOP3.LUT R12, R12, 0x10000, RZ, 0xfc, !PT ;  /* 0x000100000c0c4812 */ /* 0x000fe200078efcff */
[----:B0-----:R-:W0:Y:S06]  /*48c90*/  @!P3 LDC.64 R34, c[0x0][0x5c0] ;  /* 0x00017000ff22bb82 */ /* 0x001e2c0000000a00 */
[----:B------:R-:W-:-:S04]  /*48ca0*/  @!P2 IADD3 R45, P4, P5, R3, R16, R7 ;  /* 0x00000010032da210 */ /* 0x000fc80007d9e007 */
[----:B------:R-:W-:Y:S02]  /*48cb0*/  @!P2 IADD3.X R46, R2, R29, R6, P4, P5 ;  /* 0x0000001d022ea210 */ /* 0x000fe400027ea406 */
[----:B------:R-:W-:Y:S02]  /*48cc0*/  ISETP.LT.OR P4, PT, R27, 0x92, !P0 ;  /* 0x000000921b00780c */ /* 0x000fe40004781670 */
[----:B------:R-:W-:-:S04]  /*48cd0*/  LOP3.LUT R12, R12, 0xffffdfff, RZ, 0xc0, !PT ;  /* 0xffffdfff0c0c7812 */ /* 0x000fc800078ec0ff */
[----:B------:R-:W-:-:S07]  /*48ce0*/  @P2 LOP3.LUT R12, R12, 0x2000, RZ, 0xfc, !PT ;  /* 0x000020000c0c2812 */ /* 0x000fce00078efcff */
[----:B------:R-:W-:-:S04]  /*48cf0*/  @!P4 IADD3 R47, P1, P2, R3, R16, R7 ;  /* 0x00000010032fc210 */ /* 0x000fc80007a3e007 */
[----:B------:R-:W-:Y:S02]  /*48d00*/  @!P4 IADD3.X R48, R2, R29, R6, P1, P2 ;  /* 0x0000001d0230c210 */ /* 0x000fe40000fe4406 */
[----:B0-----:R-:W-:-:S05]  /*48d10*/  @!P3 IADD3 R34, P1, R37, R34, RZ ;  /* 0x000000222522b210 */ /* 0x001fca0007f3e0ff */
[----:B------:R-:W-:Y:S01]  /*48d20*/  @!P3 IMAD.X R35, R40, 0x1, R35, P1 ;  /* 0x000000012823b824 */ /* 0x000fe200008e0623 */
[----:B---3--:R-:W-:-:S04]  /*48d30*/  LOP3.LUT R36, R36, 0xff, RZ, 0xc0, !PT ;  /* 0x000000ff24247812 */ /* 0x008fc800078ec0ff */
        /* <DEDUP_REMOVED lines=11> */
[----:B------:R-:W3:Y:S01]  /*48df0*/  @!P6 LDG.E.U8 R36, desc[UR22][R32.64+0x81] ;  /* 0x000081162024e981 */ /* 0x000ee2000c1e1100 */
[----:B------:R-:W-:Y:S02]  /*48e00*/  @!P1 IADD3 R37, P2, P4, R3, R16, R7 ;  /* 0x0000001003259210 */ /* 0x000fe40007c5e007 */
[----:B------:R-:W-:-:S02]  /*48e10*/  @P1 LOP3.LUT R12, R12, 0x800, RZ, 0xfc, !PT ;  /* 0x000008000c0c1812 */ /* 0x000fc400078efcff */
[----:B------:R-:W-:Y:S02]  /*48e20*/  @!P1 IADD3.X R40, R2, R29, R6, P2, P4 ;  /* 0x0000001d02289210 */ /* 0x000fe400017e8406 */
[----:B------:R-:W-:Y:S02]  /*48e30*/  LOP3.LUT P1, RZ, R8, 0x200, RZ, 0xc0, !PT ;  /* 0x0000020008ff7812 */ /* 0x000fe4000782c0ff */
[----:B0-----:R-:W-:-:S05]  /*48e40*/  @!P6 IADD3 R34, P5, R38, R34, RZ ;  /* 0x000000222622e210 */ /* 0x001fca0007fbe0ff */
[----:B------:R-:W-:Y:S01]  /*48e50*/  @!P6 IMAD.X R35, R41, 0x1, R35, P5 ;  /* 0x000000012923e824 */ /* 0x000fe200028e0623 */
[----:B---3--:R-:W-:-:S04]  /*48e60*/  LOP3.LUT R36, R36, 0xff, RZ, 0xc0, !PT ;  /* 0x000000ff24247812 */ /* 0x008fc800078ec0ff */
[----:B------:R-:W-:-:S05]  /*48e70*/  F2FP.F16.E4M3.UNPACK_B R36, R36 ;  /* 0x00000024ff24723e */ /* 0x000fca00020006ff */
[----:B------:R-:W-:-:S05]  /*48e80*/  HADD2.F32 R36, -RZ, R36.H0_H0 ;  /* 0x20000024ff247230 */ /* 0x000fca0000004100 */
[----:B------:R-:W-:-:S04]  /*48e90*/  FMUL R36, R36, UR24 ;  /* 0x0000001824247c20 */ /* 0x000fc80008400000 */
[----:B----4-:R-:W-:Y:S01]  /*48ea0*/  FFMA R36, R77, UR21, R36 ;  /* 0x000000154d247c23 */ /* 0x010fe20008000024 */
[----:B------:R-:W-:Y:S01]  /*48eb0*/  ISETP.LT.OR P3, PT, R27, 0x9a, !P0 ;  /* 0x0000009a1b00780c */ /* 0x000fe20004761670 */
[----:B------:R-:W3:Y:S03]  /*48ec0*/  LDL.LU R77, [R1+0xda8] ;  /* 0x000da800014d7983 */ /* 0x000ee60000300800 */
[----:B------:R-:W-:-:S05]  /*48ed0*/  F2FP.SATFINITE.E4M3.F32.PACK_AB_MERGE_C R36, RZ, R36, RZ ;  /* 0x00000024ff24723e */ /* 0x000fca00048070ff */
[----:B------:R0:W-:Y:S02]  /*48ee0*/  @!P6 STG.E.U8 desc[UR22][R34.64+0x81], R36 ;  /* 0x000081242200e986 */ /* 0x0001e4000c101116 */
[----:B0-----:R-:W-:-:S06]  /*48ef0*/  PRMT R34, RZ, 0x7610, R34 ;  /* 0x00007610ff227816 */ /* 0x001fcc0000000022 */
[----:B------:R-:W4:Y:S01]  /*48f00*/  @!P1 LDG.E.U8 R34, desc[UR22][R30.64+0x88] ;  /* 0x000088161e229981 */ /* 0x000f22000c1e1100 */
[----:B------:R-:W-:-:S04]  /*48f10*/  @!P3 IADD3 R38, P2, P4, R3, R16, R7 ;  /* 0x000000100326b210 */ /* 0x000fc80007c5e007 */
[----:B------:R-:W-:Y:S02]  /*48f20*/  @!P3 IADD3.X R49, R2, R29, R6, P2, P4 ;  /* 0x0000001d0231b210 */ /* 0x000fe400017e8406 */
[----:B------:R-:W-:Y:S02]  /*48f30*/  LOP3.LUT P2, RZ, R0, 0x80000, RZ, 0xc0, !PT ;  /* 0x0008000000ff7812 */ /* 0x000fe4000784c0ff */
[----:B----4-:R-:W-:-:S04]  /*48f40*/  LOP3.LUT R34, R34, 0xff, RZ, 0xc0, !PT ;  /* 0x000000ff22227812 */ /* 0x010fc800078ec0ff */
[----:B------:R-:W-:-:S05]  /*48f50*/  F2FP.F16.E4M3.UNPACK_B R34, R34 ;  /* 0x00000022ff22723e */ /* 0x000fca00020006ff */
[----:B------:R-:W-:-:S05]  /*48f60*/  HADD2.F32 R34, -RZ, R34.H0_H0 ;  /* 0x20000022ff227230 */ /* 0x000fca0000004100 */
[----:B------:R-:W-:-:S04]  /*48f70*/  FMUL R34, R34, UR24 ;  /* 0x0000001822227c20 */ /* 0x000fc80008400000 */
[----:B--2---:R-:W-:Y:S01]  /*48f80*/  FFMA R34, R15, UR21, R34 ;  /* 0x000000150f227c23 */ /* 0x004fe20008000022 */
[----:B------:R-:W-:Y:S02]  /*48f90*/  ISETP.LT.OR P5, PT, R27, 0xa1, !P0 ;  /* 0x000000a11b00780c */ /* 0x000fe400047a1670 */
[----:B------:R-:W-:Y:S02]  /*48fa0*/  LOP3.LUT P4, RZ, R12, 0x10000, RZ, 0xc0, !PT ;  /* 0x000100000cff7812 */ /* 0x000fe4000788c0ff */
[----:B------:R-:W-:Y:S01]  /*48fb0*/  PRMT R36, RZ, 0x7610, R36 ;  /* 0x00007610ff247816 */ /* 0x000fe20000000024 */
[----:B------:R-:W2:Y:S01]  /*48fc0*/  LDL.LU R15, [R1+0xdac] ;  /* 0x000dac00010f7983 */ /* 0x000ea20000300800 */
[----:B------:R-:W-:-:S05]  /*48fd0*/  F2FP.SATFINITE.E4M3.F32.PACK_AB_MERGE_C R34, RZ, R34, RZ ;  /* 0x00000022ff22723e */ /* 0x000fca00048070ff */
[----:B------:R0:W-:Y:S02]  /*48fe0*/  @!P1 STG.E.U8 desc[UR22][R120.64+0x88], R34 ;  /* 0x0000882278009986 */ /* 0x0001e4000c101116 */
[----:B0-----:R-:W-:-:S06]  /*48ff0*/  PRMT R34, RZ, 0x7610, R34 ;  /* 0x00007610ff227816 */ /* 0x001fcc0000000022 */
[----:B------:R-:W4:Y:S01]  /*49000*/  @!P2 LDG.E.U8 R34, desc[UR22][R30.64+0x89] ;  /* 0x000089161e22a981 */ /* 0x000f22000c1e1100 */
[----:B------:R-:W-:-:S04]  /*49010*/  LOP3.LUT R12, R12, 0xffffefff, RZ, 0xc0, !PT ;  /* 0xffffefff0c0c7812 */ /* 0x000fc800078ec0ff */
[----:B------:R-:W-:Y:S02]  /*49020*/  @P3 LOP3.LUT R12, R12, 0x1000, RZ, 0xfc, !PT ;  /* 0x000010000c0c3812 */ /* 0x000fe400078efcff */
[----:B------:R-:W-:-:S04]  /*49030*/  @!P5 IADD3 R41, P3, P6, R3, R16, R7 ;  /* 0x000000100329d210 */ /* 0x000fc80007e7e007 */
[----:B------:R-:W-:Y:S02]  /*49040*/  @!P5 IADD3.X R50, R2, R29, R6, P3, P6 ;  /* 0x0000001d0232d210 */ /* 0x000fe40001fec406 */
[----:B------:R-:W-:-:S13]  /*49050*/  ISETP.LT.OR P5, PT, R27, 0xa2, !P0 ;  /* 0x000000a21b00780c */ /* 0x000fda00047a1670 */
[----:B------:R-:W-:-:S04]  /*49060*/  @!P5 IADD3 R51, P3, P6, R3, R16, R7 ;  /* 0x000000100333d210 */ /* 0x000fc80007e7e007 */
[----:B------:R-:W-:Y:S02]  /*49070*/  @!P5 IADD3.X R52, R2, R29, R6, P3, P6 ;  /* 0x0000001d0234d210 */ /* 0x000fe40001fec406 */
[----:B------:R-:W-:Y:S02]  /*49080*/  LOP3.LUT P5, RZ, R12, 0x8000, RZ, 0xc0, !PT ;  /* 0x000080000cff7812 */ /* 0x000fe400078ac0ff */
[----:B----4-:R-:W-:-:S04]  /*49090*/  LOP3.LUT R34, R34, 0xff, RZ, 0xc0, !PT ;  /* 0x000000ff22227812 */ /* 0x010fc800078ec0ff */
[----:B------:R-:W-:-:S05]  /*490a0*/  F2FP.F16.E4M3.UNPACK_B R34, R34 ;  /* 0x00000022ff22723e */ /* 0x000fca00020006ff */
[----:B------:R-:W-:-:S05]  /*490b0*/  HADD2.F32 R34, -RZ, R34.H0_H0 ;  /* 0x20000022ff227230 */ /* 0x000fca0000004100 */
[----:B------:R-:W-:-:S04]  /*490c0*/  FMUL R34, R34, UR24 ;  /* 0x0000001822227c20 */ /* 0x000fc80008400000 */
[----:B---3--:R-:W-:Y:S01]  /*490d0*/  FFMA R34, R77, UR21, R34 ;  /* 0x000000154d227c23 */ /* 0x008fe20008000022 */
[----:B------:R-:W-:Y:S01]  /*490e0*/  ISETP.LT.OR P3, PT, R27, 0xa9, !P0 ;  /* 0x000000a91b00780c */ /* 0x000fe20004761670 */
[----:B------:R-:W3:Y:S03]  /*490f0*/  LDL.LU R77, [R1+0xdb0] ;  /* 0x000db000014d7983 */ /* 0x000ee60000300800 */
[----:B------:R-:W-:-:S05]  /*49100*/  F2FP.SATFINITE.E4M3.F32.PACK_AB_MERGE_C R34, RZ, R34, RZ ;  /* 0x00000022ff22723e */ /* 0x000fca00048070ff */
[----:B------:R0:W-:Y:S04]  /*49110*/  @!P2 STG.E.U8 desc[UR22][R78.64+0x89], R34 ;  /* 0x000089224e00a986 */ /* 0x0001e8000c101116 */
[----:B------:R-:W4:Y:S01]  /*49120*/  @!P5 LDG.E.U8 R36, desc[UR22][R32.64+0x88] ;  /* 0x000088162024d981 */ /* 0x000f22000c1e1100 */
[----:B------:R-:W-:Y:S01]  /*49130*/  ISETP.LT.OR P2, PT, R27, 0xaa, !P0 ;  /* 0x000000aa1b00780c */ /* 0x000fe20004741670 */
[----:B0-----:R-:W0:Y:S01]  /*49140*/  @!P5 LDC.64 R34, c[0x0][0x5c0] ;  /* 0x00017000ff22db82 */ /* 0x001e220000000a00 */
[----:B------:R-:W-:-:S04]  /*49150*/  @!P3 IADD3 R53, P1, P6, R3, R16, R7 ;  /* 0x000000100335b210 */ /* 0x000fc80007e3e007 */
[----:B------:R-:W-:-:S07]  /*49160*/  @!P3 IADD3.X R54, R2, R29, R6, P1, P6 ;  /* 0x0000001d0236b210 */ /* 0x000fce0000fec406 */
[----:B------:R-:W-:-:S04]  /*49170*/  @!P2 IADD3 R55, P1, P6, R3, R16, R7 ;  /* 0x000000100337a210 */ /* 0x000fc80007e3e007 */
[----:B------:R-:W-:Y:S02]  /*49180*/  @!P2 IADD3.X R56, R2, R29, R6, P1, P6 ;  /* 0x0000001d0238a210 */ /* 0x000fe40000fec406 */
[----:B0-----:R-:W-:-:S05]  /*49190*/  @!P5 IADD3 R34, P6, R39, R34, RZ ;  /* 0x000000222722d210 */ /* 0x001fca0007fde0ff */
[----:B------:R-:W-:Y:S01]  /*491a0*/  @!P5 IMAD.X R35, R42, 0x1, R35, P6 ;  /* 0x000000012a23d824 */ /* 0x000fe200030e0623 */
[----:B----4-:R-:W-:-:S04]  /*491b0*/  LOP3.LUT R36, R36, 0xff, RZ, 0xc0, !PT ;  /* 0x000000ff24247812 */ /* 0x010fc800078ec0ff */
[----:B------:R-:W-:-:S05]  /*491c0*/  F2FP.F16.E4M3.UNPACK_B R36, R36 ;  /* 0x00000024ff24723e */ /* 0x000fca00020006ff */
[----:B------:R-:W-:-:S05]  /*491d0*/  HADD2.F32 R36, -RZ, R36.H0_H0 ;  /* 0x20000024ff247230 */ /* 0x000fca0000004100 */
[----:B------:R-:W-:-:S04]  /*491e0*/  FMUL R36, R36, UR24 ;  /* 0x0000001824247c20 */ /* 0x000fc80008400000 */
[----:B--2---:R-:W-:Y:S01]  /*491f0*/  FFMA R36, R15, UR21, R36 ;  /* 0x000000150f247c23 */ /* 0x004fe20008000024 */
[----:B------:R-:W-:Y:S02]  /*49200*/  LOP3.LUT R0, R0, 0xfffffeff, RZ, 0xc0, !PT ;  /* 0xfffffeff00007812 */ /* 0x000fe400078ec0ff */
[----:B------:R-:W-:Y:S01]  /*49210*/  LOP3.LUT R12, R12, 0xffffbfff, RZ, 0xc0, !PT ;  /* 0xffffbfff0c0c7812 */ /* 0x000fe200078ec0ff */
[----:B------:R-:W2:Y:S01]  /*49220*/  LDL.LU R15, [R1+0xdb4] ;  /* 0x000db400010f7983 */ /* 0x000ea20000300800 */
[----:B------:R-:W-:-:S05]  /*49230*/  F2FP.SATFINITE.E4M3.F32.PACK_AB_MERGE_C R36, RZ, R36, RZ ;  /* 0x00000024ff24723e */ /* 0x000fca00048070ff */
[----:B------:R0:W-:Y:S02]  /*49240*/  @!P5 STG.E.U8 desc[UR22][R34.64+0x88], R36 ;  /* 0x000088242200d986 */ /* 0x0001e4000c101116 */
[----:B0-----:R-:W-:Y:S02]  /*49250*/  PRMT R36, RZ, 0x7610, R36 ;  /* 0x00007610ff247816 */ /* 0x001fe40000000024 */
[----:B------:R-:W-:Y:S01]  /*49260*/  @P3 LOP3.LUT R0, R0, 0x100, RZ, 0xfc, !PT ;  /* 0x0000010000003812 */ /* 0x000fe200078efcff */
[----:B------:R-:W0:Y:S03]  /*49270*/  @!P4 LDC.64 R34, c[0x0][0x5c0] ;  /* 0x00017000ff22cb82 */ /* 0x000e260000000a00 */
[----:B------:R-:W4:Y:S01]  /*49280*/  @!P4 LDG.E.U8 R36, desc[UR22][R32.64+0x89] ;  /* 0x000089162024c981 */ /* 0x000f22000c1e1100 */
[----:B------:R-:W-:Y:S02]  /*49290*/  LOP3.LUT P3, RZ, R28, 0x20000, RZ, 0xc0, !PT ;  /* 0x000200001cff7812 */ /* 0x000fe4000786c0ff */
[----:B------:R-:W-:-:S04]  /*492a0*/  LOP3.LUT R0, R0, 0xfffffdff, RZ, 0xc0, !PT ;  /* 0xfffffdff00007812 */ /* 0x000fc800078ec0ff */
[----:B------:R-:W-:Y:S02]  /*492b0*/  @P2 LOP3.LUT R0, R0, 0x200, RZ, 0xfc, !PT ;  /* 0x0000020000002812 */ /* 0x000fe400078efcff */
[----:B------:R-:W-:-:S05]  /*492c0*/  ISETP.LT.OR P2, PT, R27, 0xb1, !P0 ;  /* 0x000000b11b00780c */ /* 0x000fca0004741670 */
[----:B------:R-:W-:Y:S02]  /*492d0*/  @P3 LOP3.LUT R12, R12, 0x4000, RZ, 0xfc, !PT ;  /* 0x000040000c0c3812 */ /* 0x000fe400078efcff */
[----:B------:R-:W-:Y:S02]  /*492e0*/  ISETP.LT.OR P3, PT, R27, 0xb2, !P0 ;  /* 0x000000b21b00780c */ /* 0x000fe40004761670 */
[----:B------:R-:W-:-:S04]  /*492f0*/  LOP3.LUT R0, R0, 0xfffff7ff, RZ, 0xc0, !PT ;  /* 0xfffff7ff00007812 */ /* 0x000fc800078ec0ff */
[--C-:B------:R-:W-:Y:S02]  /*49300*/  @!P2 IADD3 R39, P1, P6, R3, R16, R7.reuse ;  /* 0x000000100327a210 */ /* 0x100fe40007e3e007 */
[----:B------:R-:W-:Y:S02]  /*49310*/  @P2 LOP3.LUT R0, R0, 0x800, RZ, 0xfc, !PT ;  /* 0x0000080000002812 */ /* 0x000fe400078efcff */
[----:B------:R-:W-:Y:S02]  /*49320*/  @!P2 IADD3.X R42, R2, R29, R6, P1, P6 ;  /* 0x0000001d022aa210 */ /* 0x000fe40000fec406 */
[----:B0-----:R-:W-:Y:S02]  /*49330*/  @!P4 IADD3 R34, P2, R43, R34, RZ ;  /* 0x000000222b22c210 */ /* 0x001fe40007f5e0ff */
[----:B------:R-:W-:Y:S02]  /*49340*/  LOP3.LUT R0, R0, 0xfffffbff, RZ, 0xc0, !PT ;  /* 0xfffffbff00007812 */ /* 0x000fe400078ec0ff */
[----:B------:R-:W-:-:S02]  /*49350*/  @!P3 IADD3 R43, P5, P6, R3, R16, R7 ;  /* 0x00000010032bb210 */ /* 0x000fc40007ebe007 */
[----:B------:R-:W-:Y:S02]  /*49360*/  @P3 LOP3.LUT R0, R0, 0x400, RZ, 0xfc, !PT ;  /* 0x0000040000003812 */ /* 0x000fe400078efcff */
[----:B------:R-:W-:Y:S02]  /*49370*/  @!P3 IADD3.X R57, R2, R29, R6, P5, P6 ;  /* 0x0000001d0239b210 */ /* 0x000fe40002fec406 */
[----:B------:R-:W-:Y:S01]  /*49380*/  LOP3.LUT P3, RZ, R12, 0x4000, RZ, 0xc0, !PT ;  /* 0x000040000cff7812 */ /* 0x000fe2000786c0ff */
        /* <DEDUP_REMOVED lines=11> */
[----:B------:R-:W4:Y:S02]  /*49440*/  @!P3 LDG.E.U8 R34, desc[UR22][R30.64+0x90] ;  /* 0x000090161e22b981 */ /* 0x000f24000c1e1100 */
[----:B----4-:R-:W-:-:S04]  /*49450*/  LOP3.LUT R34, R34, 0xff, RZ, 0xc0, !PT ;  /* 0x000000ff22227812 */ /* 0x010fc800078ec0ff */
[----:B------:R-:W-:-:S05]  /*49460*/  F2FP.F16.E4M3.UNPACK_B R34, R34 ;  /* 0x00000022ff22723e */ /* 0x000fca00020006ff */
[----:B------:R-:W-:-:S05]  /*49470*/  HADD2.F32 R34, -RZ, R34.H0_H0 ;  /* 0x20000022ff227230 */ /* 0x000fca0000004100 */
[----:B------:R-:W-:-:S04]  /*49480*/  FMUL R34, R34, UR24 ;  /* 0x0000001822227c20 */ /* 0x000fc80008400000 */
[----:B--2---:R-:W-:Y:S01]  /*49490*/  FFMA R34, R15, UR21, R34 ;  /* 0x000000150f227c23 */ /* 0x004fe20008000022 */
[----:B------:R-:W-:Y:S02]  /*494a0*/  LOP3.LUT P2, RZ, R12, 0x2000, RZ, 0xc0, !PT ;  /* 0x000020000cff7812 */ /* 0x000fe4000784c0ff */
[----:B------:R-:W-:Y:S01]  /*494b0*/  PRMT R36, RZ, 0x7610, R36 ;  /* 0x00007610ff247816 */ /* 0x000fe20000000024 */
[----:B------:R-:W2:Y:S01]  /*494c0*/  LDL.LU R15, [R1+0xdbc] ;  /* 0x000dbc00010f7983 */ /* 0x000ea20000300800 */
[----:B------:R-:W-:-:S05]  /*494d0*/  F2FP.SATFINITE.E4M3.F32.PACK_AB_MERGE_C R34, RZ, R34, RZ ;  /* 0x00000022ff22723e */ /* 0x000fca00048070ff */
[----:B------:R0:W-:Y:S02]  /*494e0*/  @!P3 STG.E.U8 desc[UR22][R204.64+0x90], R34 ;  /* 0x00009022cc00b986 */ /* 0x0001e4000c101116 */
[----:B0-----:R-:W-:-:S06]  /*494f0*/  PRMT R34, RZ, 0x7610, R34 ;  /* 0x00007610ff227816 */ /* 0x001fcc0000000022 */
[----:B------:R-:W4:Y:S01]  /*49500*/  @!P1 LDG.E.U8 R34, desc[UR22][R30.64+0x91] ;  /* 0x000091161e229981 */ /* 0x000f22000c1e1100 */
[----:B------:R-:W-:Y:S02]  /*49510*/  ISETP.LT.OR P6, PT, R27, 0xb9, !P0 ;  /* 0x000000b91b00780c */ /* 0x000fe400047c1670 */
[----:B------:R-:W-:Y:S02]  /*49520*/  LOP3.LUT R0, R0, 0xfffffffe, RZ, 0xc0, !PT ;  /* 0xfffffffe00007812 */ /* 0x000fe400078ec0ff */
[----:B----4-:R-:W-:-:S04]  /*49530*/  LOP3.LUT R34, R34, 0xff, RZ, 0xc0, !PT ;  /* 0x000000ff22227812 */ /* 0x010fc800078ec0ff */
[----:B------:R-:W-:-:S05]  /*49540*/  F2FP.F16.E4M3.UNPACK_B R34, R34 ;  /* 0x00000022ff22723e */ /* 0x000fca00020006ff */
[----:B------:R-:W-:-:S05]  /*49550*/  HADD2.F32 R34, -RZ, R34.H0_H0 ;  /* 0x20000022ff227230 */ /* 0x000fca0000004100 */
[----:B------:R-:W-:-:S04]  /*49560*/  FMUL R34, R34, UR24 ;  /* 0x0000001822227c20 */ /* 0x000fc80008400000 */
[----:B---3--:R-:W-:Y:S01]  /*49570*/  FFMA R34, R77, UR21, R34 ;  /* 0x000000154d227c23 */ /* 0x008fe20008000022 */
[----:B------:R-:W-:Y:S02]  /*49580*/  @!P6 IADD3 R44, P4, P5, R3, R16, R7 ;  /* 0x00000010032ce210 */ /* 0x000fe40007d9e007 */
[----:B------:R-:W-:Y:S02]  /*49590*/  @P6 LOP3.LUT R0, R0, 0x1, RZ, 0xfc, !PT ;  /* 0x0000000100006812 */ /* 0x000fe400078efcff */
[----:B------:R-:W-:Y:S01]  /*495a0*/  ISETP.LT.OR P3, PT, R27, 0xc1, !P0 ;  /* 0x000000c11b00780c */ /* 0x000fe20004761670 */
[----:B------:R-:W3:Y:S01]  /*495b0*/  LDL.LU R77, [R1+0xdc0] ;  /* 0x000dc000014d7983 */ /* 0x000ee20000300800 */
[----:B------:R-:W-:-:S05]  /*495c0*/  F2FP.SATFINITE.E4M3.F32.PACK_AB_MERGE_C R34, RZ, R34, RZ ;  /* 0x00000022ff22723e */ /* 0x000fca00048070ff */
[----:B------:R0:W-:Y:S04]  /*495d0*/  @!P1 STG.E.U8 desc[UR22][R206.64+0x91], R34 ;  /* 0x00009122ce009986 */ /* 0x0001e8000c101116 */
[----:B------:R-:W4:Y:S01]  /*495e0*/  @!P2 LDG.E.U8 R36, desc[UR22][R32.64+0x90] ;  /* 0x000090162024a981 */ /* 0x000f22000c1e1100 */
[----:B------:R-:W-:Y:S02]  /*495f0*/  @!P6 IADD3.X R58, R2, R29, R6, P4, P5 ;  /* 0x0000001d023ae210 */ /* 0x000fe400027ea406 */
[C---:B------:R-:W-:Y:S02]  /*49600*/  ISETP.LT.OR P6, PT, R27.reuse, 0xba, !P0 ;  /* 0x000000ba1b00780c */ /* 0x040fe400047c1670 */
[----:B------:R-:W-:Y:S02]  /*49610*/  LOP3.LUT R0, R0, 0xffffefff, RZ, 0xc0, !PT ;  /* 0xffffefff00007812 */ /* 0x000fe400078ec0ff */
[----:B------:R-:W-:Y:S01]  /*49620*/  ISETP.LT.OR P1, PT, R27, 0xc2, !P0 ;  /* 0x000000c21b00780c */ /* 0x000fe20004721670 */
[----:B0-----:R-:W0:Y:S08]  /*49630*/  @!P2 LDC.64 R34, c[0x0][0x5c0] ;  /* 0x00017000ff22ab82 */ /* 0x001e300000000a00 */
[----:B------:R-:W-:-:S02]  /*49640*/  @P6 LOP3.LUT R0, R0, 0x1000, RZ, 0xfc, !PT ;  /* 0x0000100000006812 */ /* 0x000fc400078efcff */
[CCC-:B------:R-:W-:Y:S02]  /*49650*/  @!P6 IADD3 R59, P4, P5, R3.reuse, R16.reuse, R7.reuse ;  /* 0x00000010033be210 */ /* 0x1c0fe40007d9e007 */
[----:B------:R-:W-:Y:S02]  /*49660*/  LOP3.LUT R0, R0, 0xffffdfff, RZ, 0xc0, !PT ;  /* 0xffffdfff00007812 */ /* 0x000fe400078ec0ff */
[-CC-:B------:R-:W-:Y:S02]  /*49670*/  @!P6 IADD3.X R60, R2, R29.reuse, R6.reuse, P4, P5 ;  /* 0x0000001d023ce210 */ /* 0x180fe400027ea406 */
[----:B------:R-:W-:Y:S02]  /*49680*/  @!P3 IADD3 R61, P4, P5, R3, R16, R7 ;  /* 0x00000010033db210 */ /* 0x000fe40007d9e007 */
[----:B------:R-:W-:Y:S02]  /*49690*/  @P3 LOP3.LUT R0, R0, 0x2000, RZ, 0xfc, !PT ;  /* 0x0000200000003812 */ /* 0x000fe400078efcff */
[----:B------:R-:W-:-:S02]  /*496a0*/  @!P3 IADD3.X R62, R2, R29, R6, P4, P5 ;  /* 0x0000001d023eb210 */ /* 0x000fc400027ea406 */
[----:B------:R-:W-:Y:S02]  /*496b0*/  @!P1 IADD3 R63, P4, P5, R3, R16, R7 ;  /* 0x00000010033f9210 */ /* 0x000fe40007d9e007 */
[----:B------:R-:W-:Y:S02]  /*496c0*/  LOP3.LUT R0, R0, 0xffffbfff, RZ, 0xc0, !PT ;  /* 0xffffbfff00007812 */ /* 0x000fe400078ec0ff */
[----:B------:R-:W-:Y:S02]  /*496d0*/  @!P1 IADD3.X R64, R2, R29, R6, P4, P5 ;  /* 0x0000001d02409210 */ /* 0x000fe400027ea406 */
[----:B------:R-:W-:Y:S02]  /*496e0*/  @P1 LOP3.LUT R0, R0, 0x4000, RZ, 0xfc, !PT ;  /* 0x0000400000001812 */ /* 0x000fe400078efcff */
[----:B------:R-:W-:Y:S02]  /*496f0*/  ISETP.LT.OR P1, PT, R27, 0xc9, !P0 ;  /* 0x000000c91b00780c */ /* 0x000fe40004721670 */
[----:B0-----:R-:W-:-:S02]  /*49700*/  @!P2 IADD3 R34, P4, R45, R34, RZ ;  /* 0x000000222d22a210 */ /* 0x001fc40007f9e0ff */
[----:B------:R-:W-:-:S03]  /*49710*/  LOP3.LUT R0, R0, 0xffff7fff, RZ, 0xc0, !PT ;  /* 0xffff7fff00007812 */ /* 0x000fc600078ec0ff */
[----:B------:R-:W-:-:S06]  /*49720*/  @!P2 IMAD.X R35, R46, 0x1, R35, P4 ;  /* 0x000000012e23a824 */ /* 0x000fcc00020e0623 */
[----:B------:R-:W-:Y:S02]  /*49730*/  @!P1 IADD3 R45, P4, P5, R3, R16, R7 ;  /* 0x00000010032d9210 */ /* 0x000fe40007d9e007 */
[----:B------:R-:W-:Y:S02]  /*49740*/  @P1 LOP3.LUT R0, R0, 0x8000, RZ, 0xfc, !PT ;  /* 0x0000800000001812 */ /* 0x000fe400078efcff */
[----:B------:R-:W-:Y:S02]  /*49750*/  @!P1 IADD3.X R46, R2, R29, R6, P4, P5 ;  /* 0x0000001d022e9210 */ /* 0x000fe400027ea406 */
[----:B------:R-:W-:Y:S02]  /*49760*/  ISETP.LT.OR P1, PT, R27, 0x92, !P0 ;  /* 0x000000921b00780c */ /* 0x000fe40004721670 */
[----:B----4-:R-:W-:-:S04]  /*49770*/  LOP3.LUT R36, R36, 0xff, RZ, 0xc0, !PT ;  /* 0x000000ff24247812 */ /* 0x010fc800078ec0ff */
[----:B------:R-:W-:-:S05]  /*49780*/  F2FP.F16.E4M3.UNPACK_B R36, R36 ;  /* 0x00000024ff24723e */ /* 0x000fca00020006ff */
[----:B------:R-:W-:-:S05]  /*49790*/  HADD2.F32 R36, -RZ, R36.H0_H0 ;  /* 0x20000024ff247230 */ /* 0x000fca0000004100 */
[----:B------:R-:W-:-:S04]  /*497a0*/  FMUL R36, R36, UR24 ;  /* 0x0000001824247c20 */ /* 0x000fc80008400000 */
[----:B--2---:R-:W-:Y:S01]  /*497b0*/  FFMA R36, R15, UR21, R36 ;  /* 0x000000150f247c23 */ /* 0x004fe20008000024 */
[----:B------:R-:W-:Y:S01]  /*497c0*/  ISETP.LT.OR P3, PT, R27, 0xca, !P0 ;  /* 0x000000ca1b00780c */ /* 0x000fe20004761670 */
[----:B------:R-:W2:Y:S03]  /*497d0*/  LDL.LU R15, [R1+0xdc4] ;  /* 0x000dc400010f7983 */ /* 0x000ea60000300800 */
[----:B------:R-:W-:-:S05]  /*497e0*/  F2FP.SATFINITE.E4M3.F32.PACK_AB_MERGE_C R36, RZ, R36, RZ ;  /* 0x00000024ff24723e */ /* 0x000fca00048070ff */
[----:B------:R0:W-:Y:S02]  /*497f0*/  @!P2 STG.E.U8 desc[UR22][R34.64+0x90], R36 ;  /* 0x000090242200a986 */ /* 0x0001e4000c101116 */
[----:B0-----:R-:W-:Y:S01]  /*49800*/  PRMT R36, RZ, 0x7610, R36 ;  /* 0x00007610ff247816 */ /* 0x001fe20000000024 */
[----:B------:R-:W0:Y:S05]  /*49810*/  @!P1 LDC.64 R34, c[0x0][0x5c0] ;  /* 0x00017000ff229b82 */ /* 0x000e2a0000000a00 */
[----:B------:R-:W4:Y:S01]  /*49820*/  @!P1 LDG.E.U8 R36, desc[UR22][R32.64+0x91] ;  /* 0x0000911620249981 */ /* 0x000f22000c1e1100 */
[----:B0-----:R-:W-:Y:S02]  /*49830*/  @!P1 IADD3 R34, P4, R47, R34, RZ ;  /* 0x000000222f229210 */ /* 0x001fe40007f9e0ff */
[----:B------:R-:W-:-:S04]  /*49840*/  @!P3 IADD3 R47, P5, P6, R3, R16, R7 ;  /* 0x00000010032fb210 */ /* 0x000fc80007ebe007 */
        /* <DEDUP_REMOVED lines=19> */
[----:B------:R-:W-:Y:S02]  /*49980*/  ISETP.LT.OR P1, PT, R27, 0xd1, !P0 ;  /* 0x000000d11b00780c */ /* 0x000fe40004721670 */
[----:B------:R-:W-:Y:S02]  /*49990*/  LOP3.LUT R0, R0, 0xfffffff7, RZ, 0xc0, !PT ;  /* 0xfffffff700007812 */ /* 0x000fe400078ec0ff */
[----:B------:R-:W-:Y:S01]  /*499a0*/  PRMT R36, RZ, 0x7610, R36 ;  /* 0x00007610ff247816 */ /* 0x000fe20000000024 */
[----:B------:R-:W2:Y:S01]  /*499b0*/  LDL.LU R15, [R1+0xdcc] ;  /* 0x000dcc00010f7983 */ /* 0x000ea20000300800 */
[----:B------:R-:W-:-:S05]  /*499c0*/  F2FP.SATFINITE.E4M3.F32.PACK_AB_MERGE_C R34, RZ, R34, RZ ;  /* 0x00000022ff22723e */ /* 0x000fca00048070ff */
[----:B------:R0:W-:Y:S02]  /*499d0*/  @!P6 STG.E.U8 desc[UR22][R208.64+0x98], R34 ;  /* 0x00009822d000e986 */ /* 0x0001e4000c101116 */
[----:B0-----:R-:W-:-:S06]  /*499e0*/  PRMT R34, RZ, 0x7610, R34 ;  /* 0x00007610ff227816 */ /* 0x001fcc0000000022 */
[----:B------:R-:W4:Y:S01]  /*499f0*/  @!P2 LDG.E.U8 R34, desc[UR22][R30.64+0x99] ;  /* 0x000099161e22a981 */ /* 0x000f22000c1e1100 */
[----:B------:R-:W-:Y:S02]  /*49a00*/  @P3 LOP3.LUT R0, R0, 0x8, RZ, 0xfc, !PT ;  /* 0x0000000800003812 */ /* 0x000fe400078efcff */
[----:B------:R-:W-:Y:S02]  /*49a10*/  @!P1 IADD3 R48, P4, P5, R3, R16, R7 ;  /* 0x0000001003309210 */ /* 0x000fe40007d9e007 */
[----:B------:R-:W-:Y:S02]  /*49a20*/  LOP3.LUT R0, R0, 0xffffffef, RZ, 0xc0, !PT ;  /* 0xffffffef00007812 */ /* 0x000fe400078ec0ff */
[----:B------:R-:W-:Y:S02]  /*49a30*/  @!P1 IADD3.X R66, R2, R29, R6, P4, P5 ;  /* 0x0000001d02429210 */ /* 0x000fe400027ea406 */
[----:B------:R-:W-:Y:S02]  /*49a40*/  @P1 LOP3.LUT R0, R0, 0x10, RZ, 0xfc, !PT ;  /* 0x0000001000001812 */ /* 0x000fe400078efcff */
[----:B------:R-:W-:-:S02]  /*49a50*/  ISETP.LT.OR P1, PT, R27, 0xd2, !P0 ;  /* 0x000000d21b00780c */ /* 0x000fc40004721670 */
[----:B------:R-:W-:-:S11]  /*49a60*/  LOP3.LUT R0, R0, 0xfffeffff, RZ, 0xc0, !PT ;  /* 0xfffeffff00007812 */ /* 0x000fd600078ec0ff */
[----:B------:R-:W-:Y:S02]  /*49a70*/  @!P1 IADD3 R67, P4, P5, R3, R16, R7 ;  /* 0x0000001003439210 */ /* 0x000fe40007d9e007 */
[----:B------:R-:W-:Y:S02]  /*49a80*/  @P1 LOP3.LUT R0, R0, 0x10000, RZ, 0xfc, !PT ;  /* 0x0001000000001812 */ /* 0x000fe400078efcff */
[----:B------:R-:W-:Y:S02]  /*49a90*/  @!P1 IADD3.X R68, R2, R29, R6, P4, P5 ;  /* 0x0000001d02449210 */ /* 0x000fe400027ea406 */
[----:B------:R-:W-:Y:S02]  /*49aa0*/  LOP3.LUT P1, RZ, R12, 0x800, RZ, 0xc0, !PT ;  /* 0x000008000cff7812 */ /* 0x000fe4000782c0ff */
[----:B----4-:R-:W-:-:S04]  /*49ab0*/  LOP3.LUT R34, R34, 0xff, RZ, 0xc0, !PT ;  /* 0x000000ff22227812 */ /* 0x010fc800078ec0ff */
[----:B------:R-:W-:-:S05]  /*49ac0*/  F2FP.F16.E4M3.UNPACK_B R34, R34 ;  /* 0x00000022ff22723e */ /* 0x000fca00020006ff */
[----:B------:R-:W-:-:S05]  /*49ad0*/  HADD2.F32 R34, -RZ, R34.H0_H0 ;  /* 0x20000022ff227230 */ /* 0x000fca0000004100 */
[----:B------:R-:W-:-:S04]  /*49ae0*/  FMUL R34, R34, UR24 ;  /* 0x0000001822227c20 */ /* 0x000fc80008400000 */
[----:B---3--:R-:W-:Y:S01]  /*49af0*/  FFMA R34, R77, UR21, R34 ;  /* 0x000000154d227c23 */ /* 0x008fe20008000022 */
[----:B------:R-:W-:Y:S02]  /*49b00*/  ISETP.LT.OR P6, PT, R27, 0xd9, !P0 ;  /* 0x000000d91b00780c */ /* 0x000fe400047c1670 */
[----:B------:R-:W-:Y:S01]  /*49b10*/  LOP3.LUT P3, RZ, R12, 0x1000, RZ, 0xc0, !PT ;  /* 0x000010000cff7812 */ /* 0x000fe2000786c0ff */
[----:B------:R-:W3:Y:S01]  /*49b20*/  LDL.LU R77, [R1+0xdd0] ;  /* 0x000dd000014d7983 */ /* 0x000ee20000300800 */
        /* <DEDUP_REMOVED lines=16> */
[----:B------:R-:W-:Y:S01]  /*49c30*/  LOP3.LUT R0, R0, 0xfffdffff, RZ, 0xc0, !PT ;  /* 0xfffdffff00007812 */ /* 0x000fe200078ec0ff */
[----:B------:R-:W2:Y:S04]  /*49c40*/  LDL.LU R15, [R1+0xdd4] ;  /* 0x000dd400010f7983 */ /* 0x000ea80000300800 */
[----:B------:R-:W4:Y:S01]  /*49c50*/  LDL.LU R81, [R1+0xdd8] ;  /* 0x000dd80001517983 */ /* 0x000f220000300800 */
[----:B------:R-:W-:-:S05]  /*49c60*/  F2FP.SATFINITE.E4M3.F32.PACK_AB_MERGE_C R36, RZ, R36, RZ ;  /* 0x00000024ff24723e */ /* 0x000fca00048070ff */
[----:B------:R0:W-:Y:S02]  /*49c70*/  @!P1 STG.E.U8 desc[UR22][R34.64+0x98], R36 ;  /* 0x0000982422009986 */ /* 0x0001e4000c101116 */
[----:B0-----:R-:W-:Y:S01]  /*49c80*/  PRMT R36, RZ, 0x7610, R36 ;  /* 0x00007610ff247816 */ /* 0x001fe20000000024 */
[----:B------:R-:W0:Y:S05]  /*49c90*/  @!P3 LDC.64 R34, c[0x0][0x5c0] ;  /* 0x00017000ff22bb82 */ /* 0x000e2a0000000a00 */
[----:B------:R-:W3:Y:S01]  /*49ca0*/  @!P3 LDG.E.U8 R36, desc[UR22][R32.64+0x99] ;  /* 0x000099162024b981 */ /* 0x000ee2000c1e1100 */
[----:B------:R-:W-:Y:S02]  /*49cb0*/  @P6 LOP3.LUT R0, R0, 0x20000, RZ, 0xfc, !PT ;  /* 0x0002000000006812 */ /* 0x000fe400078efcff */
[----:B------:R-:W-:-:S02]  /*49cc0*/  ISETP.LT.OR P6, PT, R27, 0xe1, !P0 ;  /* 0x000000e11b00780c */ /* 0x000fc400047c1670 */
[----:B------:R-:W-:-:S11]  /*49cd0*/  LOP3.LUT R0, R0, 0xfffbffff, RZ, 0xc0, !PT ;  /* 0xfffbffff00007812 */ /* 0x000fd600078ec0ff */
[----:B------:R-:W-:-:S04]  /*49ce0*/  @!P6 IADD3 R37, P4, P5, R3, R16, R7 ;  /* 0x000000100325e210 */ /* 0x000fc80007d9e007 */
[----:B------:R-:W-:Y:S02]  /*49cf0*/  @!P6 IADD3.X R40, R2, R29, R6, P4, P5 ;  /* 0x0000001d0228e210 */ /* 0x000fe400027ea406 */
[----:B0-----:R-:W-:Y:S02]  /*49d00*/  @!P3 IADD3 R34, P4, R38, R34, RZ ;  /* 0x000000222622b210 */ /* 0x001fe40007f9e0ff */
[----:B------:R-:W-:Y:S02]  /*49d10*/  @P2 LOP3.LUT R0, R0, 0x40000, RZ, 0xfc, !PT ;  /* 0x0004000000002812 */ /* 0x000fe400078efcff */
[----:B------:R-:W-:Y:S01]  /*49d20*/  LOP3.LUT P2, RZ, R28, 0x10000000, RZ, 0xc0, !PT ;  /* 0x100000001cff7812 */ /* 0x000fe2000784c0ff */
[----:B------:R-:W-:Y:S01]  /*49d30*/  @!P3 IMAD.X R35, R49, 0x1, R35, P4 ;  /* 0x000000013123b824 */ /* 0x000fe200020e0623 */
[----:B---3--:R-:W-:-:S04]  /*49d40*/  LOP3.LUT R36, R36, 0xff, RZ, 0xc0, !PT ;  /* 0x000000ff24247812 */ /* 0x008fc800078ec0ff */
[----:B------:R-:W-:-:S05]  /*49d50*/  F2FP.F16.E4M3.UNPACK_B R36, R36 ;  /* 0x00000024ff24723e */ /* 0x000fca00020006ff */
[----:B------:R-:W-:-:S05]  /*49d60*/  HADD2.F32 R36, -RZ, R36.H0_H0 ;  /* 0x20000024ff247230 */ /* 0x000fca0000004100 */
[----:B------:R-:W-:-:S04]  /*49d70*/  FMUL R36, R36, UR24 ;  /* 0x0000001824247c20 */ /* 0x000fc80008400000 */
[----:B------:R-:W-:-:S05]  /*49d80*/  FFMA R36, R77, UR21, R36 ;  /* 0x000000154d247c23 */ /* 0x000fca0008000024 */
[----:B------:R-:W-:-:S05]  /*49d90*/  F2FP.SATFINITE.E4M3.F32.PACK_AB_MERGE_C R36, RZ, R36, RZ ;  /* 0x00000024ff24723e */ /* 0x000fca00048070ff */
[----:B------:R0:W-:Y:S02]  /*49da0*/  @!P3 STG.E.U8 desc[UR22][R34.64+0x99], R36 ;  /* 0x000099242200b986 */ /* 0x0001e4000c101116 */
[----:B0-----:R-:W-:-:S06]  /*49db0*/  PRMT R34, RZ, 0x7610, R34 ;  /* 0x00007610ff227816 */ /* 0x001fcc0000000022 */
[----:B------:R-:W3:Y:S01]  /*49dc0*/  @!P2 LDG.E.U8 R34, desc[UR22][R30.64+0xa0] ;  /* 0x0000a0161e22a981 */ /* 0x000ee2000c1e1100 */
        /* <DEDUP_REMOVED lines=10> */
[----:B--2---:R-:W-:Y:S01]  /*49e70*/  FFMA R34, R15, UR21, R34 ;  /* 0x000000150f227c23 */ /* 0x004fe20008000022 */
[----:B------:R-:W-:Y:S01]  /*49e80*/  PRMT R36, RZ, 0x7610, R36 ;  /* 0x00007610ff247816 */ /* 0x000fe20000000024 */
[----:B------:R-:W2:Y:S01]  /*49e90*/  LDL.LU R15, [R1+0xddc] ;  /* 0x000ddc00010f7983 */ /* 0x000ea20000300800 */
[----:B------:R-:W-:Y:S02]  /*49ea0*/  ISETP.LT.OR P6, PT, R27, 0xe9, !P0 ;  /* 0x000000e91b00780c */ /* 0x000fe400047c1670 */
[----:B------:R-:W-:Y:S02]  /*49eb0*/  LOP3.LUT R0, R0, 0xffffff7f, RZ, 0xc0, !PT ;  /* 0xffffff7f00007812 */ /* 0x000fe400078ec0ff */
[----:B------:R-:W-:Y:S01]  /*49ec0*/  F2FP.SATFINITE.E4M3.F32.PACK_AB_MERGE_C R34, RZ, R34, RZ ;  /* 0x00000022ff22723e */ /* 0x000fe200048070ff */
[----:B------:R-:W3:Y:S04]  /*49ed0*/  LDL.LU R190, [R1+0xde0] ;  /* 0x000de00001be7983 */ /* 0x000ee80000300800 */
[----:B------:R0:W-:Y:S02]  /*49ee0*/  @!P2 STG.E.U8 desc[UR22][R210.64+0xa0], R34 ;  /* 0x0000a022d200a986 */ /* 0x0001e4000c101116 */
[----:B0-----:R-:W-:-:S06]  /*49ef0*/  PRMT R34, RZ, 0x7610, R34 ;  /* 0x00007610ff227816 */ /* 0x001fcc0000000022 */
[----:B------:R-:W4:Y:S02]  /*49f00*/  @!P5 LDG.E.U8 R34, desc[UR22][R30.64+0xa1] ;  /* 0x0000a1161e22d981 */ /* 0x000f24000c1e1100 */
        /* <DEDUP_REMOVED lines=8> */
[----:B------:R-:W4:Y:S01]  /*49f90*/  @!P5 LDG.E.U8 R36, desc[UR22][R32.64+0xa0] ;  /* 0x0000a0162024d981 */ /* 0x000f22000c1e1100 */
[----:B------:R-:W-:Y:S02]  /*49fa0*/  @P1 LOP3.LUT R0, R0, 0x80, RZ, 0xfc, !PT ;  /* 0x0000008000001812 */ /* 0x000fe400078efcff */
[C---:B------:R-:W-:Y:S02]  /*49fb0*/  LOP3.LUT P1, RZ, R12.reuse, 0x400, RZ, 0xc0, !PT ;  /* 0x000004000cff7812 */ /* 0x040fe4000782c0ff */
[----:B------:R-:W-:Y:S02]  /*49fc0*/  @!P6 IADD3 R49, P3, P4, R3, R16, R7 ;  /* 0x000000100331e210 */ /* 0x000fe40007c7e007 */
[----:B------:R-:W-:Y:S02]  /*49fd0*/  LOP3.LUT R12, R12, 0xfffffdff, RZ, 0xc0, !PT ;  /* 0xfffffdff0c0c7812 */ /* 0x000fe400078ec0ff */
[----:B------:R-:W-:Y:S01]  /*49fe0*/  ISETP.LT.OR P2, PT, R27, 0xf1, !P0 ;  /* 0x000000f11b00780c */ /* 0x000fe20004741670 */
[----:B0-----:R-:W0:Y:S01]  /*49ff0*/  @!P5 LDC.64 R34, c[0x0][0x5c0] ;  /* 0x00017000ff22db82 */ /* 0x001e220000000a00 */
[----:B------:R-:W-:-:S02]  /*4a000*/  @!P6 IADD3.X R74, R2, R29, R6, P3, P4 ;  /* 0x0000001d024ae210 */ /* 0x000fc40001fe8406 */
[----:B------:R-:W-:Y:S02]  /*4a010*/  @P6 LOP3.LUT R12, R12, 0x200, RZ, 0xfc, !PT ;  /* 0x000002000c0c6812 */ /* 0x000fe400078efcff */
[----:B------:R-:W-:Y:S02]  /*4a020*/  ISETP.LT.OR P6, PT, R27, 0xea, !P0 ;  /* 0x000000ea1b00780c */ /* 0x000fe400047c1670 */
[----:B------:R-:W-:-:S11]  /*4a030*/  LOP3.LUT R12, R12, 0xfffffeff, RZ, 0xc0, !PT ;  /* 0xfffffeff0c0c7812 */ /* 0x000fd600078ec0ff */
[----:B------:R-:W-:-:S04]  /*4a040*/  @!P6 IADD3 R75, P3, P4, R3, R16, R7 ;  /* 0x00000010034be210 */ /* 0x000fc80007c7e007 */
[-CC-:B------:R-:W-:Y:S02]  /*4a050*/  @!P6 IADD3.X R76, R2, R29.reuse, R6.reuse, P3, P4 ;  /* 0x0000001d024ce210 */ /* 0x180fe40001fe8406 */
[----:B------:R-:W-:Y:S02]  /*4a060*/  @!P2 IADD3 R77, P3, P4, R3, R16, R7 ;  /* 0x00000010034da210 */ /* 0x000fe40007c7e007 */
[----:B------:R-:W-:Y:S02]  /*4a070*/  @P2 LOP3.LUT R12, R12, 0x100, RZ, 0xfc, !PT ;  /* 0x000001000c0c2812 */ /* 0x000fe400078efcff */
[----:B------:R-:W-:Y:S02]  /*4a080*/  @!P2 IADD3.X R78, R2, R29, R6, P3, P4 ;  /* 0x0000001d024ea210 */ /* 0x000fe40001fe8406 */
[----:B------:R-:W-:Y:S02]  /*4a090*/  ISETP.LT.OR P2, PT, R27, 0xf2, !P0 ;  /* 0x000000f21b00780c */ /* 0x000fe40004741670 */
[----:B------:R-:W-:-:S04]  /*4a0a0*/  LOP3.LUT R0, R0, 0xffefffff, RZ, 0xc0, !PT ;  /* 0xffefffff00007812 */ /* 0x000fc800078ec0ff */
[----:B------:R-:W-:-:S04]  /*4a0b0*/  @P6 LOP3.LUT R0, R0, 0x100000, RZ, 0xfc, !PT ;  /* 0x0010000000006812 */ /* 0x000fc800078efcff */
[----:B------:R-:W-:-:S03]  /*4a0c0*/  LOP3.LUT R0, R0, 0xffbfffff, RZ, 0xc0, !PT ;  /* 0xffbfffff00007812 */ /* 0x000fc600078ec0ff */
[----:B------:R-:W-:-:S04]  /*4a0d0*/  @!P2 IADD3 R79, P3, P4, R3, R16, R7 ;  /* 0x00000010034fa210 */ /* 0x000fc80007c7e007 */
[----:B------:R-:W-:Y:S02]  /*4a0e0*/  @!P2 IADD3.X R80, R2, R29, R6, P3, P4 ;  /* 0x0000001d0250a210 */ /* 0x000fe40001fe8406 */
[----:B0-----:R-:W-:Y:S02]  /*4a0f0*/  @!P5 IADD3 R34, P3, R41, R34, RZ ;  /* 0x000000222922d210 */ /* 0x001fe40007f7e0ff */
[----:B------:R-:W-:Y:S02]  /*4a100*/  @P2 LOP3.LUT R0, R0, 0x400000, RZ, 0xfc, !PT ;  /* 0x0040000000002812 */ /* 0x000fe400078efcff */
[----:B------:R-:W-:Y:S01]  /*4a110*/  ISETP.LT.OR P2, PT, R27, 0xa2, !P0 ;  /* 0x000000a21b00780c */ /* 0x000fe20004741670 */
[----:B------:R-:W-:Y:S01]  /*4a120*/  @!P5 IMAD.X R35, R50, 0x1, R35, P3 ;  /* 0x000000013223d824 */ /* 0x000fe200018e0623 */
[----:B----4-:R-:W-:-:S04]  /*4a130*/  LOP3.LUT R36, R36, 0xff, RZ, 0xc0, !PT ;  /* 0x000000ff24247812 */ /* 0x010fc800078ec0ff */
[----:B------:R-:W-:-:S05]  /*4a140*/  F2FP.F16.E4M3.UNPACK_B R36, R36 ;  /* 0x00000024ff24723e */ /* 0x000fca00020006ff */
[----:B------:R-:W-:-:S05]  /*4a150*/  HADD2.F32 R36, -RZ, R36.H0_H0 ;  /* 0x20000024ff247230 */ /* 0x000fca0000004100 */
[----:B------:R-:W-:-:S04]  /*4a160*/  FMUL R36, R36, UR24 ;  /* 0x0000001824247c20 */ /* 0x000fc80008400000 */
[----:B--2---:R-:W-:Y:S01]  /*4a170*/  FFMA R36, R15, UR21, R36 ;  /* 0x000000150f247c23 */ /* 0x004fe20008000024 */
[----:B------:R-:W-:Y:S02]  /*4a180*/  ISETP.LT.OR P6, PT, R27, 0xf9, !P0 ;  /* 0x000000f91b00780c */ /* 0x000fe400047c1670 */
[----:B------:R-:W-:Y:S02]  /*4a190*/  LOP3.LUT R0, R0, 0xff7fffff, RZ, 0xc0, !PT ;  /* 0xff7fffff00007812 */ /* 0x000fe400078ec0ff */
[----:B------:R-:W-:Y:S01]  /*4a1a0*/  LOP3.LUT R12, R12, 0xffffffdf, RZ, 0xc0, !PT ;  /* 0xffffffdf0c0c7812 */ /* 0x000fe200078ec0ff */
[----:B------:R-:W2:Y:S01]  /*4a1b0*/  LDL.LU R15, [R1+0xde4] ;  /* 0x000de400010f7983 */ /* 0x000ea20000300800 */
[----:B------:R-:W-:-:S03]  /*4a1c0*/  F2FP.SATFINITE.E4M3.F32.PACK_AB_MERGE_C R36, RZ, R36, RZ ;  /* 0x00000024ff24723e */ /* 0x000fc600048070ff */
[----:B------:R-:W4:Y:S04]  /*4a1d0*/  LDL.LU R191, [R1+0xde8] ;  /* 0x000de80001bf7983 */ /* 0x000f280000300800 */
[----:B------:R0:W-:Y:S02]  /*4a1e0*/  @!P5 STG.E.U8 desc[UR22][R34.64+0xa0], R36 ;  /* 0x0000a0242200d986 */ /* 0x0001e4000c101116 */
[----:B0-----:R-:W-:Y:S01]  /*4a1f0*/  PRMT R36, RZ, 0x7610, R36 ;  /* 0x00007610ff247816 */ /* 0x001fe20000000024 */
[----:B------:R-:W0:Y:S05]  /*4a200*/  @!P2 LDC.64 R34, c[0x0][0x5c0] ;  /* 0x00017000ff22ab82 */ /* 0x000e2a0000000a00 */
[----:B------:R-:W3:Y:S01]  /*4a210*/  @!P2 LDG.E.U8 R36, desc[UR22][R32.64+0xa1] ;  /* 0x0000a1162024a981 */ /* 0x000ee2000c1e1100 */
[----:B------:R-:W-:-:S02]  /*4a220*/  @!P6 IADD3 R41, P3, P4, R3, R16, R7 ;  /* 0x000000100329e210 */ /* 0x000fc40007c7e007 */
[----:B------:R-:W-:Y:S02]  /*4a230*/  @P6 LOP3.LUT R0, R0, 0x800000, RZ, 0xfc, !PT ;  /* 0x0080000000006812 */ /* 0x000fe400078efcff */
[----:B------:R-:W-:Y:S02]  /*4a240*/  @!P6 IADD3.X R50, R2, R29, R6, P3, P4 ;  /* 0x0000001d0232e210 */ /* 0x000fe40001fe8406 */
[----:B------:R-:W-:Y:S02]  /*4a250*/  ISETP.LT.OR P6, PT, R27, 0xfa, !P0 ;  /* 0x000000fa1b00780c */ /* 0x000fe400047c1670 */
[----:B------:R-:W-:Y:S02]  /*4a260*/  @P0 LOP3.LUT R12, R12, 0x20, RZ, 0xfc, !PT ;  /* 0x000000200c0c0812 */ /* 0x000fe400078efcff */
[----:B------:R-:W-:Y:S02]  /*4a270*/  LOP3.LUT P0, RZ, R13, 0x4, RZ, 0xc0, !PT ;  /* 0x000000040dff7812 */ /* 0x000fe4000780c0ff */
[----:B0-----:R-:W-:-:S05]  /*4a280*/  @!P2 IADD3 R34, P3, R51, R34, RZ ;  /* 0x000000223322a210 */ /* 0x001fca0007f7e0ff */
        /* <DEDUP_REMOVED lines=10> */
[----:B------:R-:W-:Y:S02]  /*4a330*/  LOP3.LUT R0, R0, 0xfffffffd, RZ, 0xc0, !PT ;  /* 0xfffffffd00007812 */ /* 0x000fe400078ec0ff */
[----:B------:R-:W-:Y:S02]  /*4a340*/  @!P6 IADD3 R51, P4, P5, R3, R16, R7 ;  /* 0x000000100333e210 */ /* 0x000fe40007d9e007 */
[----:B------:R-:W-:Y:S02]  /*4a350*/  @P6 LOP3.LUT R0, R0, 0x2, RZ, 0xfc, !PT ;  /* 0x0000000200006812 */ /* 0x000fe400078efcff */
[----:B------:R-:W-:Y:S02]  /*4a360*/  @!P6 IADD3.X R81, R2, R29, R6, P4, P5 ;  /* 0x0000001d0251e210 */ /* 0x000fe400027ea406 */
[----:B------:R-:W-:Y:S02]  /*4a370*/  LOP3.LUT P6, RZ, R8, 0x800, RZ, 0xc0, !PT ;  /* 0x0000080008ff7812 */ /* 0x000fe400078cc0ff */
[----:B---3--:R-:W-:-:S04]  /*4a380*/  LOP3.LUT R34, R34, 0xff, RZ, 0xc0, !PT ;  /* 0x000000ff22227812 */ /* 0x008fc800078ec0ff */
        /* <DEDUP_REMOVED lines=10> */
[----:B------:R-:W3:Y:S01]  /*4a430*/  @!P6 LDG.E.U8 R34, desc[UR22][R30.64+0xa9] ;  /* 0x0000a9161e22e981 */ /* 0x000ee2000c1e1100 */
[----:B------:R-:W-:Y:S02]  /*4a440*/  ISETP.LT.OR P5, PT, R27, 0x101, !P1 ;  /* 0x000001011b00780c */ /* 0x000fe40004fa1670 */
[----:B---3--:R-:W-:-:S04]  /*4a450*/  LOP3.LUT R34, R34, 0xff, RZ, 0xc0, !PT ;  /* 0x000000ff22227812 */ /* 0x008fc800078ec0ff */
[----:B------:R-:W-:-:S05]  /*4a460*/  F2FP.F16.E4M3.UNPACK_B R34, R34 ;  /* 0x00000022ff22723e */ /* 0x000fca00020006ff */
[----:B------:R-:W-:-:S05]  /*4a470*/  HADD2.F32 R34, -RZ, R34.H0_H0 ;  /* 0x20000022ff227230 */ /* 0x000fca0000004100 */
[----:B------:R-:W-:-:S04]  /*4a480*/  FMUL R34, R34, UR24 ;  /* 0x0000001822227c20 */ /* 0x000fc80008400000 */
[----:B----4-:R-:W-:Y:S01]  /*4a490*/  FFMA R34, R191, UR21, R34 ;  /* 0x00000015bf227c23 */ /* 0x010fe20008000022 */
[----:B------:R-:W-:Y:S02]  /*4a4a0*/  @!P5 IADD3 R52, P3, P4, R3, R16, R5 ;  /* 0x000000100334d210 */ /* 0x000fe40007c7e005 */
[----:B------:R-:W-:Y:S01]  /*4a4b0*/  LOP3.LUT P0, RZ, R0, 0x200, RZ, 0xc0, !PT ;  /* 0x0000020000ff7812 */ /* 0x000fe2000780c0ff */
[----:B------:R-:W3:Y:S01]  /*4a4c0*/  LDL.LU R191, [R1+0xdf0] ;  /* 0x000df00001bf7983 */ /* 0x000ee20000300800 */
[----:B------:R-:W-:-:S05]  /*4a4d0*/  F2FP.SATFINITE.E4M3.F32.PACK_AB_MERGE_C R34, RZ, R34, RZ ;  /* 0x00000022ff22723e */ /* 0x000fca00048070ff */
[----:B------:R0:W-:Y:S04]  /*4a4e0*/  @!P6 STG.E.U8 desc[UR22][R124.64+0xa9], R34 ;  /* 0x0000a9227c00e986 */ /* 0x0001e8000c101116 */
[----:B------:R-:W4:Y:S01]  /*4a4f0*/  @!P2 LDG.E.U8 R36, desc[UR22][R32.64+0xa8] ;  /* 0x0000a8162024a981 */ /* 0x000f22000c1e1100 */
[----:B------:R-:W-:Y:S02]  /*4a500*/  @!P5 IADD3.X R116, R2, R29, R4, P3, P4 ;  /* 0x0000001d0274d210 */ /* 0x000fe40001fe8404 */
[----:B------:R-:W-:Y:S01]  /*4a510*/  ISETP.LT.OR P5, PT, R27, 0x102, !P1 ;  /* 0x000001021b00780c */ /* 0x000fe20004fa1670 */
[----:B0-----:R-:W0:-:S12]  /*4a520*/  @!P2 LDC.64 R34, c[0x0][0x5c0] ;  /* 0x00017000ff22ab82 */ /* 0x001e180000000a00 */
[----:B------:R-:W-:-:S04]  /*4a530*/  @!P5 IADD3 R117, P3, P4, R3, R16, R5 ;  /* 0x000000100375d210 */ /* 0x000fc80007c7e005 */
[----:B------:R-:W-:Y:S02]  /*4a540*/  @!P5 IADD3.X R118, R2, R29, R4, P3, P4 ;  /* 0x0000001d0276d210 */ /* 0x000fe40001fe8404 */
[----:B------:R-:W-:-:S13]  /*4a550*/  ISETP.LT.OR P5, PT, R27, 0x109, !P1 ;  /* 0x000001091b00780c */ /* 0x000fda0004fa1670 */
[----:B------:R-:W-:-:S04]  /*4a560*/  @!P5 IADD3 R119, P3, P4, R3, R16, R5 ;  /* 0x000000100377d210 */ /* 0x000fc80007c7e005 */
[----:B------:R-:W-:Y:S02]  /*4a570*/  @!P5 IADD3.X R121, R2, R29, R4, P3, P4 ;  /* 0x0000001d0279d210 */ /* 0x000fe40001fe8404 */
[----:B------:R-:W-:-:S13]  /*4a580*/  ISETP.LT.OR P5, PT, R27, 0x10a, !P1 ;  /* 0x0000010a1b00780c */ /* 0x000fda0004fa1670 */
        /* <DEDUP_REMOVED lines=9> */
[----:B------:R-:W-:Y:S02]  /*4a620*/  ISETP.LT.OR P5, PT, R27, 0x111, !P1 ;  /* 0x000001111b00780c */ /* 0x000fe40004fa1670 */
[----:B------:R-:W-:Y:S01]  /*4a630*/  LOP3.LUT P6, RZ, R13, 0x80, RZ, 0xc0, !PT ;  /* 0x000000800dff7812 */ /* 0x000fe200078cc0ff */
[----:B------:R-:W2:Y:S04]  /*4a640*/  LDL.LU R15, [R1+0xdf4] ;  /* 0x000df400010f7983 */ /* 0x000ea80000300800 */
[----:B------:R-:W4:Y:S01]  /*4a650*/  LDL.LU R188, [R1+0xdf8] ;  /* 0x000df80001bc7983 */ /* 0x000f220000300800 */
[----:B------:R-:W-:-:S05]  /*4a660*/  F2FP.SATFINITE.E4M3.F32.PACK_AB_MERGE_C R36, RZ, R36, RZ ;  /* 0x00000024ff24723e */ /* 0x000fca00048070ff */
[----:B------:R0:W-:Y:S02]  /*4a670*/  @!P2 STG.E.U8 desc[UR22][R34.64+0xa8], R36 ;  /* 0x0000a8242200a986 */ /* 0x0001e4000c101116 */
[----:B0-----:R-:W-:Y:S01]  /*4a680*/  PRMT R36, RZ, 0x7610, R36 ;  /* 0x00007610ff247816 */ /* 0x001fe20000000024 */
[----:B------:R-:W0:Y:S05]  /*4a690*/  @!P0 LDC.64 R34, c[0x0][0x5c0] ;  /* 0x00017000ff228b82 */ /* 0x000e2a0000000a00 */
[----:B------:R-:W3:Y:S01]  /*4a6a0*/  @!P0 LDG.E.U8 R36, desc[UR22][R32.64+0xa9] ;  /* 0x0000a91620248981 */ /* 0x000ee2000c1e1100 */
        /* <DEDUP_REMOVED lines=13> */
[----:B------:R-:W-:-:S13]  /*4a780*/  ISETP.LT.OR P2, PT, R27, 0x112, !P1 ;  /* 0x000001121b00780c */ /* 0x000fda0004f41670 */
        /* <DEDUP_REMOVED lines=11> */
[----:B------:R-:W-:Y:S02]  /*4a840*/  ISETP.LT.OR P5, PT, R27, 0x119, !P1 ;  /* 0x000001191b00780c */ /* 0x000fe40004fa1670 */
        /* <DEDUP_REMOVED lines=11> */
[----:B------:R0:W-:Y:S04]  /*4a900*/  @!P2 STG.E.U8 desc[UR22][R214.64+0xb1], R34 ;  /* 0x0000b122d600a986 */ /* 0x0001e8000c101116 */
[----:B------:R-:W4:Y:S01]  /*4a910*/  @!P0 LDG.E.U8 R36, desc[UR22][R32.64+0xb0] ;  /* 0x0000b01620248981 */ /* 0x000f22000c1e1100 */
[----:B------:R-:W-:-:S04]  /*4a920*/  @!P5 IADD3 R56, P3, P4, R3, R16, R5 ;  /* 0x000000100338d210 */ /* 0x000fc80007c7e005 */
[----:B------:R-:W-:Y:S02]  /*4a930*/  @!P5 IADD3.X R124, R2, R29, R4, P3, P4 ;  /* 0x0000001d027cd210 */ /* 0x000fe40001fe8404 */
[----:B------:R-:W-:Y:S01]  /*4a940*/  ISETP.LT.OR P5, PT, R27, 0x11a, !P1 ;  /* 0x0000011a1b00780c */ /* 0x000fe20004fa1670 */
[----:B0-----:R-:W0:-:S12]  /*4a950*/  @!P0 LDC.64 R34, c[0x0][0x5c0] ;  /* 0x00017000ff228b82 */ /* 0x001e180000000a00 */
[----:B------:R-:W-:-:S04]  /*4a960*/  @!P5 IADD3 R125, P3, P4, R3, R16, R5 ;  /* 0x00000010037dd210 */ /* 0x000fc80007c7e005 */
[----:B------:R-:W-:Y:S02]  /*4a970*/  @!P5 IADD3.X R190, R2, R29, R4, P3, P4 ;  /* 0x0000001d02bed210 */ /* 0x000fe40001fe8404 */
[C---:B------:R-:W-:Y:S02]  /*4a980*/  ISETP.LT.OR P5, PT, R27.reuse, 0x121, !P1 ;  /* 0x000001211b00780c */ /* 0x040fe40004fa1670 */
[----:B------:R-:W-:-:S11]  /*4a990*/  ISETP.LT.OR P2, PT, R27, 0x122, !P1 ;  /* 0x000001221b00780c */ /* 0x000fd60004f41670 */
[----:B------:R-:W-:-:S04]  /*4a9a0*/  @!P5 IADD3 R191, P3, P4, R3, R16, R5 ;  /* 0x0000001003bfd210 */ /* 0x000fc80007c7e005 */
[----:B------:R-:W-:Y:S02]  /*4a9b0*/  @!P5 IADD3.X R193, R2, R29, R4, P3, P4 ;  /* 0x0000001d02c1d210 */ /* 0x000fe40001fe8404 */
[----:B------:R-:W-:-:S04]  /*4a9c0*/  @!P2 IADD3 R192, P3, P4, R3, R16, R5 ;  /* 0x0000001003c0a210 */ /* 0x000fc80007c7e005 */
[----:B------:R-:W-:Y:S02]  /*4a9d0*/  @!P2 IADD3.X R194, R2, R29, R4, P3, P4 ;  /* 0x0000001d02c2a210 */ /* 0x000fe40001fe8404 */
[----:B0-----:R-:W-:Y:S02]  /*4a9e0*/  @!P0 IADD3 R34, P3, R39, R34, RZ ;  /* 0x0000002227228210 */ /* 0x001fe40007f7e0ff */
[----:B------:R-:W-:-:S03]  /*4a9f0*/  LOP3.LUT P6, RZ, R0, 0x400, RZ, 0xc0, !PT ;  /* 0x0000040000ff7812 */ /* 0x000fc600078cc0ff */
        /* <DEDUP_REMOVED lines=113> */
[----:B------:R-:W4:Y:S01]  /*4b110*/  @!P6 LDG.E.U8 R34, desc[UR22][R30.64+0xc1] ;  /* 0x0000c1161e22e981 */ /* 0x000f22000c1e1100 */
[----:B------:R-:W-:-:S04]  /*4b120*/  @!P5 IADD3 R60, P3, P4, R3, R16, R5 ;  /* 0x00000010033cd210 */ /* 0x000fc80007c7e005 */
[----:B------:R-:W-:Y:S02]  /*4b130*/  @!P5 IADD3.X R202, R2, R29, R4, P3, P4 ;  /* 0x0000001d02cad210 */ /* 0x000fe40001fe8404 */
[----:B------:R-:W-:Y:S02]  /*4b140*/  ISETP.LT.OR P5, PT, R27, 0x14a, !P1 ;  /* 0x0000014a1b00780c */ /* 0x000fe40004fa1670 */
        /* <DEDUP_REMOVED lines=14> */
[----:B------:R-:W-:Y:S02]  /*4b230*/  ISETP.LT.OR P5, PT, R27, 0x152, !P1 ;  /* 0x000001521b00780c */ /* 0x000fe40004fa1670 */
[----:B------:R-:W-:-:S11]  /*4b240*/  LOP3.LUT P0, RZ, R0, 0x4000, RZ, 0xc0, !PT ;  /* 0x0000400000ff7812 */ /* 0x000fd6000780c0ff */
        /* <DEDUP_REMOVED lines=317> */
[----:B0-----:R-:W-:Y:S02]  /*4c620*/  PRMT R34, RZ, 0x7610, R34 ;  /* 0x00007610ff227816 */ /* 0x001fe40000000022 */
[----:B------:R-:W-:Y:S01]  /*4c630*/  ISETP.LT.OR P5, PT, R27, 0x1c1, !P1 ;  /* 0x000001c11b00780c */ /* 0x000fe20004fa1670 */
[----:B------:R-:W3:Y:S01]  /*4c640*/  LDL.LU.64 R18, [R1+0x1508] ;  /* 0x0015080001127983 */ /* 0x000ee20000300a00 */
[----:B------:R-:W-:-:S03]  /*4c650*/  LOP3.LUT P2, RZ, R0, 0x100000, RZ, 0xc0, !PT ;  /* 0x0010000000ff7812 */ /* 0x000fc6000784c0ff */
[----:B------:R-:W3:Y:S04]  /*4c660*/  LDL.LU R71, [R1+0xe70] ;  /* 0x000e700001477983 */ /* 0x000ee80000300800 */
[----:B------:R-:W3:Y:S04]  /*4c670*/  LDL.LU R70, [R1+0xe74] ;  /* 0x000e740001467983 */ /* 0x000ee80000300800 */
[----:B------:R-:W4:Y:S04]  /*4c680*/  @!P0 LDG.E.U8 R34, desc[UR22][R30.64+0xe9] ;  /* 0x0000e9161e228981 */ /* 0x000f28000c1e1100 */
[----:B------:R-:W3:Y:S01]  /*4c690*/  LDL.LU R69, [R1+0xe78] ;  /* 0x000e780001457983 */ /* 0x000ee20000300800 */
        /* <DEDUP_REMOVED lines=26> */
[----:B--2---:R-:W-:-:S05]  /*4c840*/  FFMA R36, R15, UR21, R36 ;  /* 0x000000150f247c23 */ /* 0x004fca0008000024 */
[----:B------:R-:W-:-:S05]  /*4c850*/  F2FP.SATFINITE.E4M3.F32.PACK_AB_MERGE_C R36, RZ, R36, RZ ;  /* 0x00000024ff24723e */ /* 0x000fca00048070ff */
[----:B------:R0:W-:Y:S02]  /*4c860*/  @!P6 STG.E.U8 desc[UR22][R34.64+0xe8], R36 ;  /* 0x0000e8242200e986 */ /* 0x0001e4000c101116 */
[----:B0-----:R-:W-:Y:S01]  /*4c870*/  PRMT R36, RZ, 0x7610, R36 ;  /* 0x00007610ff247816 */ /* 0x001fe20000000024 */
[----:B------:R-:W0:Y:S05]  /*4c880*/  @!P2 LDC.64 R34, c[0x0][0x5c0] ;  /* 0x00017000ff22ab82 */ /* 0x000e2a0000000a00 */
[----:B------:R-:W2:Y:S01]  /*4c890*/  @!P2 LDG.E.U8 R36, desc[UR22][R32.64+0xe9] ;  /* 0x0000e9162024a981 */ /* 0x000ea2000c1e1100 */
[----:B------:R-:W-:Y:S02]  /*4c8a0*/  ISETP.LT.OR P0, PT, R27, 0x1d1, !P1 ;  /* 0x000001d11b00780c */ /* 0x000fe40004f01670 */
[----:B------:R-:W-:-:S11]  /*4c8b0*/  LOP3.LUT P6, RZ, R11, 0x4000000, RZ, 0xc0, !PT ;  /* 0x040000000bff7812 */ /* 0x000fd600078cc0ff */
[----:B------:R-:W-:-:S04]  /*4c8c0*/  @!P0 IADD3 R101, P3, P4, R3, R16, R5 ;  /* 0x0000001003658210 */ /* 0x000fc80007c7e005 */
[----:B------:R-:W-:Y:S02]  /*4c8d0*/  @!P0 IADD3.X R102, R2, R29, R4, P3, P4 ;  /* 0x0000001d02668210 */ /* 0x000fe40001fe8404 */
[----:B0-----:R-:W-:-:S05]  /*4c8e0*/  @!P2 IADD3 R34, P3, R75, R34, RZ ;  /* 0x000000224b22a210 */ /* 0x001fca0007f7e0ff */
[----:B------:R-:W-:Y:S01]  /*4c8f0*/  @!P2 IMAD.X R35, R76, 0x1, R35, P3 ;  /* 0x000000014c23a824 */ /* 0x000fe200018e0623 */
        /* <DEDUP_REMOVED lines=9> */
[----:B------:R-:W-:-:S13]  /*4c990*/  ISETP.LT.OR P0, PT, R27, 0x1d2, !P1 ;  /* 0x000001d21b00780c */ /* 0x000fda0004f01670 */
[----:B------:R-:W-:-:S04]  /*4c9a0*/  @!P0 IADD3 R103, P4, P5, R3, R16, R5 ;  /* 0x0000001003678210 */ /* 0x000fc80007d9e005 */
[----:B------:R-:W-:Y:S02]  /*4c9b0*/  @!P0 IADD3.X R15, R2, R29, R4, P4, P5 ;  /* 0x0000001d020f8210 */ /* 0x000fe400027ea404 */
[----:B------:R-:W-:Y:S02]  /*4c9c0*/  LOP3.LUT P0, RZ, R11, 0x8000000, RZ, 0xc0, !PT ;  /* 0x080000000bff7812 */ /* 0x000fe4000780c0ff */
[----:B--2---:R-:W-:-:S04]  /*4c9d0*/  LOP3.LUT R34, R34, 0xff, RZ, 0xc0, !PT ;  /* 0x000000ff22227812 */ /* 0x004fc800078ec0ff */
[----:B------:R-:W-:-:S05]  /*4c9e0*/  F2FP.F16.E4M3.UNPACK_B R34, R34 ;  /* 0x00000022ff22723e */ /* 0x000fca00020006ff */
[----:B------:R-:W-:-:S05]  /*4c9f0*/  HADD2.F32 R34, -RZ, R34.H0_H0 ;  /* 0x20000022ff227230 */ /* 0x000fca0000004100 */
[----:B------:R-:W-:-:S04]  /*4ca00*/  FMUL R34, R34, UR24 ;  /* 0x0000001822227c20 */ /* 0x000fc80008400000 */
[----:B------:R-:W-:Y:S01]  /*4ca10*/  FFMA R34, R70, UR21, R34 ;  /* 0x0000001546227c23 */ /* 0x000fe20008000022 */
        /* <DEDUP_REMOVED lines=12> */
[----:B------:R-:W-:Y:S01]  /*4cae0*/  FFMA R34, R69, UR21, R34 ;  /* 0x0000001545227c23 */ /* 0x000fe20008000022 */
[----:B------:R-:W-:Y:S02]  /*4caf0*/  @!P5 IADD3 R135, P3, P4, R3, R16, R5 ;  /* 0x000000100387d210 */ /* 0x000fe40007c7e005 */
[----:B------:R-:W-:Y:S01]  /*4cb00*/  LOP3.LUT P6, RZ, R0, 0x400000, RZ, 0xc0, !PT ;  /* 0x0040000000ff7812 */ /* 0x000fe200078cc0ff */
[----:B------:R-:W3:Y:S04]  /*4cb10*/  LDL.LU R69, [R1+0xe80] ;  /* 0x000e800001457983 */ /* 0x000ee80000300800 */
[----:B------:R-:W4:Y:S01]  /*4cb20*/  LDL.LU R40, [R1+0xe84] ;  /* 0x000e840001287983 */ /* 0x000f220000300800 */
[----:B------:R-:W-:Y:S02]  /*4cb30*/  F2FP.SATFINITE.E4M3.F32.PACK_AB_MERGE_C R34, RZ, R34, RZ ;  /* 0x00000022ff22723e */ /* 0x000fe400048070ff */
[----:B------:R-:W-:Y:S01]  /*4cb40*/  @!P5 IADD3.X R230, R2, R29, R4, P3, P4 ;  /* 0x0000001d02e6d210 */ /* 0x000fe20001fe8404 */
[----:B------:R-:W4:Y:S04]  /*4cb50*/  LDL.LU R37, [R1+0xe88] ;  /* 0x000e880001257983 */ /* 0x000f280000300800 */
[----:B------:R0:W-:Y:S04]  /*4cb60*/  @!P0 STG.E.U8 desc[UR22][R234.64+0xf1], R34 ;  /* 0x0000f122ea008986 */ /* 0x0001e8000c101116 */
[----:B------:R-:W2:Y:S01]  /*4cb70*/  @!P2 LDG.E.U8 R36, desc[UR22][R32.64+0xf0] ;  /* 0x0000f0162024a981 */ /* 0x000ea2000c1e1100 */
[----:B------:R-:W-:-:S02]  /*4cb80*/  ISETP.LT.OR P5, PT, R27, 0x1da, !P1 ;  /* 0x000001da1b00780c */ /* 0x000fc40004fa1670 */
[----:B------:R-:W-:Y:S01]  /*4cb90*/  ISETP.LT.OR P0, PT, R27, 0x1e2, !P1 ;  /* 0x000001e21b00780c */ /* 0x000fe20004f01670 */
[----:B0-----:R-:W0:Y:S01]  /*4cba0*/  @!P2 LDC.64 R34, c[0x0][0x5c0] ;  /* 0x00017000ff22ab82 */ /* 0x001e220000000a00 */
[----:B------:R-:W-:Y:S01]  /*4cbb0*/  LOP3.LUT R12, R12, 0xffffffbf, RZ, 0xc0, !PT ;  /* 0xffffffbf0c0c7812 */ /* 0x000fe200078ec0ff */
[----:B------:R-:W4:Y:S08]  /*4cbc0*/  LDL.LU R234, [R1+0xe8c] ;  /* 0x000e8c0001ea7983 */ /* 0x000f300000300800 */
[----:B------:R-:W-:-:S04]  /*4cbd0*/  @!P5 IADD3 R132, P3, P4, R3, R16, R5 ;  /* 0x000000100384d210 */ /* 0x000fc80007c7e005 */
[----:B------:R-:W-:Y:S02]  /*4cbe0*/  @!P5 IADD3.X R134, R2, R29, R4, P3, P4 ;  /* 0x0000001d0286d210 */ /* 0x000fe40001fe8404 */
[----:B------:R-:W-:-:S13]  /*4cbf0*/  ISETP.LT.OR P5, PT, R27, 0x1e1, !P1 ;  /* 0x000001e11b00780c */ /* 0x000fda0004fa1670 */
[----:B------:R-:W-:-:S04]  /*4cc00*/  @!P5 IADD3 R76, P3, P4, R3, R16, R5 ;  /* 0x00000010034cd210 */ /* 0x000fc80007c7e005 */
[----:B------:R-:W-:Y:S02]  /*4cc10*/  @!P5 IADD3.X R133, R2, R29, R4, P3, P4 ;  /* 0x0000001d0285d210 */ /* 0x000fe40001fe8404 */
        /* <DEDUP_REMOVED lines=8> */
[----:B------:R-:W-:-:S05]  /*4cca0*/  FFMA R36, R70, UR21, R36 ;  /* 0x0000001546247c23 */ /* 0x000fca0008000024 */
[----:B------:R-:W-:-:S05]  /*4ccb0*/  F2FP.SATFINITE.E4M3.F32.PACK_AB_MERGE_C R36, RZ, R36, RZ ;  /* 0x00000024ff24723e */ /* 0x000fca00048070ff */
[----:B------:R0:W-:Y:S02]  /*4ccc0*/  @!P2 STG.E.U8 desc[UR22][R34.64+0xf0], R36 ;  /* 0x0000f0242200a986 */ /* 0x0001e4000c101116 */
[----:B0-----:R-:W-:Y:S01]  /*4ccd0*/  PRMT R36, RZ, 0x7610, R36 ;  /* 0x00007610ff247816 */ /* 0x001fe20000000024 */
[----:B------:R-:W0:Y:S05]  /*4cce0*/  @!P6 LDC.64 R34, c[0x0][0x5c0] ;  /* 0x00017000ff22eb82 */ /* 0x000e2a0000000a00 */
[----:B------:R-:W2:Y:S01]  /*4ccf0*/  @!P6 LDG.E.U8 R36, desc[UR22][R32.64+0xf1] ;  /* 0x0000f1162024e981 */ /* 0x000ea2000c1e1100 */
[C---:B------:R-:W-:Y:S02]  /*4cd00*/  ISETP.LT.OR P0, PT, R27.reuse, 0x1e9, !P1 ;  /* 0x000001e91b00780c */ /* 0x040fe40004f01670 */
[----:B------:R-:W-:-:S11]  /*4cd10*/  ISETP.LT.OR P2, PT, R27, 0x1ea, !P1 ;  /* 0x000001ea1b00780c */ /* 0x000fd60004f41670 */
[----:B------:R-:W-:-:S04]  /*4cd20*/  @!P0 IADD3 R72, P3, P4, R3, R16, R5 ;  /* 0x0000001003488210 */ /* 0x000fc80007c7e005 */
[CCC-:B------:R-:W-:Y:S02]  /*4cd30*/  @!P0 IADD3.X R73, R2.reuse, R29.reuse, R4.reuse, P3, P4 ;  /* 0x0000001d02498210 */ /* 0x1c0fe40001fe8404 */
[----:B------:R-:W-:Y:S02]  /*4cd40*/  @!P2 IADD3 R70, P4, P5, R3, R16, R5 ;  /* 0x000000100346a210 */ /* 0x000fe40007d9e005 */
[----:B0-----:R-:W-:Y:S02]  /*4cd50*/  @!P6 IADD3 R34, P3, R79, R34, RZ ;  /* 0x000000224f22e210 */ /* 0x001fe40007f7e0ff */
[----:B------:R-:W-:Y:S02]  /*4cd60*/  @!P2 IADD3.X R71, R2, R29, R4, P4, P5 ;  /* 0x0000001d0247a210 */ /* 0x000fe400027ea404 */
[----:B------:R-:W-:Y:S01]  /*4cd70*/  LOP3.LUT P5, RZ, R14, 0x1, RZ, 0xc0, !PT ;  /* 0x000000010eff7812 */ /* 0x000fe200078ac0ff */
        /* <DEDUP_REMOVED lines=10> */
[C---:B------:R-:W-:Y:S02]  /*4ce20*/  ISETP.LT.OR P6, PT, R27.reuse, 0x1f1, !P1 ;  /* 0x000001f11b00780c */ /* 0x040fe40004fc1670 */
[----:B------:R-:W-:-:S11]  /*4ce30*/  ISETP.LT.OR P5, PT, R27, 0x1f2, !P1 ;  /* 0x000001f21b00780c */ /* 0x000fd60004fa1670 */
[----:B------:R-:W-:-:S04]  /*4ce40*/  @!P6 IADD3 R49, P3, P4, R3, R16, R5 ;  /* 0x000000100331e210 */ /* 0x000fc80007c7e005 */
[----:B------:R-:W-:Y:S02]  /*4ce50*/  @!P6 IADD3.X R69, R2, R29, R4, P3, P4 ;  /* 0x0000001d0245e210 */ /* 0x000fe40001fe8404 */
[----:B------:R-:W-:Y:S02]  /*4ce60*/  @!P5 IADD3 R38, P3, P4, R3, R16, R5 ;  /* 0x000000100326d210 */ /* 0x000fe40007c7e005 */
[----:B--2---:R-:W-:-:S04]  /*4ce70*/  LOP3.LUT R34, R34, 0xff, RZ, 0xc0, !PT ;  /* 0x000000ff22227812 */ /* 0x004fc800078ec0ff */
[----:B------:R-:W-:-:S05]  /*4ce80*/  F2FP.F16.E4M3.UNPACK_B R34, R34 ;  /* 0x00000022ff22723e */ /* 0x000fca00020006ff */
[----:B------:R-:W-:-:S05]  /*4ce90*/  HADD2.F32 R34, -RZ, R34.H0_H0 ;  /* 0x20000022ff227230 */ /* 0x000fca0000004100 */
[----:B------:R-:W-:-:S04]  /*4cea0*/  FMUL R34, R34, UR24 ;  /* 0x0000001822227c20 */ /* 0x000fc80008400000 */
[----:B----4-:R-:W-:Y:S01]  /*4ceb0*/  FFMA R34, R40, UR21, R34 ;  /* 0x0000001528227c23 */ /* 0x010fe20008000022 */
[----:B------:R-:W-:Y:S02]  /*4cec0*/  @!P5 IADD3.X R40, R2, R29, R4, P3, P4 ;  /* 0x0000001d0228d210 */ /* 0x000fe40001fe8404 */
[----:B------:R-:W-:Y:S02]  /*4ced0*/  LOP3.LUT P3, RZ, R14, 0x1, RZ, 0xc0, !PT ;  /* 0x000000010eff7812 */ /* 0x000fe4000786c0ff */
[----:B------:R-:W-:Y:S02]  /*4cee0*/  LOP3.LUT P4, RZ, R11, 0x20000000, RZ, 0xc0, !PT ;  /* 0x200000000bff7812 */ /* 0x000fe4000788c0ff */
[----:B------:R-:W-:Y:S02]  /*4cef0*/  F2FP.SATFINITE.E4M3.F32.PACK_AB_MERGE_C R36, RZ, R34, RZ ;  /* 0x00000022ff24723e */ /* 0x000fe400048070ff */
[----:B------:R-:W-:-:S07]  /*4cf00*/  PRMT R34, RZ, 0x7610, R34 ;  /* 0x00007610ff227816 */ /* 0x000fce0000000022 */
[----:B------:R0:W-:Y:S04]  /*4cf10*/  @!P3 STG.E.U8 desc[UR22][R24.64+0xf8], R36 ;  /* 0x0000f8241800b986 */ /* 0x0001e8000c101116 */
[----:B------:R-:W2:Y:S01]  /*4cf20*/  @!P4 LDG.E.U8 R34, desc[UR22][R30.64+0xf9] ;  /* 0x0000f9161e22c981 */ /* 0x000ea2000c1e1100 */
[----:B------:R-:W-:Y:S02]  /*4cf30*/  @P0 LOP3.LUT R12, R12, 0x40, RZ, 0xfc, !PT ;  /* 0x000000400c0c0812 */ /* 0x000fe400078efcff */
[----:B------:R-:W-:Y:S02]  /*4cf40*/  LOP3.LUT P0, RZ, R0, 0x800000, RZ, 0xc0, !PT ;  /* 0x0080000000ff7812 */ /* 0x000fe4000780c0ff */
[----:B0-----:R-:W-:Y:S01]  /*4cf50*/  PRMT R36, RZ, 0x7610, R36 ;  /* 0x00007610ff247816 */ /* 0x001fe20000000024 */
[----:B------:R-:W3:Y:S01]  /*4cf60*/  LDL.LU.64 R24, [R1+0x1500] ;  /* 0x0015000001187983 */ /* 0x000ee20000300a00 */
[----:B--2---:R-:W-:-:S02]  /*4cf70*/  LOP3.LUT R34, R34, 0xff, RZ, 0xc0, !PT ;  /* 0x000000ff22227812 */ /* 0x004fc400078ec0ff */
[----:B------:R-:W-:Y:S01]  /*4cf80*/  LOP3.LUT R12, R12, 0xffffff7f, RZ, 0xc0, !PT ;  /* 0xffffff7f0c0c7812 */ /* 0x000fe200078ec0ff */
[----:B------:R-:W2:Y:S01]  /*4cf90*/  LDL.LU R235, [R1+0xe90] ;  /* 0x000e900001eb7983 */ /* 0x000ea20000300800 */
[----:B------:R-:W-:-:S05]  /*4cfa0*/  F2FP.F16.E4M3.UNPACK_B R34, R34 ;  /* 0x00000022ff22723e */ /* 0x000fca00020006ff */
[----:B------:R-:W-:-:S05]  /*4cfb0*/  HADD2.F32 R34, -RZ, R34.H0_H0 ;  /* 0x20000022ff227230 */ /* 0x000fca0000004100 */
[----:B------:R-:W-:-:S04]  /*4cfc0*/  FMUL R34, R34, UR24 ;  /* 0x0000001822227c20 */ /* 0x000fc80008400000 */
[----:B------:R-:W-:Y:S01]  /*4cfd0*/  FFMA R34, R37, UR21, R34 ;  /* 0x0000001525227c23 */ /* 0x000fe20008000022 */
[----:B------:R-:W-:Y:S01]  /*4cfe0*/  @P2 LOP3.LUT R12, R12, 0x80, RZ, 0xfc, !PT ;  /* 0x000000800c0c2812 */ /* 0x000fe200078efcff */
[----:B------:R-:W4:Y:S03]  /*4cff0*/  LDL.LU R37, [R1+0xe94] ;  /* 0x000e940001257983 */ /* 0x000f260000300800 */
[----:B------:R-:W-:-:S05]  /*4d000*/  F2FP.SATFINITE.E4M3.F32.PACK_AB_MERGE_C R34, RZ, R34, RZ ;  /* 0x00000022ff22723e */ /* 0x000fca00048070ff */
[----:B------:R0:W-:Y:S04]  /*4d010*/  @!P4 STG.E.U8 desc[UR22][R136.64+0xf9], R34 ;  /* 0x0000f9228800c986 */ /* 0x0001e8000c101116 */
[----:B------:R-:W3:Y:S01]  /*4d020*/  @!P0 LDG.E.U8 R36, desc[UR22][R32.64+0xf8] ;  /* 0x0000f81620248981 */ /* 0x000ee2000c1e1100 */
[----:B0-----:R-:W0:Y:S01]  /*4d030*/  @!P0 LDC.64 R34, c[0x0][0x5c0] ;  /* 0x00017000ff228b82 */ /* 0x001e220000000a00 */
        /* <DEDUP_REMOVED lines=12> */
[----:B------:R-:W3:Y:S01]  /*4d100*/  @!P2 LDG.E.U8 R36, desc[UR22][R32.64+0xf9] ;  /* 0x0000f9162024a981 */ /* 0x000ee2000c1e1100 */
[----:B------:R-:W-:Y:S02]  /*4d110*/  ISETP.GE.AND P0, PT, R26, 0x1, PT ;  /* 0x000000011a00780c */ /* 0x000fe40003f06270 */
[----:B0-----:R-:W-:-:S05]  /*4d120*/  @!P2 IADD3 R34, P3, R51, R34, RZ ;  /* 0x000000223322a210 */ /* 0x001fca0007f7e0ff */
[----:B------:R-:W-:Y:S01]  /*4d130*/  @!P2 IMAD.X R35, R81, 0x1, R35, P3 ;  /* 0x000000015123a824 */ /* 0x000fe200018e0623 */
[----:B------:R-:W-:Y:S02]  /*4d140*/  ISETP.LT.OR P3, PT, R27, 0x101, !P0 ;  /* 0x000001011b00780c */ /* 0x000fe40004761670 */
[----:B---3--:R-:W-:-:S04]  /*4d150*/  LOP3.LUT R36, R36, 0xff, RZ, 0xc0, !PT ;  /* 0x000000ff24247812 */ /* 0x008fc800078ec0ff */
[----:B------:R-:W-:-:S05]  /*4d160*/  F2FP.F16.E4M3.UNPACK_B R36, R36 ;  /* 0x00000024ff24723e */ /* 0x000fca00020006ff */
[----:B------:R-:W-:-:S05]  /*4d170*/  HADD2.F32 R36, -RZ, R36.H0_H0 ;  /* 0x20000024ff247230 */ /* 0x000fca0000004100 */
[----:B------:R-:W-:-:S04]  /*4d180*/  FMUL R36, R36, UR24 ;  /* 0x0000001824247c20 */ /* 0x000fc80008400000 */
[----:B--2---:R-:W-:Y:S02]  /*4d190*/  FFMA R36, R235, UR21, R36 ;  /* 0x00000015eb247c23 */ /* 0x004fe40008000024 */
[----:B------:R-:W2:Y:S04]  /*4d1a0*/  LDL.LU R235, [R1+0xe98] ;  /* 0x000e980001eb7983 */ /* 0x000ea80000300800 */
[----:B------:R-:W3:Y:S04]  /*4d1b0*/  LDL.LU R234, [R1+0xe9c] ;  /* 0x000e9c0001ea7983 */ /* 0x000ee80000300800 */
[----:B------:R-:W3:Y:S01]  /*4d1c0*/  LDL.LU.64 R136, [R1+0x18] ;  /* 0x0000180001887983 */ /* 0x000ee20000300a00 */
[----:B------:R-:W-:-:S05]  /*4d1d0*/  F2FP.SATFINITE.E4M3.F32.PACK_AB_MERGE_C R36, RZ, R36, RZ ;  /* 0x00000024ff24723e */ /* 0x000fca00048070ff */
[----:B------:R0:W-:Y:S02]  /*4d1e0*/  @!P2 STG.E.U8 desc[UR22][R34.64+0xf9], R36 ;  /* 0x0000f9242200a986 */ /* 0x0001e4000c101116 */
[----:B0-----:R-:W-:Y:S01]  /*4d1f0*/  PRMT R36, RZ, 0x7610, R36 ;  /* 0x00007610ff247816 */ /* 0x001fe20000000024 */
[----:B------:R-:W0:Y:S05]  /*4d200*/  @!P3 LDC.64 R34, c[0x0][0x5c0] ;  /* 0x00017000ff22bb82 */ /* 0x000e2a0000000a00 */
[----:B------:R-:W4:Y:S01]  /*4d210*/  @!P3 LDG.E.U8 R36, desc[UR22][R24.64+0x100] ;  /* 0x000100161824b981 */ /* 0x000f22000c1e1100 */
[----:B0-----:R-:W-:-:S05]  /*4d220*/  @!P3 IADD3 R34, P4, R16, R34, RZ ;  /* 0x000000221022b210 */ /* 0x001fca0007f9e0ff */
[----:B------:R-:W-:Y:S01]  /*4d230*/  @!P3 IMAD.X R35, R29, 0x1, R35, P4 ;  /* 0x000000011d23b824 */ /* 0x000fe200020e0623 */
[----:B----4-:R-:W-:-:S04]  /*4d240*/  LOP3.LUT R36, R36, 0xff, RZ, 0xc0, !PT ;  /* 0x000000ff24247812 */ /* 0x010fc800078ec0ff */
[----:B------:R-:W-:-:S05]  /*4d250*/  F2FP.F16.E4M3.UNPACK_B R36, R36 ;  /* 0x00000024ff24723e */ /* 0x000fca00020006ff */
[----:B------:R-:W-:-:S05]  /*4d260*/  HADD2.F32 R36, -RZ, R36.H0_H0 ;  /* 0x20000024ff247230 */ /* 0x000fca0000004100 */
[----:B------:R-:W-:-:S04]  /*4d270*/  FMUL R36, R36, UR24 ;  /* 0x0000001824247c20 */ /* 0x000fc80008400000 */
[----:B------:R-:W-:Y:S01]  /*4d280*/  FFMA R36, R37, UR21, R36 ;  /* 0x0000001525247c23 */ /* 0x000fe20008000024 */
[----:B------:R-:W-:Y:S01]  /*4d290*/  LOP3.LUT P2, RZ, R11, 0x10000000, RZ, 0xc0, !PT ;  /* 0x100000000bff7812 */ /* 0x000fe2000784c0ff */
[----:B------:R-:W4:Y:S04]  /*4d2a0*/  LDL.LU R37, [R1+0xea0] ;  /* 0x000ea00001257983 */ /* 0x000f280000300800 */
[----:B------:R-:W4:Y:S01]  /*4d2b0*/  LDL.LU.64 R78, [R1+0x10] ;  /* 0x00001000014e7983 */ /* 0x000f220000300a00 */
[----:B------:R-:W-:-:S05]  /*4d2c0*/  F2FP.SATFINITE.E4M3.F32.PACK_AB_MERGE_C R36, RZ, R36, RZ ;  /* 0x00000024ff24723e */ /* 0x000fca00048070ff */
[----:B------:R0:W-:Y:S01]  /*4d2d0*/  @!P3 STG.E.U8 desc[UR22][R34.64+0x100], R36 ;  /* 0x000100242200b986 */ /* 0x0001e2000c101116 */
[----:B------:R-:W-:Y:S02]  /*4d2e0*/  ISETP.LT.OR P3, PT, R27, 0x102, !P0 ;  /* 0x000001021b00780c */ /* 0x000fe40004761670 */
[----:B0-----:R-:W-:-:S11]  /*4d2f0*/  PRMT R36, RZ, 0x7610, R36 ;  /* 0x00007610ff247816 */ /* 0x001fd60000000024 */
[----:B------:R-:W0:Y:S01]  /*4d300*/  @!P3 LDC.64 R34, c[0x0][0x5c0] ;  /* 0x00017000ff22bb82 */ /* 0x000e220000000a00 */
[----:B------:R-:W2:Y:S01]  /*4d310*/  @!P3 LDG.E.U8 R36, desc[UR22][R24.64+0x101] ;  /* 0x000101161824b981 */ /* 0x000ea2000c1e1100 */
[----:B0-----:R-:W-:-:S05]  /*4d320*/  @!P3 IADD3 R34, P4, R16, R34, RZ ;  /* 0x000000221022b210 */ /* 0x001fca0007f9e0ff */
[----:B------:R-:W-:Y:S01]  /*4d330*/  @!P3 IMAD.X R35, R29, 0x1, R35, P4 ;  /* 0x000000011d23b824 */ /* 0x000fe200020e0623 */
[----:B------:R-:W-:Y:S02]  /*4d340*/  LOP3.LUT P4, RZ, R11, 0x80000000, RZ, 0xc0, !PT ;  /* 0x800000000bff7812 */ /* 0x000fe4000788c0ff */
[----:B--2---:R-:W-:-:S04]  /*4d350*/  LOP3.LUT R36, R36, 0xff, RZ, 0xc0, !PT ;  /* 0x000000ff24247812 */ /* 0x004fc800078ec0ff */
[----:B------:R-:W-:-:S05]  /*4d360*/  F2FP.F16.E4M3.UNPACK_B R36, R36 ;  /* 0x00000024ff24723e */ /* 0x000fca00020006ff */
[----:B------:R-:W-:-:S05]  /*4d370*/  HADD2.F32 R36, -RZ, R36.H0_H0 ;  /* 0x20000024ff247230 */ /* 0x000fca0000004100 */
[----:B------:R-:W-:-:S04]  /*4d380*/  FMUL R36, R36, UR24 ;  /* 0x0000001824247c20 */ /* 0x000fc80008400000 */
[----:B------:R-:W-:Y:S02]  /*4d390*/  FFMA R36, R235, UR21, R36 ;  /* 0x00000015eb247c23 */ /* 0x000fe40008000024 */
[----:B------:R-:W2:Y:S03]  /*4d3a0*/  LDL.LU R235, [R1+0xea4] ;  /* 0x000ea40001eb7983 */ /* 0x000ea60000300800 */
[----:B------:R-:W-:-:S05]  /*4d3b0*/  F2FP.SATFINITE.E4M3.F32.PACK_AB_MERGE_C R36, RZ, R36, RZ ;  /* 0x00000024ff24723e */ /* 0x000fca00048070ff */
[----:B------:R0:W-:Y:S02]  /*4d3c0*/  @!P3 STG.E.U8 desc[UR22][R34.64+0x101], R36 ;  /* 0x000101242200b986 */ /* 0x0001e4000c101116 */
[----:B0-----:R-:W-:-:S06]  /*4d3d0*/  PRMT R34, RZ, 0x7610, R34 ;  /* 0x00007610ff227816 */ /* 0x001fcc0000000022 */
[----:B------:R-:W3:Y:S02]  /*4d3e0*/  @!P4 LDG.E.U8 R34, desc[UR22][R18.64+0x100] ;  /* 0x000100161222c981 */ /* 0x000ee4000c1e1100 */
[----:B---3--:R-:W-:-:S04]  /*4d3f0*/  LOP3.LUT R34, R34, 0xff, RZ, 0xc0, !PT ;  /* 0x000000ff22227812 */ /* 0x008fc800078ec0ff */
[----:B------:R-:W-:-:S05]  /*4d400*/  F2FP.F16.E4M3.UNPACK_B R34, R34 ;  /* 0x00000022ff22723e */ /* 0x000fca00020006ff */
[----:B------:R-:W-:-:S05]  /*4d410*/  HADD2.F32 R34, -RZ, R34.H0_H0 ;  /* 0x20000022ff227230 */ /* 0x000fca0000004100 */
[----:B------:R-:W-:-:S04]  /*4d420*/  FMUL R34, R34, UR24 ;  /* 0x0000001822227c20 */ /* 0x000fc80008400000 */
[----:B------:R-:W-:-:S05]  /*4d430*/  FFMA R34, R234, UR21, R34 ;  /* 0x00000015ea227c23 */ /* 0x000fca0008000022 */
[----:B------:R-:W-:Y:S02]  /*4d440*/  F2FP.SATFINITE.E4M3.F32.PACK_AB_MERGE_C R36, RZ, R34, RZ ;  /* 0x00000022ff24723e */ /* 0x000fe400048070ff */
[----:B------:R-:W-:-:S03]  /*4d450*/  PRMT R34, RZ, 0x7610, R34 ;  /* 0x00007610ff227816 */ /* 0x000fc60000000022 */
[----:B------:R0:W-:Y:S04]  /*4d460*/  @!P4 STG.E.U8 desc[UR22][R136.64+0x100], R36 ;  /* 0x000100248800c986 */ /* 0x0001e8000c101116 */
[----:B------:R-:W3:Y:S01]  /*4d470*/  @!P2 LDG.E.U8 R34, desc[UR22][R18.64+0x101] ;  /* 0x000101161222a981 */ /* 0x000ee2000c1e1100 */
[----:B------:R-:W-:Y:S02]  /*4d480*/  ISETP.LT.OR P3, PT, R27, 0x109, !P0 ;  /* 0x000001091b00780c */ /* 0x000fe40004761670 */
[----:B0-----:R-:W-:Y:S02]  /*4d490*/  PRMT R36, RZ, 0x7610, R36 ;  /* 0x00007610ff247816 */ /* 0x001fe40000000024 */
[----:B---3--:R-:W-:-:S04]  /*4d4a0*/  LOP3.LUT R34, R34, 0xff, RZ, 0xc0, !PT ;  /* 0x000000ff22227812 */ /* 0x008fc800078ec0ff */
[----:B------:R-:W-:-:S05]  /*4d4b0*/  F2FP.F16.E4M3.UNPACK_B R34, R34 ;  /* 0x00000022ff22723e */ /* 0x000fca00020006ff */
[----:B------:R-:W-:-:S05]  /*4d4c0*/  HADD2.F32 R34, -RZ, R34.H0_H0 ;  /* 0x20000022ff227230 */ /* 0x000fca0000004100 */
[----:B------:R-:W-:-:S04]  /*4d4d0*/  FMUL R34, R34, UR24 ;  /* 0x0000001822227c20 */ /* 0x000fc80008400000 */
[----:B----4-:R-:W-:Y:S02]  /*4d4e0*/  FFMA R34, R37, UR21, R34 ;  /* 0x0000001525227c23 */ /* 0x010fe40008000022 */
[----:B------:R-:W3:Y:S04]  /*4d4f0*/  LDL.LU R37, [R1+0xea8] ;  /* 0x000ea80001257983 */ /* 0x000ee80000300800 */
[----:B------:R-:W4:Y:S01]  /*4d500*/  LDL.LU R234, [R1+0xeac] ;  /* 0x000eac0001ea7983 */ /* 0x000f220000300800 */
[----:B------:R-:W-:-:S05]  /*4d510*/  F2FP.SATFINITE.E4M3.F32.PACK_AB_MERGE_C R34, RZ, R34, RZ ;  /* 0x00000022ff22723e */ /* 0x000fca00048070ff */
[----:B------:R0:W-:Y:S04]  /*4d520*/  @!P2 STG.E.U8 desc[UR22][R78.64+0x101], R34 ;  /* 0x000101224e00a986 */ /* 0x0001e8000c101116 */
[----:B------:R-:W2:Y:S01]  /*4d530*/  @!P3 LDG.E.U8 R36, desc[UR22][R24.64+0x108] ;  /* 0x000108161824b981 */ /* 0x000ea2000c1e1100 */
[----:B0-----:R-:W0:Y:S03]  /*4d540*/  @!P3 LDC.64 R34, c[0x0][0x5c0] ;  /* 0x00017000ff22bb82 */ /* 0x001e260000000a00 */
[----:B------:R-:W4:Y:S01]  /*4d550*/  LDL.LU.64 R78, [R1+0x28] ;  /* 0x00002800014e7983 */ /* 0x000f220000300a00 */
[----:B0-----:R-:W-:-:S05]  /*4d560*/  @!P3 IADD3 R34, P4, R16, R34, RZ ;  /* 0x000000221022b210 */ /* 0x001fca0007f9e0ff */
[----:B------:R-:W-:Y:S01]  /*4d570*/  @!P3 IMAD.X R35, R29, 0x1, R35, P4 ;  /* 0x000000011d23b824 */ /* 0x000fe200020e0623 */
[----:B--2---:R-:W-:-:S04]  /*4d580*/  LOP3.LUT R36, R36, 0xff, RZ, 0xc0, !PT ;  /* 0x000000ff24247812 */ /* 0x004fc800078ec0ff */
[----:B------:R-:W-:-:S05]  /*4d590*/  F2FP.F16.E4M3.UNPACK_B R36, R36 ;  /* 0x00000024ff24723e */ /* 0x000fca00020006ff */
[----:B------:R-:W-:-:S05]  /*4d5a0*/  HADD2.F32 R36, -RZ, R36.H0_H0 ;  /* 0x20000024ff247230 */ /* 0x000fca0000004100 */
[----:B------:R-:W-:-:S04]  /*4d5b0*/  FMUL R36, R36, UR24 ;  /* 0x0000001824247c20 */ /* 0x000fc80008400000 */
[----:B------:R-:W-:Y:S01]  /*4d5c0*/  FFMA R36, R235, UR21, R36 ;  /* 0x00000015eb247c23 */ /* 0x000fe20008000024 */
[----:B------:R-:W-:Y:S01]  /*4d5d0*/  LOP3.LUT P2, RZ, R11, 0x2000000, RZ, 0xc0, !PT ;  /* 0x020000000bff7812 */ /* 0x000fe2000784c0ff */
[----:B------:R-:W2:Y:S03]  /*4d5e0*/  LDL.LU R235, [R1+0xeb0] ;  /* 0x000eb00001eb7983 */ /* 0x000ea60000300800 */
[----:B------:R-:W-:-:S05]  /*4d5f0*/  F2FP.SATFINITE.E4M3.F32.PACK_AB_MERGE_C R36, RZ, R36, RZ ;  /* 0x00000024ff24723e */ /* 0x000fca00048070ff */
[----:B------:R0:W-:Y:S01]  /*4d600*/  @!P3 STG.E.U8 desc[UR22][R34.64+0x108], R36 ;  /* 0x000108242200b986 */ /* 0x0001e2000c101116 */
[----:B------:R-:W-:Y:S02]  /*4d610*/  ISETP.LT.OR P3, PT, R27, 0x10a, !P0 ;  /* 0x0000010a1b00780c */ /* 0x000fe40004761670 */
[----:B0-----:R-:W-:-:S11]  /*4d620*/  PRMT R36, RZ, 0x7610, R36 ;  /* 0x00007610ff247816 */ /* 0x001fd60000000024 */
[----:B------:R-:W0:Y:S01]  /*4d630*/  @!P3 LDC.64 R34, c[0x0][0x5c0] ;  /* 0x00017000ff22bb82 */ /* 0x000e220000000a00 */
[----:B------:R-:W3:Y:S01]  /*4d640*/  @!P3 LDG.E.U8 R36, desc[UR22][R24.64+0x109] ;  /* 0x000109161824b981 */ /* 0x000ee2000c1e1100 */
[----:B0-----:R-:W-:-:S05]  /*4d650*/  @!P3 IADD3 R34, P4, R16, R34, RZ ;  /* 0x000000221022b210 */ /* 0x001fca0007f9e0ff */
[----:B------:R-:W-:Y:S01]  /*4d660*/  @!P3 IMAD.X R35, R29, 0x1, R35, P4 ;  /* 0x000000011d23b824 */ /* 0x000fe200020e0623 */
[----:B------:R-:W-:Y:S02]  /*4d670*/  LOP3.LUT P4, RZ, R11, 0x40000000, RZ, 0xc0, !PT ;  /* 0x400000000bff7812 */ /* 0x000fe4000788c0ff */
        /* <DEDUP_REMOVED lines=15> */
[----:B------:R-:W-:Y:S02]  /*4d770*/  F2FP.SATFINITE.E4M3.F32.PACK_AB_MERGE_C R36, RZ, R34, RZ ;  /* 0x00000022ff24723e */ /* 0x000fe400048070ff */
[----:B------:R-:W-:-:S03]  /*4d780*/  PRMT R34, RZ, 0x7610, R34 ;  /* 0x00007610ff227816 */ /* 0x000fc60000000022 */
[----:B------:R0:W-:Y:S04]  /*4d790*/  @!P4 STG.E.U8 desc[UR22][R78.64+0x108], R36 ;  /* 0x000108244e00c986 */ /* 0x0001e8000c101116 */
[----:B------:R-:W4:Y:S01]  /*4d7a0*/  @!P2 LDG.E.U8 R34, desc[UR22][R18.64+0x109] ;  /* 0x000109161222a981 */ /* 0x000f22000c1e1100 */
[----:B------:R-:W-:Y:S02]  /*4d7b0*/  ISETP.LT.OR P3, PT, R27, 0x111, !P0 ;  /* 0x000001111b00780c */ /* 0x000fe40004761670 */
[----:B0-----:R-:W-:Y:S02]  /*4d7c0*/  PRMT R36, RZ, 0x7610, R36 ;  /* 0x00007610ff247816 */ /* 0x001fe40000000024 */
[----:B----4-:R-:W-:-:S04]  /*4d7d0*/  LOP3.LUT R34, R34, 0xff, RZ, 0xc0, !PT ;  /* 0x000000ff22227812 */ /* 0x010fc800078ec0ff */
[----:B------:R-:W-:-:S05]  /*4d7e0*/  F2FP.F16.E4M3.UNPACK_B R34, R34 ;  /* 0x00000022ff22723e */ /* 0x000fca00020006ff */
[----:B------:R-:W-:-:S05]  /*4d7f0*/  HADD2.F32 R34, -RZ, R34.H0_H0 ;  /* 0x20000022ff227230 */ /* 0x000fca0000004100 */
[----:B------:R-:W-:-:S04]  /*4d800*/  FMUL R34, R34, UR24 ;  /* 0x0000001822227c20 */ /* 0x000fc80008400000 */
[----:B--2---:R-:W-:Y:S02]  /*4d810*/  FFMA R34, R235, UR21, R34 ;  /* 0x00000015eb227c23 */ /* 0x004fe40008000022 */
[----:B------:R-:W2:Y:S04]  /*4d820*/  LDL.LU R235, [R1+0xeb8] ;  /* 0x000eb80001eb7983 */ /* 0x000ea80000300800 */
[----:B------:R-:W4:Y:S04]  /*4d830*/  LDL.LU R234, [R1+0xebc] ;  /* 0x000ebc0001ea7983 */ /* 0x000f280000300800 */
[----:B------:R-:W4:Y:S01]  /*4d840*/  LDL.LU.64 R78, [R1+0x20] ;  /* 0x00002000014e7983 */ /* 0x000f220000300a00 */
[----:B------:R-:W-:-:S05]  /*4d850*/  F2FP.SATFINITE.E4M3.F32.PACK_AB_MERGE_C R34, RZ, R34, RZ ;  /* 0x00000022ff22723e */ /* 0x000fca00048070ff */
[----:B------:R0:W-:Y:S04]  /*4d860*/  @!P2 STG.E.U8 desc[UR22][R86.64+0x109], R34 ;  /* 0x000109225600a986 */ /* 0x0001e8000c101116 */
[----:B------:R-:W3:Y:S01]  /*4d870*/  @!P3 LDG.E.U8 R36, desc[UR22][R24.64+0x110] ;  /* 0x000110161824b981 */ /* 0x000ee2000c1e1100 */
[----:B0-----:R-:W0:Y:S02]  /*4d880*/  @!P3 LDC.64 R34, c[0x0][0x5c0] ;  /* 0x00017000ff22bb82 */ /* 0x001e240000000a00 */
[----:B0-----:R-:W-:-:S05]  /*4d890*/  @!P3 IADD3 R34, P4, R16, R34, RZ ;  /* 0x000000221022b210 */ /* 0x001fca0007f9e0ff */
[----:B------:R-:W-:Y:S01]  /*4d8a0*/  @!P3 IMAD.X R35, R29, 0x1, R35, P4 ;  /* 0x000000011d23b824 */ /* 0x000fe200020e0623 */
[----:B---3--:R-:W-:-:S04]  /*4d8b0*/  LOP3.LUT R36, R36, 0xff, RZ, 0xc0, !PT ;  /* 0x000000ff24247812 */ /* 0x008fc800078ec0ff */
[----:B------:R-:W-:-:S05]  /*4d8c0*/  F2FP.F16.E4M3.UNPACK_B R36, R36 ;  /* 0x00000024ff24723e */ /* 0x000fca00020006ff */
[----:B------:R-:W-:-:S05]  /*4d8d0*/  HADD2.F32 R36, -RZ, R36.H0_H0 ;  /* 0x20000024ff247230 */ /* 0x000fca0000004100 */
[----:B------:R-:W-:-:S04]  /*4d8e0*/  FMUL R36, R36, UR24 ;  /* 0x0000001824247c20 */ /* 0x000fc80008400000 */
[----:B------:R-:W-:Y:S01]  /*4d8f0*/  FFMA R36, R37, UR21, R36 ;  /* 0x0000001525247c23 */ /* 0x000fe20008000024 */
[----:B------:R-:W-:Y:S01]  /*4d900*/  LOP3.LUT P2, RZ, R11, 0x400000, RZ, 0xc0, !PT ;  /* 0x004000000bff7812 */ /* 0x000fe2000784c0ff */
[----:B------:R-:W3:Y:S03]  /*4d910*/  LDL.LU R37, [R1+0xec0] ;  /* 0x000ec00001257983 */ /* 0x000ee60000300800 */
        /* <DEDUP_REMOVED lines=34> */
[----:B---3--:R-:W-:Y:S02]  /*4db40*/  FFMA R34, R37, UR21, R34 ;  /* 0x0000001525227c23 */ /* 0x008fe40008000022 */
[----:B------:R-:W3:Y:S04]  /*4db50*/  LDL.LU R37, [R1+0xec8] ;  /* 0x000ec80001257983 */ /* 0x000ee80000300800 */
[----:B------:R-:W4:Y:S04]  /*4db60*/  LDL.LU R234, [R1+0xecc] ;  /* 0x000ecc0001ea7983 */ /* 0x000f280000300800 */
[----:B------:R-:W4:Y:S01]  /*4db70*/  LDL.LU.64 R78, [R1+0x40] ;  /* 0x00004000014e7983 */ /* 0x000f220000300a00 */
[----:B------:R-:W-:-:S05]  /*4db80*/  F2FP.SATFINITE.E4M3.F32.PACK_AB_MERGE_C R34, RZ, R34, RZ ;  /* 0x00000022ff22723e */ /* 0x000fca00048070ff */
[----:B------:R0:W-:Y:S04]  /*4db90*/  @!P2 STG.E.U8 desc[UR22][R138.64+0x111], R34 ;  /* 0x000111228a00a986 */ /* 0x0001e8000c101116 */
[----:B------:R-:W2:Y:S01]  /*4dba0*/  @!P3 LDG.E.U8 R36, desc[UR22][R24.64+0x118] ;  /* 0x000118161824b981 */ /* 0x000ea2000c1e1100 */
[----:B0-----:R-:W0:Y:S02]  /*4dbb0*/  @!P3 LDC.64 R34, c[0x0][0x5c0] ;  /* 0x00017000ff22bb82 */ /* 0x001e240000000a00 */
        /* <DEDUP_REMOVED lines=59> */
[----:B------:R-:W3:Y:S04]  /*4df70*/  LDL.LU R37, [R1+0xee0] ;  /* 0x000ee00001257983 */ /* 0x000ee80000300800 */
[----:B------:R-:W3:Y:S01]  /*4df80*/  LDL.LU.64 R78, [R1+0x30] ;  /* 0x00003000014e7983 */ /* 0x000ee20000300a00 */
        /* <DEDUP_REMOVED lines=1376> */
[----:B------:R-:W-:-:S03]  /*53590*/  F2FP.SATFINITE.E4M3.F32.PACK_AB_MERGE_C R34, RZ, R34, RZ ;  /* 0x00000022ff22723e */ /* 0x000fc600048070ff */
[----:B------:R-:W4:Y:S04]  /*535a0*/  LDL.LU R234, [R1+0x1090] ;  /* 0x0010900001ea7983 */ /* 0x000f280000300800 */
[----:B------:R0:W-:Y:S04]  /*535b0*/  @!P2 STG.E.U8 desc[UR22][R78.64+0x1f1], R34 ;  /* 0x0001f1224e00a986 */ /* 0x0001e8000c101116 */
[----:B------:R-:W2:Y:S01]  /*535c0*/  @!P3 LDG.E.U8 R36, desc[UR22][R24.64+0x1f8] ;  /* 0x0001f8161824b981 */ /* 0x000ea2000c1e1100 */
[----:B0-----:R-:W0:Y:S03]  /*535d0*/  @!P3 LDC.64 R34, c[0x0][0x5c0] ;  /* 0x00017000ff22bb82 */ /* 0x001e260000000a00 */
[----:B------:R-:W4:Y:S01]  /*535e0*/  LDL.LU.64 R78, [R1+0x178] ;  /* 0x00017800014e7983 */ /* 0x000f220000300a00 */
[----:B------:R-:W-:-:S03]  /*535f0*/  LOP3.LUT P2, RZ, R28, 0x80, RZ, 0xc0, !PT ;  /* 0x000000801cff7812 */ /* 0x000fc6000784c0ff */
[----:B------:R-:W4:Y:S01]  /*53600*/  LDL.LU R77, [R1+0x1094] ;  /* 0x00109400014d7983 */ /* 0x000f220000300800 */
[----:B0-----:R-:W-:-:S05]  /*53610*/  @!P3 IADD3 R34, P4, R16, R34, RZ ;  /* 0x000000221022b210 */ /* 0x001fca0007f9e0ff */
[----:B------:R-:W-:Y:S01]  /*53620*/  @!P3 IMAD.X R35, R29, 0x1, R35, P4 ;  /* 0x000000011d23b824 */ /* 0x000fe200020e0623 */
[----:B--2---:R-:W-:-:S04]  /*53630*/  LOP3.LUT R36, R36, 0xff, RZ, 0xc0, !PT ;  /* 0x000000ff24247812 */ /* 0x004fc800078ec0ff */
[----:B------:R-:W-:-:S05]  /*53640*/  F2FP.F16.E4M3.UNPACK_B R36, R36 ;  /* 0x00000024ff24723e */ /* 0x000fca00020006ff */
[----:B------:R-:W-:-:S05]  /*53650*/  HADD2.F32 R36, -RZ, R36.H0_H0 ;  /* 0x20000024ff247230 */ /* 0x000fca0000004100 */
[----:B------:R-:W-:-:S04]  /*53660*/  FMUL R36, R36, UR24 ;  /* 0x0000001824247c20 */ /* 0x000fc80008400000 */
[----:B------:R-:W-:Y:S02]  /*53670*/  FFMA R36, R235, UR21, R36 ;  /* 0x00000015eb247c23 */ /* 0x000fe40008000024 */
        /* <DEDUP_REMOVED lines=15> */
[----:B------:R-:W-:Y:S01]  /*53770*/  @!P3 STG.E.U8 desc[UR22][R34.64+0x1f9], R37 ;  /* 0x0001f9252200b986 */ /* 0x000fe2000c101116 */
[----:B------:R-:W-:Y:S02]  /*53780*/  LOP3.LUT P3, RZ, R28, 0x400, RZ, 0xc0, !PT ;  /* 0x000004001cff7812 */ /* 0x000fe4000786c0ff */
[----:B------:R-:W-:-:S11]  /*53790*/  PRMT R24, RZ, 0x7610, R24 ;  /* 0x00007610ff187816 */ /* 0x000fd60000000018 */
[----:B------:R-:W3:Y:S02]  /*537a0*/  @!P3 LDG.E.U8 R24, desc[UR22][R18.64+0x1f8] ;  /* 0x0001f8161218b981 */ /* 0x000ee4000c1e1100 */
[----:B---3--:R-:W-:-:S04]  /*537b0*/  LOP3.LUT R24, R24, 0xff, RZ, 0xc0, !PT ;  /* 0x000000ff18187812 */ /* 0x008fc800078ec0ff */
[----:B------:R-:W-:-:S05]  /*537c0*/  F2FP.F16.E4M3.UNPACK_B R24, R24 ;  /* 0x00000018ff18723e */ /* 0x000fca00020006ff */
[----:B------:R-:W-:-:S05]  /*537d0*/  HADD2.F32 R24, -RZ, R24.H0_H0 ;  /* 0x20000018ff187230 */ /* 0x000fca0000004100 */
[----:B------:R-:W-:-:S04]  /*537e0*/  FMUL R24, R24, UR24 ;  /* 0x0000001818187c20 */ /* 0x000fc80008400000 */
[----:B----4-:R-:W-:-:S05]  /*537f0*/  FFMA R24, R80, UR21, R24 ;  /* 0x0000001550187c23 */ /* 0x010fca0008000018 */
[----:B------:R-:W-:-:S05]  /*53800*/  F2FP.SATFINITE.E4M3.F32.PACK_AB_MERGE_C R24, RZ, R24, RZ ;  /* 0x00000018ff18723e */ /* 0x000fca00048070ff */
[----:B------:R0:W-:Y:S02]  /*53810*/  @!P3 STG.E.U8 desc[UR22][R136.64+0x1f8], R24 ;  /* 0x0001f8188800b986 */ /* 0x0001e4000c101116 */
[----:B0-----:R-:W-:-:S06]  /*53820*/  PRMT R24, RZ, 0x7610, R24 ;  /* 0x00007610ff187816 */ /* 0x001fcc0000000018 */
[----:B------:R-:W3:Y:S01]  /*53830*/  @!P2 LDG.E.U8 R24, desc[UR22][R18.64+0x1f9] ;  /* 0x0001f9161218a981 */ /* 0x000ee2000c1e1100 */
[----:B------:R-:W-:Y:S02]  /*53840*/  LOP3.LUT P0, RZ, R28, 0x20, RZ, 0xc0, !PT ;  /* 0x000000201cff7812 */ /* 0x000fe4000780c0ff */
[----:B---3--:R-:W-:-:S04]  /*53850*/  LOP3.LUT R18, R24, 0xff, RZ, 0xc0, !PT ;  /* 0x000000ff18127812 */ /* 0x008fc800078ec0ff */
[----:B------:R-:W-:-:S05]  /*53860*/  F2FP.F16.E4M3.UNPACK_B R18, R18 ;  /* 0x00000012ff12723e */ /* 0x000fca00020006ff */
[----:B------:R-:W-:-:S05]  /*53870*/  HADD2.F32 R18, -RZ, R18.H0_H0 ;  /* 0x20000012ff127230 */ /* 0x000fca0000004100 */
[----:B------:R-:W-:-:S04]  /*53880*/  FMUL R18, R18, UR24 ;  /* 0x0000001812127c20 */ /* 0x000fc80008400000 */
[----:B------:R-:W-:Y:S01]  /*53890*/  FFMA R18, R234, UR21, R18 ;  /* 0x00000015ea127c23 */ /* 0x000fe20008000012 */
[----:B------:R-:W-:Y:S01]  /*538a0*/  LOP3.LUT P4, RZ, R28, 0x10, RZ, 0xc0, !PT ;  /* 0x000000101cff7812 */ /* 0x000fe2000788c0ff */
[----:B------:R-:W3:Y:S03]  /*538b0*/  LDL.LU R234, [R1+0x109c] ;  /* 0x00109c0001ea7983 */ /* 0x000ee60000300800 */
[----:B------:R-:W-:Y:S02]  /*538c0*/  F2FP.SATFINITE.E4M3.F32.PACK_AB_MERGE_C R25, RZ, R18, RZ ;  /* 0x00000012ff19723e */ /* 0x000fe400048070ff */
[----:B------:R-:W-:-:S03]  /*538d0*/  PRMT R18, RZ, 0x7610, R18 ;  /* 0x00007610ff127816 */ /* 0x000fc60000000012 */
[----:B------:R-:W-:Y:S04]  /*538e0*/  @!P2 STG.E.U8 desc[UR22][R78.64+0x1f9], R25 ;  /* 0x0001f9194e00a986 */ /* 0x000fe8000c101116 */
        /* <DEDUP_REMOVED lines=17> */
[----:B------:R-:W2:Y:S01]  /*53a00*/  LDL.LU R235, [R1+0x10a0] ;  /* 0x0010a00001eb7983 */ /* 0x000ea20000300800 */
[----:B------:R-:W-:-:S03]  /*53a10*/  LOP3.LUT P0, RZ, R28, 0x8, RZ, 0xc0, !PT ;  /* 0x000000081cff7812 */ /* 0x000fc6000780c0ff */
[----:B------:R-:W4:Y:S01]  /*53a20*/  LDL.LU R77, [R1+0x10a4] ;  /* 0x0010a400014d7983 */ /* 0x000f220000300800 */
[----:B------:R-:W-:-:S03]  /*53a30*/  F2FP.SATFINITE.E4M3.F32.PACK_AB_MERGE_C R18, RZ, R18, RZ ;  /* 0x00000012ff12723e */ /* 0x000fc600048070ff */
[----:B------:R-:W4:Y:S04]  /*53a40*/  LDL.LU.64 R136, [R1+0x180] ;  /* 0x0001800001887983 */ /* 0x000f280000300a00 */
[----:B------:R0:W-:Y:S02]  /*53a50*/  @!P4 STG.E.U8 desc[UR22][R172.64+0x101], R18 ;  /* 0x00010112ac00c986 */ /* 0x0001e4000c101116 */
[----:B0-----:R-:W0:Y:S02]  /*53a60*/  @!P2 LDC.64 R18, c[0x0][0x5c0] ;  /* 0x00017000ff12ab82 */ /* 0x001e240000000a00 */
[----:B0-----:R-:W-:-:S05]  /*53a70*/  @!P2 IADD3 R18, P3, R52, R18, RZ ;  /* 0x000000123412a210 */ /* 0x001fca0007f7e0ff */
[----:B------:R-:W-:Y:S01]  /*53a80*/  @!P2 IMAD.X R19, R116, 0x1, R19, P3 ;  /* 0x000000017413a824 */ /* 0x000fe200018e0613 */
[----:B------:R-:W-:-:S13]  /*53a90*/  ISETP.LT.OR P3, PT, R27, 0x101, !P1 ;  /* 0x000001011b00780c */ /* 0x000fda0004f61670 */
[----:B------:R-:W3:Y:S01]  /*53aa0*/  @!P3 LDG.E.U8 R24, desc[UR22][R22.64+0x100] ;  /* 0x000100161618b981 */ /* 0x000ee2000c1e1100 */
[----:B------:R-:W-:Y:S02]  /*53ab0*/  ISETP.LT.OR P2, PT, R27, 0x102, !P1 ;  /* 0x000001021b00780c */ /* 0x000fe40004f41670 */
        /* <DEDUP_REMOVED lines=9> */
[----:B------:R0:W-:Y:S02]  /*53b50*/  @!P3 STG.E.U8 desc[UR22][R18.64+0x100], R24 ;  /* 0x000100181200b986 */ /* 0x0001e4000c101116 */
[----:B0-----:R-:W-:Y:S01]  /*53b60*/  PRMT R24, RZ, 0x7610, R24 ;  /* 0x00007610ff187816 */ /* 0x001fe20000000018 */
[----:B------:R-:W0:Y:S05]  /*53b70*/  @!P2 LDC.64 R18, c[0x0][0x5c0] ;  /* 0x00017000ff12ab82 */ /* 0x000e2a0000000a00 */
[----:B------:R-:W2:Y:S01]  /*53b80*/  @!P2 LDG.E.U8 R24, desc[UR22][R22.64+0x101] ;  /* 0x000101161618a981 */ /* 0x000ea2000c1e1100 */
        /* <DEDUP_REMOVED lines=28> */
[----:B------:R-:W3:Y:S01]  /*53d50*/  LDL.LU R234, [R1+0x10b0] ;  /* 0x0010b00001ea7983 */ /* 0x000ee20000300800 */
        /* <DEDUP_REMOVED lines=9> */
[----:B------:R-:W2:Y:S01]  /*53df0*/  @!P3 LDG.E.U8 R24, desc[UR22][R22.64+0x108] ;  /* 0x000108161618b981 */ /* 0x000ea2000c1e1100 */
[----:B------:R-:W-:Y:S02]  /*53e00*/  ISETP.LT.OR P2, PT, R27, 0x10a, !P1 ;  /* 0x0000010a1b00780c */ /* 0x000fe40004f41670 */
[----:B--2---:R-:W-:-:S04]  /*53e10*/  LOP3.LUT R24, R24, 0xff, RZ, 0xc0, !PT ;  /* 0x000000ff18187812 */ /* 0x004fc800078ec0ff */
[----:B------:R-:W-:-:S05]  /*53e20*/  F2FP.F16.E4M3.UNPACK_B R24, R24 ;  /* 0x00000018ff18723e */ /* 0x000fca00020006ff */
[----:B------:R-:W-:-:S05]  /*53e30*/  HADD2.F32 R24, -RZ, R24.H0_H0 ;  /* 0x20000018ff187230 */ /* 0x000fca0000004100 */
[----:B------:R-:W-:-:S04]  /*53e40*/  FMUL R24, R24, UR24 ;  /* 0x0000001818187c20 */ /* 0x000fc80008400000 */
[----:B------:R-:W-:Y:S01]  /*53e50*/  FFMA R24, R235, UR21, R24 ;  /* 0x00000015eb187c23 */ /* 0x000fe20008000018 */
[----:B------:R-:W-:Y:S01]  /*53e60*/  LOP3.LUT P4, RZ, R10, 0x40000000, RZ, 0xc0, !PT ;  /* 0x400000000aff7812 */ /* 0x000fe2000788c0ff */
[----:B------:R-:W2:Y:S04]  /*53e70*/  LDL.LU R235, [R1+0x10b8] ;  /* 0x0010b80001eb7983 */ /* 0x000ea80000300800 */
[----:B------:R-:W2:Y:S01]  /*53e80*/  LDL.LU.64 R78, [R1+0x188] ;  /* 0x00018800014e7983 */ /* 0x000ea20000300a00 */
[----:B------:R-:W-:-:S05]  /*53e90*/  F2FP.SATFINITE.E4M3.F32.PACK_AB_MERGE_C R24, RZ, R24, RZ ;  /* 0x00000018ff18723e */ /* 0x000fca00048070ff */
[----:B------:R0:W-:Y:S02]  /*53ea0*/  @!P3 STG.E.U8 desc[UR22][R18.64+0x108], R24 ;  /* 0x000108181200b986 */ /* 0x0001e4000c101116 */
[----:B0-----:R-:W-:Y:S01]  /*53eb0*/  PRMT R24, RZ, 0x7610, R24 ;  /* 0x00007610ff187816 */ /* 0x001fe20000000018 */
[----:B------:R-:W0:Y:S05]  /*53ec0*/  @!P2 LDC.64 R18, c[0x0][0x5c0] ;  /* 0x00017000ff12ab82 */ /* 0x000e2a0000000a00 */
[----:B------:R-:W3:Y:S01]  /*53ed0*/  @!P2 LDG.E.U8 R24, desc[UR22][R22.64+0x109] ;  /* 0x000109161618a981 */ /* 0x000ee2000c1e1100 */
[----:B0-----:R-:W-:-:S05]  /*53ee0*/  @!P2 IADD3 R18, P3, R120, R18, RZ ;  /* 0x000000127812a210 */ /* 0x001fca0007f7e0ff */
[----:B------:R-:W-:Y:S01]  /*53ef0*/  @!P2 IMAD.X R19, R122, 0x1, R19, P3 ;  /* 0x000000017a13a824 */ /* 0x000fe200018e0613 */
        /* <DEDUP_REMOVED lines=82> */
[----:B------:R-:W-:-:S05]  /*54420*/  F2FP.SATFINITE.E4M3.F32.PACK_AB_MERGE_C R18, RZ, R18, RZ ;  /* 0x00000012ff12723e */ /* 0x000fca00048070ff */
[----:B------:R0:W-:Y:S02]  /*54430*/  @!P4 STG.E.U8 desc[UR22][R78.64+0x119], R18 ;  /* 0x000119124e00c986 */ /* 0x0001e4000c101116 */
[----:B0-----:R-:W0:Y:S02]  /*54440*/  @!P2 LDC.64 R18, c[0x0][0x5c0] ;  /* 0x00017000ff12ab82 */ /* 0x001e240000000a00 */
[----:B------:R-:W4:Y:S01]  /*54450*/  LDL.LU.64 R78, [R1+0x1b8] ;  /* 0x0001b800014e7983 */ /* 0x000f220000300a00 */
        /* <DEDUP_REMOVED lines=192> */
[----:B------:R-:W-:Y:S01]  /*55060*/  FFMA R18, R77, UR21, R18 ;  /* 0x000000154d127c23 */ /* 0x000fe20008000012 */
[----:B------:R-:W-:Y:S01]  /*55070*/  ISETP.LT.OR P2, PT, R27, 0x139, !P1 ;  /* 0x000001391b00780c */ /* 0x000fe20004f41670 */
[----:B------:R-:W4:Y:S03]  /*55080*/  LDL.LU R77, [R1+0x1110] ;  /* 0x00111000014d7983 */ /* 0x000f260000300800 */
[----:B------:R-:W-:Y:S02]  /*55090*/  F2FP.SATFINITE.E4M3.F32.PACK_AB_MERGE_C R24, RZ, R18, RZ ;  /* 0x00000012ff18723e */ /* 0x000fe400048070ff */
[----:B------:R-:W-:-:S03]  /*550a0*/  PRMT R18, RZ, 0x7610, R18 ;  /* 0x00007610ff127816 */ /* 0x000fc60000000012 */
[----:B------:R0:W-:Y:S04]  /*550b0*/  @!P0 STG.E.U8 desc[UR22][R136.64+0x138], R24 ;  /* 0x0001381888008986 */ /* 0x0001e8000c101116 */
[----:B------:R-:W3:Y:S01]  /*550c0*/  @!P4 LDG.E.U8 R18, desc[UR22][R20.64+0x139] ;  /* 0x000139161412c981 */ /* 0x000ee2000c1e1100 */
[----:B0-----:R-:W-:Y:S02]  /*550d0*/  PRMT R24, RZ, 0x7610, R24 ;  /* 0x00007610ff187816 */ /* 0x001fe40000000018 */
        /* <DEDUP_REMOVED lines=35> */
[----:B------:R-:W-:Y:S02]  /*55310*/  FFMA R24, R77, UR21, R24 ;  /* 0x000000154d187c23 */ /* 0x000fe40008000018 */
[----:B------:R-:W4:Y:S03]  /*55320*/  LDL.LU R77, [R1+0x111c] ;  /* 0x00111c00014d7983 */ /* 0x000f260000300800 */
        /* <DEDUP_REMOVED lines=8> */
[----:B------:R-:W-:Y:S01]  /*553b0*/  FFMA R18, R234, UR21, R18 ;  /* 0x00000015ea127c23 */ /* 0x000fe20008000012 */
[----:B------:R-:W-:Y:S01]  /*553c0*/  ISETP.LT.OR P2, PT, R27, 0x141, !P1 ;  /* 0x000001411b00780c */ /* 0x000fe20004f41670 */
[----:B------:R-:W3:Y:S03]  /*553d0*/  LDL.LU R234, [R1+0x1120] ;  /* 0x0011200001ea7983 */ /* 0x000ee60000300800 */
[----:B------:R-:W-:Y:S02]  /*553e0*/  F2FP.SATFINITE.E4M3.F32.PACK_AB_MERGE_C R24, RZ, R18, RZ ;  /* 0x00000012ff18723e */ /* 0x000fe400048070ff */
[----:B------:R-:W-:-:S03]  /*553f0*/  PRMT R18, RZ, 0x7610, R18 ;  /* 0x00007610ff127816 */ /* 0x000fc60000000012 */
[----:B------:R0:W-:Y:S04]  /*55400*/  @!P0 STG.E.U8 desc[UR22][R136.64+0x140], R24 ;  /* 0x0001401888008986 */ /* 0x0001e8000c101116 */
[----:B------:R-:W2:Y:S01]  /*55410*/  @!P4 LDG.E.U8 R18, desc[UR22][R20.64+0x141] ;  /* 0x000141161412c981 */ /* 0x000ea2000c1e1100 */
[----:B0-----:R-:W-:Y:S02]  /*55420*/  PRMT R24, RZ, 0x7610, R24 ;  /* 0x00007610ff187816 */ /* 0x001fe40000000018 */
        /* <DEDUP_REMOVED lines=10> */
[----:B0-----:R-:W0:Y:S02]  /*554d0*/  @!P2 LDC.64 R18, c[0x0][0x5c0] ;  /* 0x00017000ff12ab82 */ /* 0x001e240000000a00 */
[----:B0-----:R-:W-:-:S05]  /*554e0*/  @!P2 IADD3 R18, P3, R44, R18, RZ ;  /* 0x000000122c12a210 */ /* 0x001fca0007f7e0ff */
[----:B------:R-:W-:Y:S01]  /*554f0*/  @!P2 IMAD.X R19, R58, 0x1, R19, P3 ;  /* 0x000000013a13a824 */ /* 0x000fe200018e0613 */
[----:B------:R-:W-:-:S13]  /*55500*/  ISETP.LT.OR P3, PT, R27, 0x141, !P1 ;  /* 0x000001411b00780c */ /* 0x000fda0004f61670 */
[----:B------:R-:W4:Y:S01]  /*55510*/  @!P3 LDG.E.U8 R24, desc[UR22][R22.64+0x140] ;  /* 0x000140161618b981 */ /* 0x000f22000c1e1100 */
[----:B------:R-:W-:Y:S02]  /*55520*/  ISETP.LT.OR P2, PT, R27, 0x142, !P1 ;  /* 0x000001421b00780c */ /* 0x000fe40004f41670 */
        /* <DEDUP_REMOVED lines=24> */
[----:B------:R-:W2:Y:S02]  /*556b0*/  @!P0 LDG.E.U8 R18, desc[UR22][R20.64+0x148] ;  /* 0x0001481614128981 */ /* 0x000ea4000c1e1100 */
[----:B--2---:R-:W-:-:S04]  /*556c0*/  LOP3.LUT R18, R18, 0xff, RZ, 0xc0, !PT ;  /* 0x000000ff12127812 */ /* 0x004fc800078ec0ff */
[----:B------:R-:W-:-:S05]  /*556d0*/  F2FP.F16.E4M3.UNPACK_B R18, R18 ;  /* 0x00000012ff12723e */ /* 0x000fca00020006ff */
[----:B------:R-:W-:-:S05]  /*556e0*/  HADD2.F32 R18, -RZ, R18.H0_H0 ;  /* 0x20000012ff127230 */ /* 0x000fca0000004100 */
[----:B------:R-:W-:-:S04]  /*556f0*/  FMUL R18, R18, UR24 ;  /* 0x0000001812127c20 */ /* 0x000fc80008400000 */
[----:B------:R-:W-:Y:S01]  /*55700*/  FFMA R18, R235, UR21, R18 ;  /* 0x00000015eb127c23 */ /* 0x000fe20008000012 */
[----:B------:R-:W-:Y:S01]  /*55710*/  ISETP.LT.OR P2, PT, R27, 0x149, !P1 ;  /* 0x000001491b00780c */ /* 0x000fe20004f41670 */
[----:B------:R-:W2:Y:S03]  /*55720*/  LDL.LU R235, [R1+0x1130] ;  /* 0x0011300001eb7983 */ /* 0x000ea60000300800 */
[----:B------:R-:W-:Y:S02]  /*55730*/  F2FP.SATFINITE.E4M3.F32.PACK_AB_MERGE_C R24, RZ, R18, RZ ;  /* 0x00000012ff18723e */ /* 0x000fe400048070ff */
[----:B------:R-:W-:-:S03]  /*55740*/  PRMT R18, RZ, 0x7610, R18 ;  /* 0x00007610ff127816 */ /* 0x000fc60000000012 */
[----:B------:R0:W-:Y:S04]  /*55750*/  @!P0 STG.E.U8 desc[UR22][R136.64+0x148], R24 ;  /* 0x0001481888008986 */ /* 0x0001e8000c101116 */
[----:B------:R-:W4:Y:S01]  /*55760*/  @!P4 LDG.E.U8 R18, desc[UR22][R20.64+0x149] ;  /* 0x000149161412c981 */ /* 0x000f22000c1e1100 */
[----:B0-----:R-:W-:Y:S02]  /*55770*/  PRMT R24, RZ, 0x7610, R24 ;  /* 0x00007610ff187816 */ /* 0x001fe40000000018 */
[----:B----4-:R-:W-:-:S04]  /*55780*/  LOP3.LUT R18, R18, 0xff, RZ, 0xc0, !PT ;  /* 0x000000ff12127812 */ /* 0x010fc800078ec0ff */
[----:B------:R-:W-:-:S05]  /*55790*/  F2FP.F16.E4M3.UNPACK_B R18, R18 ;  /* 0x00000012ff12723e */ /* 0x000fca00020006ff */
[----:B------:R-:W-:-:S05]  /*557a0*/  HADD2.F32 R18, -RZ, R18.H0_H0 ;  /* 0x20000012ff127230 */ /* 0x000fca0000004100 */
[----:B------:R-:W-:-:S04]  /*557b0*/  FMUL R18, R18, UR24 ;  /* 0x0000001812127c20 */ /* 0x000fc80008400000 */
[----:B------:R-:W-:Y:S01]  /*557c0*/  FFMA R18, R77, UR21, R18 ;  /* 0x000000154d127c23 */ /* 0x000fe20008000012 */
[----:B------:R-:W-:Y:S01]  /*557d0*/  LOP3.LUT P0, RZ, R10, 0x4000, RZ, 0xc0, !PT ;  /* 0x000040000aff7812 */ /* 0x000fe2000780c0ff */
[----:B------:R-:W4:Y:S03]  /*557e0*/  LDL.LU R77, [R1+0x1134] ;  /* 0x00113400014d7983 */ /* 0x000f260000300800 */
[----:B------:R-:W-:-:S05]  /*557f0*/  F2FP.SATFINITE.E4M3.F32.PACK_AB_MERGE_C R18, RZ, R18, RZ ;  /* 0x00000012ff12723e */ /* 0x000fca00048070ff */
        /* <DEDUP_REMOVED lines=143> */
[----:B------:R0:W-:Y:S02]  /*560f0*/  @!P0 STG.E.U8 desc[UR22][R136.64+0x160], R18 ;  /* 0x0001601288008986 */ /* 0x0001e4000c101116 */
[----:B0-----:R-:W-:-:S06]  /*56100*/  PRMT R18, RZ, 0x7610, R18 ;  /* 0x00007610ff127816 */ /* 0x001fcc0000000012 */
[----:B------:R-:W4:Y:S01]  /*56110*/  @!P4 LDG.E.U8 R18, desc[UR22][R20.64+0x161] ;  /* 0x000161161412c981 */ /* 0x000f22000c1e1100 */
[----:B------:R-:W-:Y:S02]  /*56120*/  ISETP.LT.OR P2, PT, R27, 0x161, !P1 ;  /* 0x000001611b00780c */ /* 0x000fe40004f41670 */
[----:B------:R-:W-:Y:S02]  /*56130*/  PRMT R24, RZ, 0x7610, R24 ;  /* 0x00007610ff187816 */ /* 0x000fe40000000018 */
        /* <DEDUP_REMOVED lines=470> */
[----:B------:R-:W-:Y:S02]  /*57ea0*/  ISETP.LT.OR P2, PT, R27, 0x1a9, !P1 ;  /* 0x000001a91b00780c */ /* 0x000fe40004f41670 */
[----:B------:R-:W-:Y:S01]  /*57eb0*/  PRMT R24, RZ, 0x7610, R24 ;  /* 0x00007610ff187816 */ /* 0x000fe20000000018 */
[----:B------:R-:W4:Y:S01]  /*57ec0*/  LDL.LU R77, [R1+0x11f0] ;  /* 0x0011f000014d7983 */ /* 0x000f220000300800 */
        /* <DEDUP_REMOVED lines=8> */
[----:B------:R-:W-:-:S05]  /*57f50*/  FFMA R18, R235, UR21, R18 ;  /* 0x00000015eb127c23 */ /* 0x000fca0008000012 */
[----:B------:R-:W-:-:S05]  /*57f60*/  F2FP.SATFINITE.E4M3.F32.PACK_AB_MERGE_C R18, RZ, R18, RZ ;  /* 0x00000012ff12723e */ /* 0x000fca00048070ff */
[----:B------:R0:W-:Y:S02]  /*57f70*/  @!P4 STG.E.U8 desc[UR22][R78.64+0x1a9], R18 ;  /* 0x0001a9124e00c986 */ /* 0x0001e4000c101116 */
[----:B0-----:R-:W0:Y:S02]  /*57f80*/  @!P2 LDC.64 R18, c[0x0][0x5c0] ;  /* 0x00017000ff12ab82 */ /* 0x001e240000000a00 */
[----:B0-----:R-:W-:-:S05]  /*57f90*/  @!P2 IADD3 R18, P3, R233, R18, RZ ;  /* 0x00000012e912a210 */ /* 0x001fca0007f7e0ff */
[----:B------:R-:W-:Y:S01]  /*57fa0*/  @!P2 IMAD.X R19, R187, 0x1, R19, P3 ;  /* 0x00000001bb13a824 */ /* 0x000fe200018e0613 */
[----:B------:R-:W-:Y:S02]  /*57fb0*/  ISETP.LT.OR P3, PT, R27, 0x1a9, !P1 ;  /* 0x000001a91b00780c */ /* 0x000fe40004f61670 */
[----:B------:R-:W-:Y:S01]  /*57fc0*/  LOP3.LUT P0, RZ, R9, 0x400000, RZ, 0xc0, !PT ;  /* 0x0040000009ff7812 */ /* 0x000fe2000780c0ff */
[----:B------:R-:W2:Y:S01]  /*57fd0*/  LDL.LU R187, [R1+0x14fc] ;  /* 0x0014fc0001bb7983 */ /* 0x000ea20000300800 */
[----:B------:R-:W-:-:S03]  /*57fe0*/  ISETP.LT.OR P2, PT, R27, 0x1aa, !P1 ;  /* 0x000001aa1b00780c */ /* 0x000fc60004f41670 */
[----:B------:R-:W2:Y:S06]  /*57ff0*/  LDL.LU R235, [R1+0x11f4] ;  /* 0x0011f40001eb7983 */ /* 0x000eac0000300800 */
[----:B------:R-:W3:Y:S02]  /*58000*/  @!P3 LDG.E.U8 R24, desc[UR22][R22.64+0x1a8] ;  /* 0x0001a8161618b981 */ /* 0x000ee4000c1e1100 */
        /* <DEDUP_REMOVED lines=8> */
[----:B0-----:R-:W-:Y:S01]  /*58090*/  PRMT R24, RZ, 0x7610, R24 ;  /* 0x00007610ff187816 */ /* 0x001fe20000000018 */
[----:B------:R-:W0:Y:S05]  /*580a0*/  @!P2 LDC.64 R18, c[0x0][0x5c0] ;  /* 0x00017000ff12ab82 */ /* 0x000e2a0000000a00 */
[----:B------:R-:W4:Y:S01]  /*580b0*/  @!P2 LDG.E.U8 R24, desc[UR22][R22.64+0x1a9] ;  /* 0x0001a9161618a981 */ /* 0x000f22000c1e1100 */
[----:B0-----:R-:W-:-:S03]  /*580c0*/  @!P2 IADD3 R18, P3, R188, R18, RZ ;  /* 0x00000012bc12a210 */ /* 0x001fc60007f7e0ff */
[----:B------:R-:W3:Y:S02]  /*580d0*/  LDL.LU R188, [R1+0x14f8] ;  /* 0x0014f80001bc7983 */ /* 0x000ee40000300800 */
[----:B------:R-:W-:Y:S02]  /*580e0*/  @!P2 IMAD.X R19, R189, 0x1, R19, P3 ;  /* 0x00000001bd13a824 */ /* 0x000fe400018e0613 */
[----:B------:R-:W3:Y:S01]  /*580f0*/  LDL.LU R189, [R1+0x14f4] ;  /* 0x0014f40001bd7983 */ /* 0x000ee20000300800 */
        /* <DEDUP_REMOVED lines=16> */
[----:B------:R-:W-:Y:S02]  /*58200*/  ISETP.LT.OR P2, PT, R27, 0x1b1, !P1 ;  /* 0x000001b11b00780c */ /* 0x000fe40004f41670 */
[----:B------:R-:W-:Y:S01]  /*58210*/  PRMT R24, RZ, 0x7610, R24 ;  /* 0x00007610ff187816 */ /* 0x000fe20000000018 */
[----:B------:R-:W2:Y:S01]  /*58220*/  LDL.LU R235, [R1+0x1200] ;  /* 0x0012000001eb7983 */ /* 0x000ea20000300800 */
[----:B------:R-:W-:-:S05]  /*58230*/  F2FP.SATFINITE.E4M3.F32.PACK_AB_MERGE_C R18, RZ, R18, RZ ;  /* 0x00000012ff12723e */ /* 0x000fca00048070ff */
[----:B---3--:R0:W-:Y:S02]  /*58240*/  @!P0 STG.E.U8 desc[UR22][R188.64+0x1b0], R18 ;  /* 0x0001b012bc008986 */ /* 0x0081e4000c101116 */
[----:B0-----:R-:W-:-:S06]  /*58250*/  PRMT R18, RZ, 0x7610, R18 ;  /* 0x00007610ff127816 */ /* 0x001fcc0000000012 */
[----:B------:R-:W3:Y:S02]  /*58260*/  @!P4 LDG.E.U8 R18, desc[UR22][R20.64+0x1b1] ;  /* 0x0001b1161412c981 */ /* 0x000ee4000c1e1100 */
        /* <DEDUP_REMOVED lines=12> */
[----:B------:R-:W3:Y:S01]  /*58330*/  LDL.LU R181, [R1+0x14f0] ;  /* 0x0014f00001b57983 */ /* 0x000ee20000300800 */
[----:B------:R-:W-:-:S03]  /*58340*/  ISETP.LT.OR P2, PT, R27, 0x1b2, !P1 ;  /* 0x000001b21b00780c */ /* 0x000fc60004f41670 */
[----:B------:R-:W3:Y:S06]  /*58350*/  LDL.LU R234, [R1+0x1204] ;  /* 0x0012040001ea7983 */ /* 0x000eec0000300800 */
[----:B------:R-:W4:Y:S02]  /*58360*/  @!P3 LDG.E.U8 R24, desc[UR22][R22.64+0x1b0] ;  /* 0x0001b0161618b981 */ /* 0x000f24000c1e1100 */
        /* <DEDUP_REMOVED lines=8> */
[----:B0-----:R-:W-:Y:S01]  /*583f0*/  PRMT R24, RZ, 0x7610, R24 ;  /* 0x00007610ff187816 */ /* 0x001fe20000000018 */
[----:B------:R-:W0:Y:S05]  /*58400*/  @!P2 LDC.64 R18, c[0x0][0x5c0] ;  /* 0x00017000ff12ab82 */ /* 0x000e2a0000000a00 */
[----:B------:R-:W2:Y:S01]  /*58410*/  @!P2 LDG.E.U8 R24, desc[UR22][R22.64+0x1b1] ;  /* 0x0001b1161618a981 */ /* 0x000ea2000c1e1100 */
[----:B0-----:R-:W-:-:S03]  /*58420*/  @!P2 IADD3 R18, P3, R184, R18, RZ ;  /* 0x00000012b812a210 */ /* 0x001fc60007f7e0ff */
[----:B------:R-:W4:Y:S02]  /*58430*/  LDL.LU R184, [R1+0x14ec] ;  /* 0x0014ec0001b87983 */ /* 0x000f240000300800 */
[----:B------:R-:W-:Y:S02]  /*58440*/  @!P2 IMAD.X R19, R185, 0x1, R19, P3 ;  /* 0x00000001b913a824 */ /* 0x000fe400018e0613 */
[----:B------:R-:W4:Y:S01]  /*58450*/  LDL.LU R185, [R1+0x14e8] ;  /* 0x0014e80001b97983 */ /* 0x000f220000300800 */
        /* <DEDUP_REMOVED lines=16> */
[----:B------:R-:W-:Y:S02]  /*58560*/  ISETP.LT.OR P2, PT, R27, 0x1b9, !P1 ;  /* 0x000001b91b00780c */ /* 0x000fe40004f41670 */
[----:B------:R-:W-:Y:S01]  /*58570*/  PRMT R24, RZ, 0x7610, R24 ;  /* 0x00007610ff187816 */ /* 0x000fe20000000018 */
[----:B------:R-:W3:Y:S01]  /*58580*/  LDL.LU R234, [R1+0x1210] ;  /* 0x0012100001ea7983 */ /* 0x000ee20000300800 */
[----:B------:R-:W-:-:S05]  /*58590*/  F2FP.SATFINITE.E4M3.F32.PACK_AB_MERGE_C R18, RZ, R18, RZ ;  /* 0x00000012ff12723e */ /* 0x000fca00048070ff */
[----:B----4-:R0:W-:Y:S02]  /*585a0*/  @!P0 STG.E.U8 desc[UR22][R184.64+0x1b8], R18 ;  /* 0x0001b812b8008986 */ /* 0x0101e4000c101116 */
        /* <DEDUP_REMOVED lines=10> */
[----:B0-----:R-:W-:Y:S02]  /*58650*/  @!P2 IADD3 R18, P3, R112, R18, RZ ;  /* 0x000000127012a210 */ /* 0x001fe40007f7e0ff */
[----:B------:R-:W-:Y:S01]  /*58660*/  LOP3.LUT P0, RZ, R9, 0x40000, RZ, 0xc0, !PT ;  /* 0x0004000009ff7812 */ /* 0x000fe2000780c0ff */
[----:B------:R-:W4:Y:S02]  /*58670*/  LDL.LU R112, [R1+0x14e4] ;  /* 0x0014e40001707983 */ /* 0x000f240000300800 */
[----:B------:R-:W-:Y:S01]  /*58680*/  @!P2 IMAD.X R19, R113, 0x1, R19, P3 ;  /* 0x000000017113a824 */ /* 0x000fe200018e0613 */
[C---:B------:R-:W-:Y:S01]  /*58690*/  ISETP.LT.OR P3, PT, R27.reuse, 0x1b9, !P1 ;  /* 0x000001b91b00780c */ /* 0x040fe20004f61670 */
[----:B------:R-:W4:Y:S01]  /*586a0*/  LDL.LU R113, [R1+0x14e0] ;  /* 0x0014e00001717983 */ /* 0x000f220000300800 */
[----:B------:R-:W-:-:S03]  /*586b0*/  ISETP.LT.OR P2, PT, R27, 0x1ba, !P1 ;  /* 0x000001ba1b00780c */ /* 0x000fc60004f41670 */
[----:B------:R-:W4:Y:S08]  /*586c0*/  LDL.LU R77, [R1+0x1214] ;  /* 0x00121400014d7983 */ /* 0x000f300000300800 */
[----:B------:R-:W2:Y:S02]  /*586d0*/  @!P3 LDG.E.U8 R24, desc[UR22][R22.64+0x1b8] ;  /* 0x0001b8161618b981 */ /* 0x000ea4000c1e1100 */
        /* <DEDUP_REMOVED lines=8> */
[----:B0-----:R-:W-:Y:S01]  /*58760*/  PRMT R24, RZ, 0x7610, R24 ;  /* 0x00007610ff187816 */ /* 0x001fe20000000018 */
[----:B------:R-:W0:Y:S05]  /*58770*/  @!P2 LDC.64 R18, c[0x0][0x5c0] ;  /* 0x00017000ff12ab82 */ /* 0x000e2a0000000a00 */
[----:B------:R-:W3:Y:S01]  /*58780*/  @!P2 LDG.E.U8 R24, desc[UR22][R22.64+0x1b9] ;  /* 0x0001b9161618a981 */ /* 0x000ee2000c1e1100 */
[----:B0-----:R-:W-:-:S03]  /*58790*/  @!P2 IADD3 R18, P3, R114, R18, RZ ;  /* 0x000000127212a210 */ /* 0x001fc60007f7e0ff */
[----:B------:R-:W2:Y:S02]  /*587a0*/  LDL.LU R114, [R1+0x14dc] ;  /* 0x0014dc0001727983 */ /* 0x000ea40000300800 */
[----:B------:R-:W-:Y:S02]  /*587b0*/  @!P2 IMAD.X R19, R115, 0x1, R19, P3 ;  /* 0x000000017313a824 */ /* 0x000fe400018e0613 */
[----:B------:R-:W2:Y:S01]  /*587c0*/  LDL.LU R115, [R1+0x14d8] ;  /* 0x0014d80001737983 */ /* 0x000ea20000300800 */
        /* <DEDUP_REMOVED lines=20> */
[----:B--2---:R0:W-:Y:S02]  /*58910*/  @!P0 STG.E.U8 desc[UR22][R114.64+0x1c0], R18 ;  /* 0x0001c01272008986 */ /* 0x0041e4000c101116 */
        /* <DEDUP_REMOVED lines=12> */
[----:B------:R-:W2:Y:S02]  /*589e0*/  LDL.LU R108, [R1+0x14d4] ;  /* 0x0014d400016c7983 */ /* 0x000ea40000300800 */
[----:B------:R-:W-:Y:S01]  /*589f0*/  @!P2 IMAD.X R19, R109, 0x1, R19, P3 ;  /* 0x000000016d13a824 */ /* 0x000fe200018e0613 */
[C---:B------:R-:W-:Y:S01]  /*58a00*/  ISETP.LT.OR P3, PT, R27.reuse, 0x1c1, !P1 ;  /* 0x000001c11b00780c */ /* 0x040fe20004f61670 */
[----:B------:R-:W2:Y:S01]  /*58a10*/  LDL.LU R109, [R1+0x14d0] ;  /* 0x0014d000016d7983 */ /* 0x000ea20000300800 */
[----:B------:R-:W-:-:S03]  /*58a20*/  ISETP.LT.OR P2, PT, R27, 0x1c2, !P1 ;  /* 0x000001c21b00780c */ /* 0x000fc60004f41670 */
[----:B------:R-:W2:Y:S08]  /*58a30*/  LDL.LU R235, [R1+0x1224] ;  /* 0x0012240001eb7983 */ /* 0x000eb00000300800 */
        /* <DEDUP_REMOVED lines=21> */
[----:B------:R-:W-:Y:S02]  /*58b90*/  LOP3.LUT P4, RZ, R9, 0x8000, RZ, 0xc0, !PT ;  /* 0x0000800009ff7812 */ /* 0x000fe4000788c0ff */
        /* <DEDUP_REMOVED lines=15> */
[----:B---3--:R0:W-:Y:S04]  /*58c90*/  @!P0 STG.E.U8 desc[UR22][R110.64+0x1c8], R18 ;  /* 0x0001c8126e008986 */ /* 0x0081e8000c101116 */
[----:B------:R-:W3:Y:S01]  /*58ca0*/  @!P4 LDG.E.U8 R25, desc[UR22][R20.64+0x1c9] ;  /* 0x0001c9161419c981 */ /* 0x000ee2000c1e1100 */
[----:B0-----:R-:W0:Y:S02]  /*58cb0*/  @!P2 LDC.64 R18, c[0x0][0x5c0] ;  /* 0x00017000ff12ab82 */ /* 0x001e240000000a00 */
[----:B0-----:R-:W-:Y:S02]  /*58cc0*/  @!P2 IADD3 R18, P3, R104, R18, RZ ;  /* 0x000000126812a210 */ /* 0x001fe40007f7e0ff */
[----:B------:R-:W-:Y:S01]  /*58cd0*/  LOP3.LUT P0, RZ, R9, 0x4000, RZ, 0xc0, !PT ;  /* 0x0000400009ff7812 */ /* 0x000fe2000780c0ff */
[----:B------:R-:W2:Y:S02]  /*58ce0*/  LDL.LU R104, [R1+0x14c4] ;  /* 0x0014c40001687983 */ /* 0x000ea40000300800 */
[----:B------:R-:W-:Y:S01]  /*58cf0*/  @!P2 IMAD.X R19, R105, 0x1, R19, P3 ;  /* 0x000000016913a824 */ /* 0x000fe200018e0613 */
[----:B------:R-:W-:-:S02]  /*58d00*/  ISETP.LT.OR P3, PT, R27, 0x1c9, !P1 ;  /* 0x000001c91b00780c */ /* 0x000fc40004f61670 */
[----:B---3--:R-:W-:Y:S01]  /*58d10*/  LOP3.LUT R25, R25, 0xff, RZ, 0xc0, !PT ;  /* 0x000000ff19197812 */ /* 0x008fe200078ec0ff */
[----:B------:R-:W3:Y:S03]  /*58d20*/  LDL.LU R105, [R1+0x14c0] ;  /* 0x0014c00001697983 */ /* 0x000ee60000300800 */
[----:B------:R-:W-:-:S05]  /*58d30*/  F2FP.F16.E4M3.UNPACK_B R25, R25 ;  /* 0x00000019ff19723e */ /* 0x000fca00020006ff */
[----:B------:R-:W-:-:S05]  /*58d40*/  HADD2.F32 R25, -RZ, R25.H0_H0 ;  /* 0x20000019ff197230 */ /* 0x000fca0000004100 */
[----:B------:R-:W-:-:S04]  /*58d50*/  FMUL R25, R25, UR24 ;  /* 0x0000001819197c20 */ /* 0x000fc80008400000 */
[----:B------:R-:W-:Y:S01]  /*58d60*/  FFMA R25, R234, UR21, R25 ;  /* 0x00000015ea197c23 */ /* 0x000fe20008000019 */
[----:B------:R-:W-:Y:S01]  /*58d70*/  ISETP.LT.OR P2, PT, R27, 0x1ca, !P1 ;  /* 0x000001ca1b00780c */ /* 0x000fe20004f41670 */
[----:B------:R-:W3:Y:S03]  /*58d80*/  LDL.LU R234, [R1+0x1234] ;  /* 0x0012340001ea7983 */ /* 0x000ee60000300800 */
[----:B------:R-:W-:-:S05]  /*58d90*/  F2FP.SATFINITE.E4M3.F32.PACK_AB_MERGE_C R25, RZ, R25, RZ ;  /* 0x00000019ff19723e */ /* 0x000fca00048070ff */
[----:B------:R0:W-:Y:S04]  /*58da0*/  @!P4 STG.E.U8 desc[UR22][R108.64+0x1c9], R25 ;  /* 0x0001c9196c00c986 */ /* 0x0001e8000c101116 */
[----:B------:R-:W4:Y:S02]  /*58db0*/  @!P3 LDG.E.U8 R24, desc[UR22][R22.64+0x1c8] ;  /* 0x0001c8161618b981 */ /* 0x000f24000c1e1100 */
[----:B----4-:R-:W-:-:S04]  /*58dc0*/  LOP3.LUT R24, R24, 0xff, RZ, 0xc0, !PT ;  /* 0x000000ff18187812 */ /* 0x010fc800078ec0ff */
[----:B------:R-:W-:-:S05]  /*58dd0*/  F2FP.F16.E4M3.UNPACK_B R24, R24 ;  /* 0x00000018ff18723e */ /* 0x000fca00020006ff */
[----:B------:R-:W-:-:S05]  /*58de0*/  HADD2.F32 R24, -RZ, R24.H0_H0 ;  /* 0x20000018ff187230 */ /* 0x000fca0000004100 */
[----:B------:R-:W-:-:S04]  /*58df0*/  FMUL R24, R24, UR24 ;  /* 0x0000001818187c20 */ /* 0x000fc80008400000 */
[----:B------:R-:W-:Y:S02]  /*58e00*/  FFMA R24, R77, UR21, R24 ;  /* 0x000000154d187c23 */ /* 0x000fe40008000018 */
[----:B------:R-:W4:Y:S03]  /*58e10*/  LDL.LU R77, [R1+0x1238] ;  /* 0x00123800014d7983 */ /* 0x000f260000300800 */
[----:B0-----:R-:W-:Y:S02]  /*58e20*/  F2FP.SATFINITE.E4M3.F32.PACK_AB_MERGE_C R25, RZ, R24, RZ ;  /* 0x00000018ff19723e */ /* 0x001fe400048070ff */
[----:B------:R-:W-:-:S03]  /*58e30*/  PRMT R24, RZ, 0x7610, R24 ;  /* 0x00007610ff187816 */ /* 0x000fc60000000018 */
[----:B------:R0:W-:Y:S04]  /*58e40*/  @!P3 STG.E.U8 desc[UR22][R18.64+0x1c8], R25 ;  /* 0x0001c8191200b986 */ /* 0x0001e8000c101116 */
[----:B------:R-:W2:Y:S01]  /*58e50*/  @!P2 LDG.E.U8 R24, desc[UR22][R22.64+0x1c9] ;  /* 0x0001c9161618a981 */ /* 0x000ea2000c1e1100 */
[----:B0-----:R-:W0:Y:S02]  /*58e60*/  @!P2 LDC.64 R18, c[0x0][0x5c0] ;  /* 0x00017000ff12ab82 */ /* 0x001e240000000a00 */
[----:B0-----:R-:W-:Y:S02]  /*58e70*/  @!P2 IADD3 R18, P3, R106, R18, RZ ;  /* 0x000000126a12a210 */ /* 0x001fe40007f7e0ff */
[----:B------:R-:W4:Y:S03]  /*58e80*/  LDL.LU R106, [R1+0x14bc] ;  /* 0x0014bc00016a7983 */ /* 0x000f260000300800 */
[----:B------:R-:W-:-:S02]  /*58e90*/  @!P2 IMAD.X R19, R107, 0x1, R19, P3 ;  /* 0x000000016b13a824 */ /* 0x000fc400018e0613 */
        /* <DEDUP_REMOVED lines=8> */
[----:B------:R-:W-:Y:S02]  /*58f20*/  F2FP.SATFINITE.E4M3.F32.PACK_AB_MERGE_C R25, RZ, R24, RZ ;  /* 0x00000018ff19723e */ /* 0x000fe400048070ff */
[----:B------:R-:W-:-:S03]  /*58f30*/  PRMT R24, RZ, 0x7610, R24 ;  /* 0x00007610ff187816 */ /* 0x000fc60000000018 */
[----:B------:R0:W-:Y:S04]  /*58f40*/  @!P2 STG.E.U8 desc[UR22][R18.64+0x1c9], R25 ;  /* 0x0001c9191200a986 */ /* 0x0001e8000c101116 */
        /* <DEDUP_REMOVED lines=10> */
[----:B----4-:R-:W-:Y:S04]  /*58ff0*/  @!P0 STG.E.U8 desc[UR22][R106.64+0x1d0], R35 ;  /* 0x0001d0236a008986 */ /* 0x010fe8000c101116 */
[----:B------:R-:W4:Y:S01]  /*59000*/  @!P4 LDG.E.U8 R24, desc[UR22][R20.64+0x1d1] ;  /* 0x0001d1161418c981 */ /* 0x000f22000c1e1100 */
[----:B0-----:R-:W0:Y:S02]  /*59010*/  @!P2 LDC.64 R18, c[0x0][0x5c0] ;  /* 0x00017000ff12ab82 */ /* 0x001e240000000a00 */
[----:B0-----:R-:W-:Y:S02]  /*59020*/  @!P2 IADD3 R18, P3, R101, R18, RZ ;  /* 0x000000126512a210 */ /* 0x001fe40007f7e0ff */
[----:B------:R-:W-:Y:S01]  /*59030*/  LOP3.LUT P0, RZ, R9, 0x1000, RZ, 0xc0, !PT ;  /* 0x0000100009ff7812 */ /* 0x000fe2000780c0ff */
[----:B------:R-:W3:Y:S02]  /*59040*/  LDL.LU R101, [R1+0x14b4] ;  /* 0x0014b40001657983 */ /* 0x000ee40000300800 */
[----:B------:R-:W-:Y:S01]  /*59050*/  @!P2 IMAD.X R19, R102, 0x1, R19, P3 ;  /* 0x000000016613a824 */ /* 0x000fe200018e0613 */
[----:B------:R-:W-:-:S02]  /*59060*/  ISETP.LT.OR P3, PT, R27, 0x1d1, !P1 ;  /* 0x000001d11b00780c */ /* 0x000fc40004f61670 */
[----:B----4-:R-:W-:Y:S01]  /*59070*/  LOP3.LUT R24, R24, 0xff, RZ, 0xc0, !PT ;  /* 0x000000ff18187812 */ /* 0x010fe200078ec0ff */
[----:B------:R-:W4:Y:S03]  /*59080*/  LDL.LU R102, [R1+0x14b0] ;  /* 0x0014b00001667983 */ /* 0x000f260000300800 */
        /* <DEDUP_REMOVED lines=9> */
[----:B------:R-:W2:Y:S02]  /*59120*/  @!P3 LDG.E.U8 R24, desc[UR22][R22.64+0x1d0] ;  /* 0x0001d0161618b981 */ /* 0x000ea4000c1e1100 */
[----:B--2---:R-:W-:-:S04]  /*59130*/  LOP3.LUT R24, R24, 0xff, RZ, 0xc0, !PT ;  /* 0x000000ff18187812 */ /* 0x004fc800078ec0ff */
[----:B------:R-:W-:-:S05]  /*59140*/  F2FP.F16.E4M3.UNPACK_B R24, R24 ;  /* 0x00000018ff18723e */ /* 0x000fca00020006ff */
[----:B------:R-:W-:-:S05]  /*59150*/  HADD2.F32 R24, -RZ, R24.H0_H0 ;  /* 0x20000018ff187230 */ /* 0x000fca0000004100 */
[----:B------:R-:W-:-:S04]  /*59160*/  FMUL R24, R24, UR24 ;  /* 0x0000001818187c20 */ /* 0x000fc80008400000 */
[----:B------:R-:W-:Y:S02]  /*59170*/  FFMA R24, R235, UR21, R24 ;  /* 0x00000015eb187c23 */ /* 0x000fe40008000018 */
[----:B------:R-:W2:Y:S03]  /*59180*/  LDL.LU R235, [R1+0x1248] ;  /* 0x0012480001eb7983 */ /* 0x000ea60000300800 */
[----:B0-----:R-:W-:Y:S02]  /*59190*/  F2FP.SATFINITE.E4M3.F32.PACK_AB_MERGE_C R25, RZ, R24, RZ ;  /* 0x00000018ff19723e */ /* 0x001fe400048070ff */
[----:B------:R-:W-:-:S03]  /*591a0*/  PRMT R24, RZ, 0x7610, R24 ;  /* 0x00007610ff187816 */ /* 0x000fc60000000018 */
[----:B------:R0:W-:Y:S04]  /*591b0*/  @!P3 STG.E.U8 desc[UR22][R18.64+0x1d0], R25 ;  /* 0x0001d0191200b986 */ /* 0x0001e8000c101116 */
[----:B------:R-:W3:Y:S01]  /*591c0*/  @!P2 LDG.E.U8 R24, desc[UR22][R22.64+0x1d1] ;  /* 0x0001d1161618a981 */ /* 0x000ee2000c1e1100 */
[----:B0-----:R-:W0:Y:S02]  /*591d0*/  @!P2 LDC.64 R18, c[0x0][0x5c0] ;  /* 0x00017000ff12ab82 */ /* 0x001e240000000a00 */
[----:B0-----:R-:W-:Y:S02]  /*591e0*/  @!P2 IADD3 R18, P3, R103, R18, RZ ;  /* 0x000000126712a210 */ /* 0x001fe40007f7e0ff */
[----:B------:R-:W2:Y:S03]  /*591f0*/  LDL.LU R103, [R1+0x14ac] ;  /* 0x0014ac0001677983 */ /* 0x000ea60000300800 */
[----:B------:R-:W-:Y:S01]  /*59200*/  @!P2 IMAD.X R19, R15, 0x1, R19, P3 ;  /* 0x000000010f13a824 */ /* 0x000fe200018e0613 */
[----:B------:R-:W-:Y:S01]  /*59210*/  LOP3.LUT P4, RZ, R9, 0x800, RZ, 0xc0, !PT ;  /* 0x0000080009ff7812 */ /* 0x000fe2000788c0ff */
[----:B------:R-:W5:Y:S01]  /*59220*/  LDL.LU R15, [R1+0x14a8] ;  /* 0x0014a800010f7983 */ /* 0x000f620000300800 */
[----:B---3--:R-:W-:-:S04]  /*59230*/  LOP3.LUT R24, R24, 0xff, RZ, 0xc0, !PT ;  /* 0x000000ff18187812 */ /* 0x008fc800078ec0ff */
[----:B------:R-:W-:-:S05]  /*59240*/  F2FP.F16.E4M3.UNPACK_B R24, R24 ;  /* 0x00000018ff18723e */ /* 0x000fca00020006ff */
[----:B------:R-:W-:-:S05]  /*59250*/  HADD2.F32 R24, -RZ, R24.H0_H0 ;  /* 0x20000018ff187230 */ /* 0x000fca0000004100 */
[----:B------:R-:W-:-:S04]  /*59260*/  FMUL R24, R24, UR24 ;  /* 0x0000001818187c20 */ /* 0x000fc80008400000 */
[----:B------:R-:W-:Y:S02]  /*59270*/  FFMA R24, R234, UR21, R24 ;  /* 0x00000015ea187c23 */ /* 0x000fe40008000018 */
[----:B------:R-:W3:Y:S03]  /*59280*/  LDL.LU R234, [R1+0x124c] ;  /* 0x00124c0001ea7983 */ /* 0x000ee60000300800 */
[----:B------:R-:W-:Y:S02]  /*59290*/  F2FP.SATFINITE.E4M3.F32.PACK_AB_MERGE_C R25, RZ, R24, RZ ;  /* 0x00000018ff19723e */ /* 0x000fe400048070ff */
[----:B------:R-:W-:-:S03]  /*592a0*/  PRMT R24, RZ, 0x7610, R24 ;  /* 0x00007610ff187816 */ /* 0x000fc60000000018 */
[----:B------:R0:W-:Y:S04]  /*592b0*/  @!P2 STG.E.U8 desc[UR22][R18.64+0x1d1], R25 ;  /* 0x0001d1191200a986 */ /* 0x0001e8000c101116 */
        /* <DEDUP_REMOVED lines=8> */
[----:B--2---:R-:W-:Y:S04]  /*59340*/  @!P0 STG.E.U8 desc[UR22][R102.64+0x1d8], R35 ;  /* 0x0001d82366008986 */ /* 0x004fe8000c101116 */
[----:B------:R-:W2:Y:S01]  /*59350*/  @!P4 LDG.E.U8 R24, desc[UR22][R20.64+0x1d9] ;  /* 0x0001d9161418c981 */ /* 0x000ea2000c1e1100 */
[----:B------:R-:W-:-:S13]  /*59360*/  ISETP.LT.OR P2, PT, R27, 0x1d9, !P1 ;  /* 0x000001d91b00780c */ /* 0x000fda0004f41670 */
[----:B0-----:R-:W0:Y:S02]  /*59370*/  @!P2 LDC.64 R18, c[0x0][0x5c0] ;  /* 0x00017000ff12ab82 */ /* 0x001e240000000a00 */
[----:B0-----:R-:W-:-:S05]  /*59380*/  @!P2 IADD3 R18, P3, R135, R18, RZ ;  /* 0x000000128712a210 */ /* 0x001fca0007f7e0ff */
[----:B------:R-:W-:Y:S01]  /*59390*/  @!P2 IMAD.X R19, R230, 0x1, R19, P3 ;  /* 0x00000001e613a824 */ /* 0x000fe200018e0613 */
[----:B------:R-:W-:Y:S02]  /*593a0*/  ISETP.LT.OR P3, PT, R27, 0x1d9, !P1 ;  /* 0x000001d91b00780c */ /* 0x000fe40004f61670 */
[----:B--2---:R-:W-:-:S04]  /*593b0*/  LOP3.LUT R24, R24, 0xff, RZ, 0xc0, !PT ;  /* 0x000000ff18187812 */ /* 0x004fc800078ec0ff */
[----:B------:R-:W-:-:S05]  /*593c0*/  F2FP.F16.E4M3.UNPACK_B R24, R24 ;  /* 0x00000018ff18723e */ /* 0x000fca00020006ff */
[----:B------:R-:W-:-:S05]  /*593d0*/  HADD2.F32 R24, -RZ, R24.H0_H0 ;  /* 0x20000018ff187230 */ /* 0x000fca0000004100 */
[----:B------:R-:W-:-:S04]  /*593e0*/  FMUL R24, R24, UR24 ;  /* 0x0000001818187c20 */ /* 0x000fc80008400000 */
[----:B------:R-:W-:Y:S01]  /*593f0*/  FFMA R24, R235, UR21, R24 ;  /* 0x00000015eb187c23 */ /* 0x000fe20008000018 */
[----:B------:R-:W-:Y:S01]  /*59400*/  ISETP.LT.OR P2, PT, R27, 0x1da, !P1 ;  /* 0x000001da1b00780c */ /* 0x000fe20004f41670 */
[----:B------:R-:W2:Y:S01]  /*59410*/  LDL.LU R235, [R1+0x1250] ;  /* 0x0012500001eb7983 */ /* 0x000ea20000300800 */
[----:B------:R-:W-:-:S03]  /*59420*/  LOP3.LUT P0, RZ, R9, 0x400, RZ, 0xc0, !PT ;  /* 0x0000040009ff7812 */ /* 0x000fc6000780c0ff */
[----:B------:R-:W4:Y:S01]  /*59430*/  LDL.LU R77, [R1+0x1254] ;  /* 0x00125400014d7983 */ /* 0x000f220000300800 */
        /* <DEDUP_REMOVED lines=9> */
[----:B------:R-:W-:Y:S01]  /*594d0*/  LOP3.LUT P4, RZ, R9, 0x200, RZ, 0xc0, !PT ;  /* 0x0000020009ff7812 */ /* 0x000fe2000788c0ff */
[----:B------:R-:W3:Y:S03]  /*594e0*/  LDL.LU R234, [R1+0x1258] ;  /* 0x0012580001ea7983 */ /* 0x000ee60000300800 */
[----:B0-----:R-:W-:-:S05]  /*594f0*/  F2FP.SATFINITE.E4M3.F32.PACK_AB_MERGE_C R25, RZ, R24, RZ ;  /* 0x00000018ff19723e */ /* 0x001fca00048070ff */
[----:B------:R0:W-:Y:S02]  /*59500*/  @!P3 STG.E.U8 desc[UR22][R18.64+0x1d8], R25 ;  /* 0x0001d8191200b986 */ /* 0x0001e4000c101116 */
[----:B0-----:R-:W0:Y:S01]  /*59510*/  @!P2 LDC.64 R18, c[0x0][0x5c0] ;  /* 0x00017000ff12ab82 */ /* 0x001e220000000a00 */
[----:B------:R-:W-:Y:S02]  /*59520*/  PRMT R24, RZ, 0x7610, R24 ;  /* 0x00007610ff187816 */ /* 0x000fe40000000018 */
[----:B0-----:R-:W-:-:S05]  /*59530*/  @!P2 IADD3 R18, P3, R132, R18, RZ ;  /* 0x000000128412a210 */ /* 0x001fca0007f7e0ff */
[----:B------:R-:W-:Y:S01]  /*59540*/  @!P2 IMAD.X R19, R134, 0x1, R19, P3 ;  /* 0x000000018613a824 */ /* 0x000fe200018e0613 */
[----:B------:R-:W-:-:S13]  /*59550*/  ISETP.LT.OR P3, PT, R27, 0x1da, !P1 ;  /* 0x000001da1b00780c */ /* 0x000fda0004f61670 */
[----:B------:R-:W2:Y:S02]  /*59560*/  @!P3 LDG.E.U8 R24, desc[UR22][R22.64+0x1d9] ;  /* 0x0001d9161618b981 */ /* 0x000ea4000c1e1100 */
[----:B--2---:R-:W-:-:S04]  /*59570*/  LOP3.LUT R24, R24, 0xff, RZ, 0xc0, !PT ;  /* 0x000000ff18187812 */ /* 0x004fc800078ec0ff */
[----:B------:R-:W-:-:S05]  /*59580*/  F2FP.F16.E4M3.UNPACK_B R24, R24 ;  /* 0x00000018ff18723e */ /* 0x000fca00020006ff */
[----:B------:R-:W-:-:S05]  /*59590*/  HADD2.F32 R24, -RZ, R24.H0_H0 ;  /* 0x20000018ff187230 */ /* 0x000fca0000004100 */
[----:B------:R-:W-:-:S04]  /*595a0*/  FMUL R24, R24, UR24 ;  /* 0x0000001818187c20 */ /* 0x000fc80008400000 */
[----:B------:R-:W-:Y:S02]  /*595b0*/  FFMA R24, R235, UR21, R24 ;  /* 0x00000015eb187c23 */ /* 0x000fe40008000018 */
[----:B------:R-:W2:Y:S03]  /*595c0*/  LDL.LU R235, [R1+0x125c] ;  /* 0x00125c0001eb7983 */ /* 0x000ea60000300800 */
        /* <DEDUP_REMOVED lines=11> */
[----:B------:R-:W-:Y:S04]  /*59680*/  @!P0 STG.E.U8 desc[UR22][R98.64+0x1e0], R35 ;  /* 0x0001e02362008986 */ /* 0x000fe8000c101116 */
[----:B------:R-:W4:Y:S01]  /*59690*/  @!P4 LDG.E.U8 R24, desc[UR22][R20.64+0x1e1] ;  /* 0x0001e1161418c981 */ /* 0x000f22000c1e1100 */
[----:B------:R-:W-:-:S13]  /*596a0*/  ISETP.LT.OR P0, PT, R27, 0x1e1, !P1 ;  /* 0x000001e11b00780c */ /* 0x000fda0004f01670 */
        /* <DEDUP_REMOVED lines=8> */
[----:B---3--:R-:W-:Y:S01]  /*59730*/  FFMA R24, R234, UR21, R24 ;  /* 0x00000015ea187c23 */ /* 0x008fe20008000018 */
[----:B------:R-:W-:Y:S01]  /*59740*/  ISETP.LT.OR P0, PT, R27, 0x1e2, !P1 ;  /* 0x000001e21b00780c */ /* 0x000fe20004f01670 */
[----:B------:R-:W3:Y:S04]  /*59750*/  LDL.LU R234, [R1+0x1260] ;  /* 0x0012600001ea7983 */ /* 0x000ee80000300800 */
[----:B------:R-:W4:Y:S01]  /*59760*/  LDL.LU R77, [R1+0x1264] ;  /* 0x00126400014d7983 */ /* 0x000f220000300800 */
        /* <DEDUP_REMOVED lines=8> */
[----:B------:R-:W-:Y:S01]  /*597f0*/  FFMA R24, R235, UR21, R24 ;  /* 0x00000015eb187c23 */ /* 0x000fe20008000018 */
[----:B------:R-:W-:Y:S01]  /*59800*/  LOP3.LUT P4, RZ, R9, 0x80, RZ, 0xc0, !PT ;  /* 0x0000008009ff7812 */ /* 0x000fe2000788c0ff */
[----:B------:R-:W2:Y:S03]  /*59810*/  LDL.LU R235, [R1+0x1268] ;  /* 0x0012680001eb7983 */ /* 0x000ea60000300800 */
[----:B0-----:R-:W-:Y:S02]  /*59820*/  F2FP.SATFINITE.E4M3.F32.PACK_AB_MERGE_C R25, RZ, R24, RZ ;  /* 0x00000018ff19723e */ /* 0x001fe400048070ff */
[----:B------:R-:W-:-:S03]  /*59830*/  PRMT R24, RZ, 0x7610, R24 ;  /* 0x00007610ff187816 */ /* 0x000fc60000000018 */
[----:B------:R0:W-:Y:S04]  /*59840*/  @!P3 STG.E.U8 desc[UR22][R18.64+0x1e0], R25 ;  /* 0x0001e0191200b986 */ /* 0x0001e8000c101116 */
[----:B------:R-:W3:Y:S01]  /*59850*/  @!P0 LDG.E.U8 R24, desc[UR22][R22.64+0x1e1] ;  /* 0x0001e11616188981 */ /* 0x000ee2000c1e1100 */
[----:B0-----:R-:W0:Y:S02]  /*59860*/  @!P0 LDC.64 R18, c[0x0][0x5c0] ;  /* 0x00017000ff128b82 */ /* 0x001e240000000a00 */
        /* <DEDUP_REMOVED lines=17> */
[----:B------:R-:W-:Y:S01]  /*59980*/  FFMA R24, R77, UR21, R24 ;  /* 0x000000154d187c23 */ /* 0x000fe20008000018 */
[C---:B------:R-:W-:Y:S02]  /*59990*/  LOP3.LUT P0, RZ, R12.reuse, 0x40, RZ, 0xc0, !PT ;  /* 0x000000400cff7812 */ /* 0x040fe4000780c0ff */
[----:B------:R-:W-:Y:S01]  /*599a0*/  LOP3.LUT P2, RZ, R12, 0x80, RZ, 0xc0, !PT ;  /* 0x000000800cff7812 */ /* 0x000fe2000784c0ff */
[----:B------:R-:W4:Y:S01]  /*599b0*/  LDL.LU R77, [R1+0x1270] ;  /* 0x00127000014d7983 */ /* 0x000f220000300800 */
[----:B------:R-:W-:Y:S02]  /*599c0*/  F2FP.SATFINITE.E4M3.F32.PACK_AB_MERGE_C R35, RZ, R24, RZ ;  /* 0x00000018ff23723e */ /* 0x000fe400048070ff */
[----:B------:R-:W-:-:S03]  /*599d0*/  PRMT R24, RZ, 0x7610, R24 ;  /* 0x00007610ff187816 */ /* 0x000fc60000000018 */
[----:B------:R-:W-:Y:S04]  /*599e0*/  @!P3 STG.E.U8 desc[UR22][R94.64+0x1e8], R35 ;  /* 0x0001e8235e00b986 */ /* 0x000fe8000c101116 */
[----:B------:R-:W2:Y:S01]  /*599f0*/  @!P4 LDG.E.U8 R24, desc[UR22][R20.64+0x1e9] ;  /* 0x0001e9161418c981 */ /* 0x000ea2000c1e1100 */
        /* <DEDUP_REMOVED lines=21> */
[----:B0-----:R-:W-:Y:S02]  /*59b50*/  F2FP.SATFINITE.E4M3.F32.PACK_AB_MERGE_C R25, RZ, R24, RZ ;  /* 0x00000018ff19723e */ /* 0x001fe400048070ff */
[----:B------:R-:W-:-:S03]  /*59b60*/  PRMT R24, RZ, 0x7610, R24 ;  /* 0x00007610ff187816 */ /* 0x000fc60000000018 */
[----:B------:R0:W-:Y:S04]  /*59b70*/  @!P3 STG.E.U8 desc[UR22][R18.64+0x1e8], R25 ;  /* 0x0001e8191200b986 */ /* 0x0001e8000c101116 */
[----:B------:R-:W4:Y:S01]  /*59b80*/  @!P2 LDG.E.U8 R24, desc[UR22][R22.64+0x1e9] ;  /* 0x0001e9161618a981 */ /* 0x000f22000c1e1100 */
[----:B0-----:R-:W0:Y:S02]  /*59b90*/  @!P2 LDC.64 R18, c[0x0][0x5c0] ;  /* 0x00017000ff12ab82 */ /* 0x001e240000000a00 */
[----:B0-----:R-:W-:-:S05]  /*59ba0*/  @!P2 IADD3 R18, P3, R70, R18, RZ ;  /* 0x000000124612a210 */ /* 0x001fca0007f7e0ff */
[----:B------:R-:W-:Y:S01]  /*59bb0*/  @!P2 IMAD.X R19, R71, 0x1, R19, P3 ;  /* 0x000000014713a824 */ /* 0x000fe200018e0613 */
[----:B------:R-:W-:Y:S02]  /*59bc0*/  LOP3.LUT P3, RZ, R9, 0x40, RZ, 0xc0, !PT ;  /* 0x0000004009ff7812 */ /* 0x000fe4000786c0ff */
[----:B----4-:R-:W-:-:S04]  /*59bd0*/  LOP3.LUT R24, R24, 0xff, RZ, 0xc0, !PT ;  /* 0x000000ff18187812 */ /* 0x010fc800078ec0ff */
[----:B------:R-:W-:-:S05]  /*59be0*/  F2FP.F16.E4M3.UNPACK_B R24, R24 ;  /* 0x00000018ff18723e */ /* 0x000fca00020006ff */
[----:B------:R-:W-:-:S05]  /*59bf0*/  HADD2.F32 R24, -RZ, R24.H0_H0 ;  /* 0x20000018ff187230 */ /* 0x000fca0000004100 */
[----:B------:R-:W-:-:S04]  /*59c00*/  FMUL R24, R24, UR24 ;  /* 0x0000001818187c20 */ /* 0x000fc80008400000 */
[----:B------:R-:W-:Y:S01]  /*59c10*/  FFMA R24, R77, UR21, R24 ;  /* 0x000000154d187c23 */ /* 0x000fe20008000018 */
[----:B------:R-:W-:Y:S01]  /*59c20*/  PRMT R28, RZ, 0x7610, R28 ;  /* 0x00007610ff1c7816 */ /* 0x000fe2000000001c */
[----:B------:R-:W4:Y:S03]  /*59c30*/  LDL.LU R77, [R1+0x127c] ;  /* 0x00127c00014d7983 */ /* 0x000f260000300800 */
[----:B------:R-:W-:Y:S02]  /*59c40*/  F2FP.SATFINITE.E4M3.F32.PACK_AB_MERGE_C R25, RZ, R24, RZ ;  /* 0x00000018ff19723e */ /* 0x000fe400048070ff */
[----:B------:R-:W-:-:S03]  /*59c50*/  PRMT R24, RZ, 0x7610, R24 ;  /* 0x00007610ff187816 */ /* 0x000fc60000000018 */
[----:B------:R0:W-:Y:S04]  /*59c60*/  @!P2 STG.E.U8 desc[UR22][R18.64+0x1e9], R25 ;  /* 0x0001e9191200a986 */ /* 0x0001e8000c101116 */
[----:B------:R-:W2:Y:S01]  /*59c70*/  @!P3 LDG.E.U8 R24, desc[UR22][R20.64+0x1f0] ;  /* 0x0001f0161418b981 */ /* 0x000ea2000c1e1100 */
[----:B0-----:R-:W0:Y:S01]  /*59c80*/  @!P6 LDC.64 R18, c[0x0][0x5c0] ;  /* 0x00017000ff12eb82 */ /* 0x001e220000000a00 */
        /* <DEDUP_REMOVED lines=18> */
[----:B------:R-:W-:Y:S04]  /*59db0*/  @!P4 STG.E.U8 desc[UR22][R88.64+0x1f1], R37 ;  /* 0x0001f1255800c986 */ /* 0x000fe8000c101116 */
[----:B------:R-:W4:Y:S01]  /*59dc0*/  @!P6 LDG.E.U8 R28, desc[UR22][R22.64+0x1f0] ;  /* 0x0001f016161ce981 */ /* 0x000f22000c1e1100 */
[----:B0-----:R-:W-:-:S05]  /*59dd0*/  @!P6 IADD3 R24, P3, R49, R18, RZ ;  /* 0x000000123118e210 */ /* 0x001fca0007f7e0ff */
[----:B------:R-:W-:Y:S02]  /*59de0*/  @!P6 IMAD.X R25, R69, 0x1, R19, P3 ;  /* 0x000000014519e824 */ /* 0x000fe400018e0613 */
[----:B------:R-:W0:Y:S01]  /*59df0*/  @!P5 LDC.64 R18, c[0x0][0x5c0] ;  /* 0x00017000ff12db82 */ /* 0x000e220000000a00 */
[----:B----4-:R-:W-:-:S04]  /*59e00*/  LOP3.LUT R28, R28, 0xff, RZ, 0xc0, !PT ;  /* 0x000000ff1c1c7812 */ /* 0x010fc800078ec0ff */
[----:B------:R-:W-:-:S05]  /*59e10*/  F2FP.F16.E4M3.UNPACK_B R28, R28 ;  /* 0x0000001cff1c723e */ /* 0x000fca00020006ff */
[----:B------:R-:W-:-:S05]  /*59e20*/  HADD2.F32 R28, -RZ, R28.H0_H0 ;  /* 0x2000001cff1c7230 */ /* 0x000fca0000004100 */
[----:B------:R-:W-:-:S04]  /*59e30*/  FMUL R28, R28, UR24 ;  /* 0x000000181c1c7c20 */ /* 0x000fc80008400000 */
[----:B------:R-:W-:Y:S01]  /*59e40*/  FFMA R28, R77, UR21, R28 ;  /* 0x000000154d1c7c23 */ /* 0x000fe2000800001c */
[----:B0-----:R-:W-:Y:S02]  /*59e50*/  @!P5 IADD3 R18, P3, R38, R18, RZ ;  /* 0x000000122612d210 */ /* 0x001fe40007f7e0ff */
[----:B------:R-:W-:Y:S01]  /*59e60*/  ISETP.GE.AND P4, PT, R26, 0x81, PT ;  /* 0x000000811a00780c */ /* 0x000fe20003f86270 */
[----:B------:R-:W4:Y:S01]  /*59e70*/  LDL.LU R77, [R1+0x1288] ;  /* 0x00128800014d7983 */ /* 0x000f220000300800 */
[----:B-1----:R-:W-:Y:S02]  /*59e80*/  F2FP.SATFINITE.E4M3.F32.PACK_AB_MERGE_C R35, RZ, R28, RZ ;  /* 0x0000001cff23723e */ /* 0x002fe400048070ff */
[----:B------:R-:W-:-:S03]  /*59e90*/  PRMT R28, RZ, 0x7610, R28 ;  /* 0x00007610ff1c7816 */ /* 0x000fc6000000001c */
[----:B------:R0:W-:Y:S04]  /*59ea0*/  @!P6 STG.E.U8 desc[UR22][R24.64+0x1f0], R35 ;  /* 0x0001f0231800e986 */ /* 0x0001e8000c101116 */
[----:B------:R-:W2:Y:S01]  /*59eb0*/  @!P5 LDG.E.U8 R28, desc[UR22][R22.64+0x1f1] ;  /* 0x0001f116161cd981 */ /* 0x000ea2000c1e1100 */
[----:B------:R-:W-:Y:S01]  /*59ec0*/  @!P5 IMAD.X R19, R40, 0x1, R19, P3 ;  /* 0x000000012813d824 */ /* 0x000fe200018e0613 */
[----:B--2---:R-:W-:-:S04]  /*59ed0*/  LOP3.LUT R28, R28, 0xff, RZ, 0xc0, !PT ;  /* 0x000000ff1c1c7812 */ /* 0x004fc800078ec0ff */
[----:B------:R-:W-:-:S05]  /*59ee0*/  F2FP.F16.E4M3.UNPACK_B R28, R28 ;  /* 0x0000001cff1c723e */ /* 0x000fca00020006ff */
[----:B------:R-:W-:-:S05]  /*59ef0*/  HADD2.F32 R28, -RZ, R28.H0_H0 ;  /* 0x2000001cff1c7230 */ /* 0x000fca0000004100 */
[----:B------:R-:W-:-:S04]  /*59f00*/  FMUL R28, R28, UR24 ;  /* 0x000000181c1c7c20 */ /* 0x000fc80008400000 */
[----:B------:R-:W-:Y:S01]  /*59f10*/  FFMA R28, R235, UR21, R28 ;  /* 0x00000015eb1c7c23 */ /* 0x000fe2000800001c */
[----:B------:R-:W-:Y:S02]  /*59f20*/  ISETP.LT.OR P4, PT, R27, 0x1fa, !P4 ;  /* 0x000001fa1b00780c */ /* 0x000fe40006781670 */
[----:B0-----:R-:W-:Y:S01]  /*59f30*/  PRMT R24, RZ, 0x7610, R24 ;  /* 0x00007610ff187816 */ /* 0x001fe20000000018 */
[----:B------:R-:W2:Y:S01]  /*59f40*/  LDL.LU R235, [R1+0x128c] ;  /* 0x00128c0001eb7983 */ /* 0x000ea20000300800 */
[----:B------:R-:W-:Y:S02]  /*59f50*/  F2FP.SATFINITE.E4M3.F32.PACK_AB_MERGE_C R37, RZ, R28, RZ ;  /* 0x0000001cff25723e */ /* 0x000fe400048070ff */
[----:B------:R-:W-:-:S03]  /*59f60*/  PRMT R28, RZ, 0x7610, R28 ;  /* 0x00007610ff1c7816 */ /* 0x000fc6000000001c */
[----:B------:R0:W-:Y:S04]  /*59f70*/  @!P5 STG.E.U8 desc[UR22][R18.64+0x1f1], R37 ;  /* 0x0001f1251200d986 */ /* 0x0001e8000c101116 */
[----:B------:R-:W3:Y:S01]  /*59f80*/  @!P2 LDG.E.U8 R28, desc[UR22][R20.64+0x1f8] ;  /* 0x0001f816141ca981 */ /* 0x000ee2000c1e1100 */
[----:B0-----:R-:W0:Y:S01]  /*59f90*/  @!P4 LDC.64 R18, c[0x0][0x5c0] ;  /* 0x00017000ff12cb82 */ /* 0x001e220000000a00 */
[----:B---3--:R-:W-:-:S04]  /*59fa0*/  LOP3.LUT R28, R28, 0xff, RZ, 0xc0, !PT ;  /* 0x000000ff1c1c7812 */ /* 0x008fc800078ec0ff */
[----:B------:R-:W-:-:S05]  /*59fb0*/  F2FP.F16.E4M3.UNPACK_B R28, R28 ;  /* 0x0000001cff1c723e */ /* 0x000fca00020006ff */
[----:B------:R-:W-:-:S05]  /*59fc0*/  HADD2.F32 R28, -RZ, R28.H0_H0 ;  /* 0x2000001cff1c7230 */ /* 0x000fca0000004100 */
[----:B------:R-:W-:-:S04]  /*59fd0*/  FMUL R28, R28, UR24 ;  /* 0x000000181c1c7c20 */ /* 0x000fc80008400000 */
[----:B------:R-:W-:Y:S01]  /*59fe0*/  FFMA R28, R234, UR21, R28 ;  /* 0x00000015ea1c7c23 */ /* 0x000fe2000800001c */
[----:B0-----:R-:W-:Y:S01]  /*59ff0*/  @!P4 IADD3 R18, P3, P5, R16, R18, R5 ;  /* 0x000000121012c210 */ /* 0x001fe20007d7e005 */
[----:B------:R-:W3:Y:S03]  /*5a000*/  LDL.LU R234, [R1+0x1290] ;  /* 0x0012900001ea7983 */ /* 0x000ee60000300800 */
[----:B------:R-:W-:-:S05]  /*5a010*/  F2FP.SATFINITE.E4M3.F32.PACK_AB_MERGE_C R25, RZ, R28, RZ ;  /* 0x0000001cff19723e */ /* 0x000fca00048070ff */
[----:B------:R0:W-:Y:S04]  /*5a020*/  @!P2 STG.E.U8 desc[UR22][R84.64+0x1f8], R25 ;  /* 0x0001f8195400a986 */ /* 0x0001e8000c101116 */
[----:B------:R1:W4:Y:S01]  /*5a030*/  @!P4 LDG.E.U8 R24, desc[UR22][R20.64+0x1f9] ;  /* 0x0001f9161418c981 */ /* 0x000322000c1e1100 */
[----:B------:R-:W-:Y:S02]  /*5a040*/  @!P4 IADD3.X R19, R29, R19, R4, P3, P5 ;  /* 0x000000131d13c210 */ /* 0x000fe40001fea404 */
[----:B------:R-:W-:Y:S02]  /*5a050*/  ISETP.LT.OR P3, PT, R27, 0x1f9, !P1 ;  /* 0x000001f91b00780c */ /* 0x000fe40004f61670 */
[----:B-1----:R-:W-:Y:S02]  /*5a060*/  PRMT R20, RZ, 0x7610, R20 ;  /* 0x00007610ff147816 */ /* 0x002fe40000000014 */
[----:B----4-:R-:W-:-:S04]  /*5a070*/  LOP3.LUT R24, R24, 0xff, RZ, 0xc0, !PT ;  /* 0x000000ff18187812 */ /* 0x010fc800078ec0ff */
[----:B------:R-:W-:-:S05]  /*5a080*/  F2FP.F16.E4M3.UNPACK_B R24, R24 ;  /* 0x00000018ff18723e */ /* 0x000fca00020006ff */
[----:B------:R-:W-:-:S05]  /*5a090*/  HADD2.F32 R24, -RZ, R24.H0_H0 ;  /* 0x20000018ff187230 */ /* 0x000fca0000004100 */
[----:B------:R-:W-:-:S04]  /*5a0a0*/  FMUL R24, R24, UR24 ;  /* 0x0000001818187c20 */ /* 0x000fc80008400000 */
[----:B------:R-:W-:Y:S01]  /*5a0b0*/  FFMA R24, R77, UR21, R24 ;  /* 0x000000154d187c23 */ /* 0x000fe20008000018 */
[----:B------:R-:W-:Y:S02]  /*5a0c0*/  ISETP.LT.OR P1, PT, R27, 0x1fa, !P1 ;  /* 0x000001fa1b00780c */ /* 0x000fe40004f21670 */
[----:B------:R-:W-:Y:S01]  /*5a0d0*/  LOP3.LUT P2, RZ, R12, 0x8, RZ, 0xc0, !PT ;  /* 0x000000080cff7812 */ /* 0x000fe2000784c0ff */
[----:B------:R-:W4:Y:S01]  /*5a0e0*/  LDL.LU R77, [R1+0x1294] ;  /* 0x00129400014d7983 */ /* 0x000f220000300800 */
[----:B0-----:R-:W-:-:S05]  /*5a0f0*/  F2FP.SATFINITE.E4M3.F32.PACK_AB_MERGE_C R25, RZ, R24, RZ ;  /* 0x00000018ff19723e */ /* 0x001fca00048070ff */
[----:B------:R0:W-:Y:S04]  /*5a100*/  @!P4 STG.E.U8 desc[UR22][R18.64+0x1f9], R25 ;  /* 0x0001f9191200c986 */ /* 0x0001e8000c101116 */
[----:B------:R-:W2:Y:S01]  /*5a110*/  @!P3 LDG.E.U8 R20, desc[UR22][R22.64+0x1f8] ;  /* 0x0001f8161614b981 */ /* 0x000ea2000c1e1100 */
[----:B0-----:R-:W0:Y:S01]  /*5a120*/  @!P3 LDC.64 R18, c[0x0][0x5c0] ;  /* 0x00017000ff12bb82 */ /* 0x001e220000000a00 */
        /* <DEDUP_REMOVED lines=8> */
[----:B------:R-:W-:Y:S01]  /*5a1b0*/  FFMA R20, R235, UR21, R20 ;  /* 0x00000015eb147c23 */ /* 0x000fe20008000014 */
[----:B------:R-:W-:Y:S01]  /*5a1c0*/  @!P1 IADD3 R25, P4, P5, R3, R16, R5 ;  /* 0x0000001003199210 */ /* 0x000fe20007d9e005 */
[----:B------:R-:W2:Y:S03]  /*5a1d0*/  LDL.LU R235, [R1+0x1298] ;  /* 0x0012980001eb7983 */ /* 0x000ea60000300800 */
[----:B------:R-:W-:Y:S02]  /*5a1e0*/  F2FP.SATFINITE.E4M3.F32.PACK_AB_MERGE_C R21, RZ, R20, RZ ;  /* 0x00000014ff15723e */ /* 0x000fe400048070ff */
[----:B------:R-:W-:-:S03]  /*5a1f0*/  PRMT R20, RZ, 0x7610, R20 ;  /* 0x00007610ff147816 */ /* 0x000fc60000000014 */
[----:B------:R0:W-:Y:S04]  /*5a200*/  @!P3 STG.E.U8 desc[UR22][R18.64+0x1f8], R21 ;  /* 0x0001f8151200b986 */ /* 0x0001e8000c101116 */
[----:B------:R-:W3:Y:S01]  /*5a210*/  @!P1 LDG.E.U8 R20, desc[UR22][R22.64+0x1f9] ;  /* 0x0001f91616149981 */ /* 0x000ee2000c1e1100 */
[----:B0-----:R-:W0:Y:S01]  /*5a220*/  @!P1 LDC.64 R18, c[0x0][0x5c0] ;  /* 0x00017000ff129b82 */ /* 0x001e220000000a00 */
[----:B------:R-:W-:Y:S02]  /*5a230*/  ISETP.LT.OR P3, PT, R27, 0x101, !P2 ;  /* 0x000001011b00780c */ /* 0x000fe40005761670 */
[----:B------:R-:W-:Y:S02]  /*5a240*/  @!P1 IADD3.X R24, R2, R29, R4, P4, P5 ;  /* 0x0000001d02189210 */ /* 0x000fe400027ea404 */
        /* <DEDUP_REMOVED lines=11> */
[----:B------:R0:W-:Y:S04]  /*5a300*/  @!P1 STG.E.U8 desc[UR22][R18.64+0x1f9], R21 ;  /* 0x0001f91512009986 */ /* 0x0001e8000c101116 */
[----:B------:R-:W4:Y:S01]  /*5a310*/  @!P3 LDG.E.U8 R20, desc[UR22][R30.64+0x100] ;  /* 0x000100161e14b981 */ /* 0x000f22000c1e1100 */
[----:B0-----:R-:W0:Y:S01]  /*5a320*/  @!P3 LDC.64 R18, c[0x0][0x5c0] ;  /* 0x00017000ff12bb82 */ /* 0x001e220000000a00 */
[----:B------:R-:W-:Y:S02]  /*5a330*/  ISETP.LT.OR P1, PT, R27, 0x102, !P2 ;  /* 0x000001021b00780c */ /* 0x000fe40005721670 */
[----:B0-----:R-:W-:-:S04]  /*5a340*/  @!P3 IADD3 R18, P4, P5, R16, R18, R7 ;  /* 0x000000121012b210 */ /* 0x001fc80007d9e007 */
[----:B------:R-:W-:Y:S02]  /*5a350*/  @!P3 IADD3.X R19, R29, R19, R6, P4, P5 ;  /* 0x000000131d13b210 */ /* 0x000fe400027ea406 */
        /* <DEDUP_REMOVED lines=17> */
[----:B--2---:R-:W-:Y:S01]  /*5a470*/  FFMA R20, R235, UR21, R20 ;  /* 0x00000015eb147c23 */ /* 0x004fe20008000014 */
[----:B------:R-:W-:Y:S01]  /*5a480*/  @!P3 IADD3 R23, P4, P5, R3, R16, R7 ;  /* 0x000000100317b210 */ /* 0x000fe20007d9e007 */
[----:B------:R-:W2:Y:S04]  /*5a490*/  LDL.LU R235, [R1+0x12a0] ;  /* 0x0012a00001eb7983 */ /* 0x000ea80000300800 */
[----:B------:R-:W4:Y:S01]  /*5a4a0*/  LDL.LU R77, [R1+0x12a4] ;  /* 0x0012a400014d7983 */ /* 0x000f220000300800 */
        /* <DEDUP_REMOVED lines=14> */
[----:B------:R-:W-:Y:S01]  /*5a590*/  @!P1 IADD3 R23, P4, P5, R3, R16, R7 ;  /* 0x0000001003179210 */ /* 0x000fe20007d9e007 */
[----:B------:R-:W3:Y:S03]  /*5a5a0*/  LDL.LU R234, [R1+0x12a8] ;  /* 0x0012a80001ea7983 */ /* 0x000ee60000300800 */
[----:B------:R-:W-:Y:S02]  /*5a5b0*/  F2FP.SATFINITE.E4M3.F32.PACK_AB_MERGE_C R21, RZ, R20, RZ ;  /* 0x00000014ff15723e */ /* 0x000fe400048070ff */
[----:B------:R-:W-:-:S03]  /*5a5c0*/  PRMT R20, RZ, 0x7610, R20 ;  /* 0x00007610ff147816 */ /* 0x000fc60000000014 */
[----:B------:R0:W-:Y:S04]  /*5a5d0*/  @!P3 STG.E.U8 desc[UR22][R18.64+0x100], R21 ;  /* 0x000100151200b986 */ /* 0x0001e8000c101116 */
[----:B------:R-:W2:Y:S01]  /*5a5e0*/  @!P1 LDG.E.U8 R20, desc[UR22][R32.64+0x101] ;  /* 0x0001011620149981 */ /* 0x000ea2000c1e1100 */
[----:B0-----:R-:W0:Y:S01]  /*5a5f0*/  @!P1 LDC.64 R18, c[0x0][0x5c0] ;  /* 0x00017000ff129b82 */ /* 0x001e220000000a00 */
[----:B------:R-:W-:Y:S02]  /*5a600*/  ISETP.LT.OR P3, PT, R27, 0x109, !P2 ;  /* 0x000001091b00780c */ /* 0x000fe40005761670 */
[----:B------:R-:W-:Y:S02]  /*5a610*/  @!P1 IADD3.X R22, R2, R29, R6, P4, P5 ;  /* 0x0000001d02169210 */ /* 0x000fe400027ea406 */
        /* <DEDUP_REMOVED lines=33> */
[----:B---3--:R-:W-:Y:S01]  /*5a830*/  FFMA R20, R234, UR21, R20 ;  /* 0x00000015ea147c23 */ /* 0x008fe20008000014 */
[----:B------:R-:W-:Y:S01]  /*5a840*/  @!P3 IADD3 R23, P4, P5, R3, R16, R7 ;  /* 0x000000100317b210 */ /* 0x000fe20007d9e007 */
[----:B------:R-:W3:Y:S04]  /*5a850*/  LDL.LU R234, [R1+0x12b0] ;  /* 0x0012b00001ea7983 */ /* 0x000ee80000300800 */
[----:B------:R-:W4:Y:S01]  /*5a860*/  LDL.LU R77, [R1+0x12b4] ;  /* 0x0012b400014d7983 */ /* 0x000f220000300800 */
        /* <DEDUP_REMOVED lines=450> */
[----:B------:R-:W-:Y:S01]  /*5c490*/  PRMT R22, RZ, 0x7610, R22 ;  /* 0x00007610ff167816 */ /* 0x000fe20000000016 */
        /* <DEDUP_REMOVED lines=15> */
[----:B------:R-:W0:Y:S03]  /*5c590*/  @!P1 LDC.64 R20, c[0x0][0x5c0] ;  /* 0x00017000ff149b82 */ /* 0x000e260000000a00 */
[----:B------:R1:W-:Y:S04]  /*5c5a0*/  @!P3 STG.E.U8 desc[UR22][R18.64+0x148], R23 ;  /* 0x000148171200b986 */ /* 0x0003e8000c101116 */
[----:B------:R-:W4:Y:S01]  /*5c5b0*/  @!P1 LDG.E.U8 R22, desc[UR22][R30.64+0x149] ;  /* 0x000149161e169981 */ /* 0x000f22000c1e1100 */
[----:B------:R-:W-:-:S13]  /*5c5c0*/  ISETP.LT.OR P3, PT, R27, 0x149, !P0 ;  /* 0x000001491b00780c */ /* 0x000fda0004761670 */
[----:B-1----:R-:W1:Y:S01]  /*5c5d0*/  @!P3 LDC.64 R18, c[0x0][0x5c0] ;  /* 0x00017000ff12bb82 */ /* 0x002e620000000a00 */
        /* <DEDUP_REMOVED lines=14> */
[----:B------:R-:W-:Y:S02]  /*5c6c0*/  ISETP.LT.OR P1, PT, R27, 0x14a, !P0 ;  /* 0x0000014a1b00780c */ /* 0x000fe40004721670 */
[----:B------:R-:W-:Y:S02]  /*5c6d0*/  @!P3 IADD3.X R24, R2, R29, R6, P4, P5 ;  /* 0x0000001d0218b210 */ /* 0x000fe400027ea406 */
[----:B-1----:R-:W-:-:S05]  /*5c6e0*/  @!P3 IADD3 R18, P4, R25, R18, RZ ;  /* 0x000000121912b210 */ /* 0x002fca0007f9e0ff */
[----:B------:R-:W-:-:S04]  /*5c6f0*/  @!P3 IMAD.X R19, R24, 0x1, R19, P4 ;  /* 0x000000011813b824 */ /* 0x000fc800020e0613 */
[----:B0-----:R-:W0:Y:S01]  /*5c700*/  @!P1 LDC.64 R20, c[0x0][0x5c0] ;  /* 0x00017000ff149b82 */ /* 0x001e220000000a00 */
        /* <DEDUP_REMOVED lines=11> */
[----:B------:R-:W-:Y:S02]  /*5c7c0*/  ISETP.LT.OR P3, PT, R27, 0x151, !P2 ;  /* 0x000001511b00780c */ /* 0x000fe40005761670 */
[----:B------:R-:W-:Y:S02]  /*5c7d0*/  @!P1 IADD3.X R24, R2, R29, R6, P4, P5 ;  /* 0x0000001d02189210 */ /* 0x000fe400027ea406 */
[----:B0-----:R-:W-:-:S05]  /*5c7e0*/  @!P1 IADD3 R20, P4, R25, R20, RZ ;  /* 0x0000001419149210 */ /* 0x001fca0007f9e0ff */
[----:B------:R-:W-:-:S04]  /*5c7f0*/  @!P1 IMAD.X R21, R24, 0x1, R21, P4 ;  /* 0x0000000118159824 */ /* 0x000fc800020e0615 */
[----:B-1----:R-:W0:Y:S01]  /*5c800*/  @!P3 LDC.64 R18, c[0x0][0x5c0] ;  /* 0x00017000ff12bb82 */ /* 0x002e220000000a00 */
        /* <DEDUP_REMOVED lines=10> */
[----:B------:R-:W-:Y:S02]  /*5c8b0*/  ISETP.LT.OR P1, PT, R27, 0x152, !P2 ;  /* 0x000001521b00780c */ /* 0x000fe40005721670 */
[----:B-1----:R-:W-:Y:S02]  /*5c8c0*/  PRMT R20, RZ, 0x7610, R20 ;  /* 0x00007610ff147816 */ /* 0x002fe40000000014 */
[----:B----4-:R-:W-:-:S04]  /*5c8d0*/  LOP3.LUT R22, R22, 0xff, RZ, 0xc0, !PT ;  /* 0x000000ff16167812 */ /* 0x010fc800078ec0ff */
[----:B------:R-:W-:-:S05]  /*5c8e0*/  F2FP.F16.E4M3.UNPACK_B R22, R22 ;  /* 0x00000016ff16723e */ /* 0x000fca00020006ff */
[----:B------:R-:W-:-:S05]  /*5c8f0*/  HADD2.F32 R22, -RZ, R22.H0_H0 ;  /* 0x20000016ff167230 */ /* 0x000fca0000004100 */
[----:B------:R-:W-:Y:S01]  /*5c900*/  FMUL R23, R22, UR24 ;  /* 0x0000001816177c20 */ /* 0x000fe20008400000 */
[----:B0-----:R-:W-:-:S03]  /*5c910*/  @!P3 IADD3 R22, P4, P5, R16, R18, R7 ;  /* 0x000000121016b210 */ /* 0x001fc60007d9e007 */
[----:B------:R-:W-:Y:S01]  /*5c920*/  FFMA R18, R77, UR21, R23 ;  /* 0x000000154d127c23 */ /* 0x000fe20008000017 */
[----:B------:R-:W-:-:S04]  /*5c930*/  @!P3 IADD3.X R23, R29, R19, R6, P4, P5 ;  /* 0x000000131d17b210 */ /* 0x000fc800027ea406 */
[----:B------:R-:W-:Y:S02]  /*5c940*/  F2FP.SATFINITE.E4M3.F32.PACK_AB_MERGE_C R25, RZ, R18, RZ ;  /* 0x00000012ff19723e */ /* 0x000fe400048070ff */
[----:B------:R-:W0:Y:S03]  /*5c950*/  @!P1 LDC.64 R18, c[0x0][0x5c0] ;  /* 0x00017000ff129b82 */ /* 0x000e260000000a00 */
[----:B------:R1:W-:Y:S04]  /*5c960*/  @!P3 STG.E.U8 desc[UR22][R22.64+0x150], R25 ;  /* 0x000150191600b986 */ /* 0x0003e8000c101116 */
[----:B------:R-:W4:Y:S01]  /*5c970*/  @!P1 LDG.E.U8 R20, desc[UR22][R30.64+0x151] ;  /* 0x000151161e149981 */ /* 0x000f22000c1e1100 */
[----:B------:R-:W-:-:S02]  /*5c980*/  ISETP.LT.OR P3, PT, R27, 0x151, !P0 ;  /* 0x000001511b00780c */ /* 0x000fc40004761670 */
[----:B-1----:R-:W-:Y:S02]  /*5c990*/  PRMT R22, RZ, 0x7610, R22 ;  /* 0x00007610ff167816 */ /* 0x002fe40000000016 */
[----:B----4-:R-:W-:-:S04]  /*5c9a0*/  LOP3.LUT R20, R20, 0xff, RZ, 0xc0, !PT ;  /* 0x000000ff14147812 */ /* 0x010fc800078ec0ff */
[----:B------:R-:W-:-:S05]  /*5c9b0*/  F2FP.F16.E4M3.UNPACK_B R20, R20 ;  /* 0x00000014ff14723e */ /* 0x000fca00020006ff */
[----:B------:R-:W-:-:S05]  /*5c9c0*/  HADD2.F32 R20, -RZ, R20.H0_H0 ;  /* 0x20000014ff147230 */ /* 0x000fca0000004100 */
[----:B------:R-:W-:Y:S01]  /*5c9d0*/  FMUL R21, R20, UR24 ;  /* 0x0000001814157c20 */ /* 0x000fe20008400000 */
[----:B0-----:R-:W-:-:S03]  /*5c9e0*/  @!P1 IADD3 R20, P4, P5, R16, R18, R7 ;  /* 0x0000001210149210 */ /* 0x001fc60007d9e007 */
[----:B--2---:R-:W-:Y:S01]  /*5c9f0*/  FFMA R18, R235, UR21, R21 ;  /* 0x00000015eb127c23 */ /* 0x004fe20008000015 */
[----:B------:R-:W-:Y:S01]  /*5ca00*/  @!P1 IADD3.X R21, R29, R19, R6, P4, P5 ;  /* 0x000000131d159210 */ /* 0x000fe200027ea406 */
[----:B------:R-:W2:Y:S03]  /*5ca10*/  LDL.LU R235, [R1+0x1340] ;  /* 0x0013400001eb7983 */ /* 0x000ea60000300800 */
[----:B------:R-:W-:Y:S02]  /*5ca20*/  F2FP.SATFINITE.E4M3.F32.PACK_AB_MERGE_C R25, RZ, R18, RZ ;  /* 0x00000012ff19723e */ /* 0x000fe400048070ff */
[----:B------:R-:W-:Y:S01]  /*5ca30*/  @!P3 IADD3 R35, P4, P5, R3, R16, R7 ;  /* 0x000000100323b210 */ /* 0x000fe20007d9e007 */
[----:B------:R-:W0:Y:S01]  /*5ca40*/  @!P3 LDC.64 R18, c[0x0][0x5c0] ;  /* 0x00017000ff12bb82 */ /* 0x000e220000000a00 */
[----:B------:R-:W4:Y:S04]  /*5ca50*/  LDL.LU R77, [R1+0x1344] ;  /* 0x00134400014d7983 */ /* 0x000f280000300800 */
[----:B------:R1:W-:Y:S04]  /*5ca60*/  @!P1 STG.E.U8 desc[UR22][R20.64+0x151], R25 ;  /* 0x0001511914009986 */ /* 0x0003e8000c101116 */
[----:B------:R-:W3:Y:S01]  /*5ca70*/  @!P3 LDG.E.U8 R22, desc[UR22][R32.64+0x150] ;  /* 0x000150162016b981 */ /* 0x000ee2000c1e1100 */
[----:B------:R-:W-:-:S02]  /*5ca80*/  ISETP.LT.OR P1, PT, R27, 0x152, !P0 ;  /* 0x000001521b00780c */ /* 0x000fc40004721670 */
[----:B------:R-:W-:Y:S02]  /*5ca90*/  @!P3 IADD3.X R24, R2, R29, R6, P4, P5 ;  /* 0x0000001d0218b210 */ /* 0x000fe400027ea406 */
[----:B-1----:R-:W-:Y:S02]  /*5caa0*/  PRMT R20, RZ, 0x7610, R20 ;  /* 0x00007610ff147816 */ /* 0x002fe40000000014 */
[----:B---3--:R-:W-:-:S04]  /*5cab0*/  LOP3.LUT R22, R22, 0xff, RZ, 0xc0, !PT ;  /* 0x000000ff16167812 */ /* 0x008fc800078ec0ff */
[----:B------:R-:W-:-:S05]  /*5cac0*/  F2FP.F16.E4M3.UNPACK_B R22, R22 ;  /* 0x00000016ff16723e */ /* 0x000fca00020006ff */
[----:B------:R-:W-:-:S05]  /*5cad0*/  HADD2.F32 R22, -RZ, R22.H0_H0 ;  /* 0x20000016ff167230 */ /* 0x000fca0000004100 */
[----:B------:R-:W-:Y:S01]  /*5cae0*/  FMUL R23, R22, UR24 ;  /* 0x0000001816177c20 */ /* 0x000fe20008400000 */
[----:B0-----:R-:W-:-:S03]  /*5caf0*/  @!P3 IADD3 R22, P4, R35, R18, RZ ;  /* 0x000000122316b210 */ /* 0x001fc60007f9e0ff */
[----:B------:R-:W-:Y:S02]  /*5cb00*/  FFMA R18, R234, UR21, R23 ;  /* 0x00000015ea127c23 */ /* 0x000fe40008000017 */
[----:B------:R-:W-:Y:S01]  /*5cb10*/  @!P3 IMAD.X R23, R24, 0x1, R19, P4 ;  /* 0x000000011817b824 */ /* 0x000fe200020e0613 */
[----:B------:R-:W3:Y:S02]  /*5cb20*/  LDL.LU R234, [R1+0x1348] ;  /* 0x0013480001ea7983 */ /* 0x000ee40000300800 */
[----:B------:R-:W-:Y:S02]  /*5cb30*/  F2FP.SATFINITE.E4M3.F32.PACK_AB_MERGE_C R21, RZ, R18, RZ ;  /* 0x00000012ff15723e */ /* 0x000fe400048070ff */
[----:B------:R-:W0:Y:S03]  /*5cb40*/  @!P1 LDC.64 R18, c[0x0][0x5c0] ;  /* 0x00017000ff129b82 */ /* 0x000e260000000a00 */
[----:B------:R1:W-:Y:S04]  /*5cb50*/  @!P3 STG.E.U8 desc[UR22][R22.64+0x150], R21 ;  /* 0x000150151600b986 */ /* 0x0003e8000c101116 */
[----:B------:R-:W2:Y:S01]  /*5cb60*/  @!P1 LDG.E.U8 R20, desc[UR22][R32.64+0x151] ;  /* 0x0001511620149981 */ /* 0x000ea2000c1e1100 */
[----:B------:R-:W-:-:S02]  /*5cb70*/  @!P1 IADD3 R25, P4, P5, R3, R16, R7 ;  /* 0x0000001003199210 */ /* 0x000fc40007d9e007 */
[----:B------:R-:W-:Y:S02]  /*5cb80*/  ISETP.LT.OR P3, PT, R27, 0x159, !P2 ;  /* 0x000001591b00780c */ /* 0x000fe40005761670 */
[----:B------:R-:W-:Y:S02]  /*5cb90*/  @!P1 IADD3.X R24, R2, R29, R6, P4, P5 ;  /* 0x0000001d02189210 */ /* 0x000fe400027ea406 */
[----:B0-----:R-:W-:-:S05]  /*5cba0*/  @!P1 IADD3 R18, P4, R25, R18, RZ ;  /* 0x0000001219129210 */ /* 0x001fca0007f9e0ff */
[----:B------:R-:W-:-:S04]  /*5cbb0*/  @!P1 IMAD.X R19, R24, 0x1, R19, P4 ;  /* 0x0000000118139824 */ /* 0x000fc800020e0613 */
[----:B------:R-:W0:Y:S01]  /*5cbc0*/  @!P3 LDC.64 R24, c[0x0][0x5c0] ;  /* 0x00017000ff18bb82 */ /* 0x000e220000000a00 */
[----:B--2---:R-:W-:-:S04]  /*5cbd0*/  LOP3.LUT R20, R20, 0xff, RZ, 0xc0, !PT ;  /* 0x000000ff14147812 */ /* 0x004fc800078ec0ff */
[----:B------:R-:W-:-:S05]  /*5cbe0*/  F2FP.F16.E4M3.UNPACK_B R20, R20 ;  /* 0x00000014ff14723e */ /* 0x000fca00020006ff */
[----:B------:R-:W-:-:S05]  /*5cbf0*/  HADD2.F32 R20, -RZ, R20.H0_H0 ;  /* 0x20000014ff147230 */ /* 0x000fca0000004100 */
[----:B------:R-:W-:-:S04]  /*5cc00*/  FMUL R20, R20, UR24 ;  /* 0x0000001814147c20 */ /* 0x000fc80008400000 */
[----:B------:R-:W-:Y:S02]  /*5cc10*/  FFMA R20, R235, UR21, R20 ;  /* 0x00000015eb147c23 */ /* 0x000fe40008000014 */
[----:B------:R-:W2:Y:S03]  /*5cc20*/  LDL.LU R235, [R1+0x134c] ;  /* 0x00134c0001eb7983 */ /* 0x000ea60000300800 */
[----:B-1----:R-:W-:Y:S02]  /*5cc30*/  F2FP.SATFINITE.E4M3.F32.PACK_AB_MERGE_C R23, RZ, R20, RZ ;  /* 0x00000014ff17723e */ /* 0x002fe400048070ff */
        /* <DEDUP_REMOVED lines=11> */
[----:B------:R-:W-:Y:S02]  /*5ccf0*/  @!P3 IADD3.X R21, R29, R25, R6, P4, P5 ;  /* 0x000000191d15b210 */ /* 0x000fe400027ea406 */
[----:B------:R-:W0:Y:S02]  /*5cd00*/  @!P1 LDC.64 R24, c[0x0][0x5c0] ;  /* 0x00017000ff189b82 */ /* 0x000e240000000a00 */
[----:B------:R-:W-:-:S05]  /*5cd10*/  F2FP.SATFINITE.E4M3.F32.PACK_AB_MERGE_C R23, RZ, R22, RZ ;  /* 0x00000016ff17723e */ /* 0x000fca00048070ff */
[----:B------:R1:W-:Y:S04]  /*5cd20*/  @!P3 STG.E.U8 desc[UR22][R20.64+0x158], R23 ;  /* 0x000158171400b986 */ /* 0x0003e8000c101116 */
[----:B------:R-:W4:Y:S01]  /*5cd30*/  @!P1 LDG.E.U8 R18, desc[UR22][R30.64+0x159] ;  /* 0x000159161e129981 */ /* 0x000f22000c1e1100 */
[----:B------:R-:W-:Y:S02]  /*5cd40*/  ISETP.LT.OR P3, PT, R27, 0x159, !P0 ;  /* 0x000001591b00780c */ /* 0x000fe40004761670 */
[----:B-1----:R-:W-:-:S11]  /*5cd50*/  PRMT R20, RZ, 0x7610, R20 ;  /* 0x00007610ff147816 */ /* 0x002fd60000000014 */
[----:B------:R-:W1:Y:S01]  /*5cd60*/  @!P3 LDC.64 R34, c[0x0][0x5c0] ;  /* 0x00017000ff22bb82 */ /* 0x000e620000000a00 */
[----:B----4-:R-:W-:-:S04]  /*5cd70*/  LOP3.LUT R18, R18, 0xff, RZ, 0xc0, !PT ;  /* 0x000000ff12127812 */ /* 0x010fc800078ec0ff */
[----:B------:R-:W-:-:S05]  /*5cd80*/  F2FP.F16.E4M3.UNPACK_B R18, R18 ;  /* 0x00000012ff12723e */ /* 0x000fca00020006ff */
[----:B------:R-:W-:-:S05]  /*5cd90*/  HADD2.F32 R18, -RZ, R18.H0_H0 ;  /* 0x20000012ff127230 */ /* 0x000fca0000004100 */
[----:B------:R-:W-:Y:S01]  /*5cda0*/  FMUL R19, R18, UR24 ;  /* 0x0000001812137c20 */ /* 0x000fe20008400000 */
[----:B0-----:R-:W-:-:S03]  /*5cdb0*/  @!P1 IADD3 R18, P4, P5, R16, R24, R7 ;  /* 0x0000001810129210 */ /* 0x001fc60007d9e007 */
[----:B---3--:R-:W-:Y:S01]  /*5cdc0*/  FFMA R22, R234, UR21, R19 ;  /* 0x00000015ea167c23 */ /* 0x008fe20008000013 */
[----:B------:R-:W-:Y:S01]  /*5cdd0*/  @!P1 IADD3.X R19, R29, R25, R6, P4, P5 ;  /* 0x000000191d139210 */ /* 0x000fe200027ea406 */
[----:B------:R-:W3:Y:S03]  /*5cde0*/  LDL.LU R234, [R1+0x1350] ;  /* 0x0013500001ea7983 */ /* 0x000ee60000300800 */
[----:B------:R-:W-:Y:S02]  /*5cdf0*/  F2FP.SATFINITE.E4M3.F32.PACK_AB_MERGE_C R23, RZ, R22, RZ ;  /* 0x00000016ff17723e */ /* 0x000fe400048070ff */
[----:B------:R-:W-:Y:S01]  /*5ce00*/  @!P3 IADD3 R25, P4, P5, R3, R16, R7 ;  /* 0x000000100319b210 */ /* 0x000fe20007d9e007 */
[----:B------:R-:W4:Y:S04]  /*5ce10*/  LDL.LU R77, [R1+0x1354] ;  /* 0x00135400014d7983 */ /* 0x000f280000300800 */
[----:B------:R2:W-:Y:S04]  /*5ce20*/  @!P1 STG.E.U8 desc[UR22][R18.64+0x159], R23 ;  /* 0x0001591712009986 */ /* 0x0005e8000c101116 */
[----:B------:R-:W2:Y:S01]  /*5ce30*/  @!P3 LDG.E.U8 R20, desc[UR22][R32.64+0x158] ;  /* 0x000158162014b981 */ /* 0x000ea2000c1e1100 */
[----:B------:R-:W-:-:S02]  /*5ce40*/  ISETP.LT.OR P1, PT, R27, 0x15a, !P0 ;  /* 0x0000015a1b00780c */ /* 0x000fc40004721670 */
[----:B------:R-:W-:Y:S02]  /*5ce50*/  @!P3 IADD3.X R22, R2, R29, R6, P4, P5 ;  /* 0x0000001d0216b210 */ /* 0x000fe400027ea406 */
[----:B--2---:R-:W-:-:S04]  /*5ce60*/  LOP3.LUT R20, R20, 0xff, RZ, 0xc0, !PT ;  /* 0x000000ff14147812 */ /* 0x004fc800078ec0ff */
[----:B------:R-:W-:-:S05]  /*5ce70*/  F2FP.F16.E4M3.UNPACK_B R20, R20 ;  /* 0x00000014ff14723e */ /* 0x000fca00020006ff */
[----:B------:R-:W-:-:S05]  /*5ce80*/  HADD2.F32 R20, -RZ, R20.H0_H0 ;  /* 0x20000014ff147230 */ /* 0x000fca0000004100 */
[----:B------:R-:W-:Y:S01]  /*5ce90*/  FMUL R21, R20, UR24 ;  /* 0x0000001814157c20 */ /* 0x000fe20008400000 */
[----:B-1----:R-:W-:-:S03]  /*5cea0*/  @!P3 IADD3 R20, P4, R25, R34, RZ ;  /* 0x000000221914b210 */ /* 0x002fc60007f9e0ff */
[----:B------:R-:W-:Y:S02]  /*5ceb0*/  FFMA R18, R235, UR21, R21 ;  /* 0x00000015eb127c23 */ /* 0x000fe40008000015 */
[----:B------:R-:W-:Y:S01]  /*5cec0*/  @!P3 IMAD.X R21, R22, 0x1, R35, P4 ;  /* 0x000000011615b824 */ /* 0x000fe200020e0623 */
[----:B------:R-:W2:Y:S01]  /*5ced0*/  LDL.LU R235, [R1+0x1358] ;  /* 0x0013580001eb7983 */ /* 0x000ea20000300800 */
[----:B------:R-:W0:Y:S01]  /*5cee0*/  @!P1 LDC.64 R34, c[0x0][0x5c0] ;  /* 0x00017000ff229b82 */ /* 0x000e220000000a00 */
[----:B------:R-:W-:Y:S02]  /*5cef0*/  F2FP.SATFINITE.E4M3.F32.PACK_AB_MERGE_C R23, RZ, R18, RZ ;  /* 0x00000012ff17723e */ /* 0x000fe400048070ff */
[----:B------:R-:W-:-:S03]  /*5cf00*/  PRMT R18, RZ, 0x7610, R18 ;  /* 0x00007610ff127816 */ /* 0x000fc60000000012 */
[----:B------:R3:W-:Y:S04]  /*5cf10*/  @!P3 STG.E.U8 desc[UR22][R20.64+0x158], R23 ;  /* 0x000158171400b986 */ /* 0x0007e8000c101116 */
[----:B------:R-:W4:Y:S01]  /*5cf20*/  @!P1 LDG.E.U8 R18, desc[UR22][R32.64+0x159] ;  /* 0x0001591620129981 */ /* 0x000f22000c1e1100 */
[----:B------:R-:W-:Y:S02]  /*5cf30*/  @!P1 IADD3 R25, P4, P5, R3, R16, R7 ;  /* 0x0000001003199210 */ /* 0x000fe40007d9e007 */
[----:B------:R-:W-:Y:S02]  /*5cf40*/  ISETP.LT.OR P3, PT, R27, 0x161, !P2 ;  /* 0x000001611b00780c */ /* 0x000fe40005761670 */
[----:B------:R-:W-:Y:S02]  /*5cf50*/  @!P1 IADD3.X R22, R2, R29, R6, P4, P5 ;  /* 0x0000001d02169210 */ /* 0x000fe400027ea406 */
[----:B----4-:R-:W-:-:S04]  /*5cf60*/  LOP3.LUT R18, R18, 0xff, RZ, 0xc0, !PT ;  /* 0x000000ff12127812 */ /* 0x010fc800078ec0ff */
[----:B------:R-:W-:-:S05]  /*5cf70*/  F2FP.F16.E4M3.UNPACK_B R18, R18 ;  /* 0x00000012ff12723e */ /* 0x000fca00020006ff */
[----:B------:R-:W-:-:S05]  /*5cf80*/  HADD2.F32 R18, -RZ, R18.H0_H0 ;  /* 0x20000012ff127230 */ /* 0x000fca0000004100 */
[----:B------:R-:W-:Y:S01]  /*5cf90*/  FMUL R19, R18, UR24 ;  /* 0x0000001812137c20 */ /* 0x000fe20008400000 */
[----:B0-----:R-:W-:Y:S02]  /*5cfa0*/  @!P1 IADD3 R18, P4, R25, R34, RZ ;  /* 0x0000002219129210 */ /* 0x001fe40007f9e0ff */
[----:B------:R-:W0:Y:S01]  /*5cfb0*/  @!P3 LDC.64 R24, c[0x0][0x5c0] ;  /* 0x00017000ff18bb82 */ /* 0x000e220000000a00 */
[----:B---3--:R-:W-:Y:S02]  /*5cfc0*/  FFMA R20, R234, UR21, R19 ;  /* 0x00000015ea147c23 */ /* 0x008fe40008000013 */
[----:B------:R-:W-:Y:S01]  /*5cfd0*/  @!P1 IMAD.X R19, R22, 0x1, R35, P4 ;  /* 0x0000000116139824 */ /* 0x000fe200020e0623 */
[----:B------:R-:W3:Y:S02]  /*5cfe0*/  LDL.LU R234, [R1+0x135c] ;  /* 0x00135c0001ea7983 */ /* 0x000ee40000300800 */
        /* <DEDUP_REMOVED lines=30> */
[----:B------:R-:W4:Y:S04]  /*5d1d0*/  LDL.LU R77, [R1+0x1364] ;  /* 0x00136400014d7983 */ /* 0x000f280000300800 */
[----:B------:R3:W-:Y:S04]  /*5d1e0*/  @!P1 STG.E.U8 desc[UR22][R18.64+0x161], R23 ;  /* 0x0001611712009986 */ /* 0x0007e8000c101116 */
[----:B------:R-:W3:Y:S01]  /*5d1f0*/  @!P3 LDG.E.U8 R20, desc[UR22][R32.64+0x160] ;  /* 0x000160162014b981 */ /* 0x000ee2000c1e1100 */
[----:B------:R-:W-:-:S02]  /*5d200*/  ISETP.LT.OR P1, PT, R27, 0x162, !P0 ;  /* 0x000001621b00780c */ /* 0x000fc40004721670 */
[----:B------:R-:W-:Y:S02]  /*5d210*/  @!P3 IADD3.X R22, R2, R29, R6, P4, P5 ;  /* 0x0000001d0216b210 */ /* 0x000fe400027ea406 */
[----:B---3--:R-:W-:-:S04]  /*5d220*/  LOP3.LUT R20, R20, 0xff, RZ, 0xc0, !PT ;  /* 0x000000ff14147812 */ /* 0x008fc800078ec0ff */
[----:B------:R-:W-:-:S05]  /*5d230*/  F2FP.F16.E4M3.UNPACK_B R20, R20 ;  /* 0x00000014ff14723e */ /* 0x000fca00020006ff */
[----:B------:R-:W-:-:S05]  /*5d240*/  HADD2.F32 R20, -RZ, R20.H0_H0 ;  /* 0x20000014ff147230 */ /* 0x000fca0000004100 */
[----:B------:R-:W-:Y:S01]  /*5d250*/  FMUL R21, R20, UR24 ;  /* 0x0000001814157c20 */ /* 0x000fe20008400000 */
[----:B-1----:R-:W-:-:S03]  /*5d260*/  @!P3 IADD3 R20, P4, R25, R34, RZ ;  /* 0x000000221914b210 */ /* 0x002fc60007f9e0ff */
[----:B------:R-:W-:Y:S02]  /*5d270*/  FFMA R18, R234, UR21, R21 ;  /* 0x00000015ea127c23 */ /* 0x000fe40008000015 */
[----:B------:R-:W-:Y:S01]  /*5d280*/  @!P3 IMAD.X R21, R22, 0x1, R35, P4 ;  /* 0x000000011615b824 */ /* 0x000fe200020e0623 */
[----:B------:R-:W3:Y:S01]  /*5d290*/  LDL.LU R234, [R1+0x1368] ;  /* 0x0013680001ea7983 */ /* 0x000ee20000300800 */
        /* <DEDUP_REMOVED lines=14> */
[----:B--2---:R-:W-:Y:S02]  /*5d380*/  FFMA R20, R235, UR21, R19 ;  /* 0x00000015eb147c23 */ /* 0x004fe40008000013 */
[----:B------:R-:W-:Y:S01]  /*5d390*/  @!P1 IMAD.X R19, R22, 0x1, R35, P4 ;  /* 0x0000000116139824 */ /* 0x000fe200020e0623 */
[----:B------:R-:W2:Y:S02]  /*5d3a0*/  LDL.LU R235, [R1+0x136c] ;  /* 0x00136c0001eb7983 */ /* 0x000ea40000300800 */
        /* <DEDUP_REMOVED lines=1079> */
[----:B------:R-:W-:Y:S01]  /*61720*/  ISETP.LT.OR P2, PT, R27, 0x1fa, !P2 ;  /* 0x000001fa1b00780c */ /* 0x000fe20005741670 */
[----:B------:R-:W2:Y:S01]  /*61730*/  LDL.LU R235, [R1+0x148c] ;  /* 0x00148c0001eb7983 */ /* 0x000ea20000300800 */
[----:B------:R-:W-:Y:S02]  /*61740*/  F2FP.SATFINITE.E4M3.F32.PACK_AB_MERGE_C R23, RZ, R20, RZ ;  /* 0x00000014ff17723e */ /* 0x000fe400048070ff */
[----:B------:R-:W-:-:S03]  /*61750*/  PRMT R20, RZ, 0x7610, R20 ;  /* 0x00007610ff147816 */ /* 0x000fc60000000014 */
[----:B------:R1:W-:Y:S04]  /*61760*/  @!P1 STG.E.U8 desc[UR22][R18.64+0x1f1], R23 ;  /* 0x0001f11712009986 */ /* 0x0003e8000c101116 */
[----:B------:R-:W4:Y:S01]  /*61770*/  @!P3 LDG.E.U8 R20, desc[UR22][R30.64+0x1f8] ;  /* 0x0001f8161e14b981 */ /* 0x000f22000c1e1100 */
        /* <DEDUP_REMOVED lines=11> */
[----:B------:R4:W3:Y:S01]  /*61830*/  @!P2 LDG.E.U8 R18, desc[UR22][R30.64+0x1f9] ;  /* 0x0001f9161e12a981 */ /* 0x0008e2000c1e1100 */
[----:B------:R-:W-:Y:S02]  /*61840*/  ISETP.LT.OR P1, PT, R27, 0x1f9, !P0 ;  /* 0x000001f91b00780c */ /* 0x000fe40004721670 */
[----:B-1----:R-:W-:-:S11]  /*61850*/  PRMT R20, RZ, 0x7610, R20 ;  /* 0x00007610ff147816 */ /* 0x002fd60000000014 */
[----:B----4-:R-:W1:Y:S01]  /*61860*/  @!P1 LDC.64 R30, c[0x0][0x5c0] ;  /* 0x00017000ff1e9b82 */ /* 0x010e620000000a00 */
[----:B---3--:R-:W-:-:S04]  /*61870*/  LOP3.LUT R18, R18, 0xff, RZ, 0xc0, !PT ;  /* 0x000000ff12127812 */ /* 0x008fc800078ec0ff */
[----:B------:R-:W-:-:S05]  /*61880*/  F2FP.F16.E4M3.UNPACK_B R18, R18 ;  /* 0x00000012ff12723e */ /* 0x000fca00020006ff */
[----:B------:R-:W-:-:S05]  /*61890*/  HADD2.F32 R18, -RZ, R18.H0_H0 ;  /* 0x20000012ff127230 */ /* 0x000fca0000004100 */
[----:B------:R-:W-:Y:S01]  /*618a0*/  FMUL R19, R18, UR24 ;  /* 0x0000001812137c20 */ /* 0x000fe20008400000 */
[----:B0-----:R-:W-:-:S03]  /*618b0*/  @!P2 IADD3 R18, P3, P4, R16, R24, R7 ;  /* 0x000000181012a210 */ /* 0x001fc60007c7e007 */
[----:B------:R-:W-:Y:S01]  /*618c0*/  FFMA R22, R234, UR21, R19 ;  /* 0x00000015ea167c23 */ /* 0x000fe20008000013 */
[----:B------:R-:W-:-:S04]  /*618d0*/  @!P2 IADD3.X R19, R29, R25, R6, P3, P4 ;  /* 0x000000191d13a210 */ /* 0x000fc80001fe8406 */
[----:B------:R-:W-:-:S05]  /*618e0*/  F2FP.SATFINITE.E4M3.F32.PACK_AB_MERGE_C R23, RZ, R22, RZ ;  /* 0x00000016ff17723e */ /* 0x000fca00048070ff */
[----:B------:R0:W-:Y:S04]  /*618f0*/  @!P2 STG.E.U8 desc[UR22][R18.64+0x1f9], R23 ;  /* 0x0001f9171200a986 */ /* 0x0001e8000c101116 */
[----:B------:R-:W3:Y:S01]  /*61900*/  @!P1 LDG.E.U8 R20, desc[UR22][R32.64+0x1f8] ;  /* 0x0001f81620149981 */ /* 0x000ee2000c1e1100 */
[----:B------:R-:W-:-:S04]  /*61910*/  @!P1 IADD3 R25, P2, P3, R3, R16, R7 ;  /* 0x0000001003199210 */ /* 0x000fc80007b5e007 */
[----:B------:R-:W-:Y:S02]  /*61920*/  @!P1 IADD3.X R24, R2, R29, R6, P2, P3 ;  /* 0x0000001d02189210 */ /* 0x000fe400017e6406 */
[----:B------:R-:W-:Y:S01]  /*61930*/  ISETP.LT.OR P0, PT, R27, 0x1fa, !P0 ;  /* 0x000001fa1b00780c */ /* 0x000fe20004701670 */
[----:B------:R-:W-:Y:S01]  /*61940*/  BSSY B1, `(.L_x_34) ;  /* 0x000000d000017945 */ /* 0x000fe20003800000 */
[----:B0-----:R-:W-:Y:S02]  /*61950*/  PRMT R18, RZ, 0x7610, R18 ;  /* 0x00007610ff127816 */ /* 0x001fe40000000012 */
[----:B---3--:R-:W-:-:S04]  /*61960*/  LOP3.LUT R20, R20, 0xff, RZ, 0xc0, !PT ;  /* 0x000000ff14147812 */ /* 0x008fc800078ec0ff */
[----:B------:R-:W-:-:S05]  /*61970*/  F2FP.F16.E4M3.UNPACK_B R20, R20 ;  /* 0x00000014ff14723e */ /* 0x000fca00020006ff */
[----:B------:R-:W-:-:S05]  /*61980*/  HADD2.F32 R20, -RZ, R20.H0_H0 ;  /* 0x20000014ff147230 */ /* 0x000fca0000004100 */
[----:B------:R-:W-:Y:S01]  /*61990*/  FMUL R21, R20, UR24 ;  /* 0x0000001814157c20 */ /* 0x000fe20008400000 */
[----:B-1----:R-:W-:-:S03]  /*619a0*/  @!P1 IADD3 R20, P4, R25, R30, RZ ;  /* 0x0000001e19149210 */ /* 0x002fc60007f9e0ff */
[----:B--2---:R-:W-:Y:S02]  /*619b0*/  FFMA R22, R235, UR21, R21 ;  /* 0x00000015eb167c23 */ /* 0x004fe40008000015 */
[----:B------:R-:W-:-:S03]  /*619c0*/  @!P1 IMAD.X R21, R24, 0x1, R31, P4 ;  /* 0x0000000118159824 */ /* 0x000fc600020e061f */
[----:B------:R-:W-:-:S05]  /*619d0*/  F2FP.SATFINITE.E4M3.F32.PACK_AB_MERGE_C R19, RZ, R22, RZ ;  /* 0x00000016ff13723e */ /* 0x000fca00048070ff */
[----:B------:R0:W-:Y:S01]  /*619e0*/  @!P1 STG.E.U8 desc[UR22][R20.64+0x1f8], R19 ;  /* 0x0001f81314009986 */ /* 0x0001e2000c101116 */
[----:B------:R-:W-:Y:S05]  /*619f0*/  @P0 BRA `(.L_x_35) ;  /* 0x0000000000040947 */ /* 0x000fea0003800000 */
[----:B------:R1:W5:Y:S02]  /*61a00*/  LDG.E.U8 R18, desc[UR22][R32.64+0x1f9] ;  /* 0x0001f91620127981 */ /* 0x000364000c1e1100 */
.L_x_35:
[----:B------:R-:W-:Y:S05]  /*61a10*/  BSYNC B1 ;  /* 0x0000000000017941 */ /* 0x000fea0003800000 */
.L_x_34:
[----:B------:R-:W-:Y:S05]  /*61a20*/  @P0 BRA `(.L_x_36) ;  /* 0x0000021c00500947 */ /* 0x000fea0003800000 */
[----:B0-----:R-:W2:Y:S01]  /*61a30*/  LDL.LU R19, [R1+0x1490] ;  /* 0x0014900001137983 */ /* 0x001ea20000300800 */
[----:B-----5:R-:W-:Y:S01]  /*61a40*/  LOP3.LUT R18, R18, 0xff, RZ, 0xc0, !PT ;  /* 0x000000ff12127812 */ /* 0x020fe200078ec0ff */
[----:B------:R-:W-:Y:S01]  /*61a50*/  ULDC.64 UR6, c[0x0][0x5c0] ;  /* 0x0001700000067ab9 */ /* 0x000fe20000000a00 */
[----:B------:R-:W-:Y:S02]  /*61a60*/  IADD3 R16, P0, P1, R3, R16, R7 ;  /* 0x0000001003107210 */ /* 0x000fe4000791e007 */
[----:B------:R-:W-:Y:S02]  /*61a70*/  F2FP.F16.E4M3.UNPACK_B R18, R18 ;  /* 0x00000012ff12723e */ /* 0x000fe400020006ff */
[----:B------:R-:W-:Y:S02]  /*61a80*/  IADD3.X R29, R2, R29, R6, P0, P1 ;  /* 0x0000001d021d7210 */ /* 0x000fe400007e2406 */
[----:B------:R-:W-:Y:S01]  /*61a90*/  IADD3 R16, P0, R16, UR6, RZ ;  /* 0x0000000610107c10 */ /* 0x000fe2000ff1e0ff */
[----:B------:R-:W-:-:S03]  /*61aa0*/  HADD2.F32 R18, -RZ, R18.H0_H0 ;  /* 0x20000012ff127230 */ /* 0x000fc60000004100 */
[----:B------:R-:W-:Y:S02]  /*61ab0*/  IADD3.X R17, R29, UR7, RZ, P0, !PT ;  /* 0x000000071d117c10 */ /* 0x000fe400087fe4ff */
[----:B------:R-:W-:-:S04]  /*61ac0*/  FMUL R18, R18, UR24 ;  /* 0x0000001812127c20 */ /* 0x000fc80008400000 */
[----:B--2---:R-:W-:-:S05]  /*61ad0*/  FFMA R18, R19, UR21, R18 ;  /* 0x0000001513127c23 */ /* 0x004fca0008000012 */
[----:B------:R-:W-:-:S05]  /*61ae0*/  F2FP.SATFINITE.E4M3.F32.PACK_AB_MERGE_C R19, RZ, R18, RZ ;  /* 0x00000012ff13723e */ /* 0x000fca00048070ff */
[----:B------:R2:W-:Y:S01]  /*61af0*/  STG.E.U8 desc[UR22][R16.64+0x1f9], R19 ;  /* 0x0001f91310007986 */ /* 0x0005e2000c101116 */
[----:B------:R-:W-:Y:S05]  /*61b00*/  BRA `(.L_x_36) ;  /* 0x0000021c00187947 */ /* 0x000fea0003800000 */
.L_x_33:
[C---:B------:R-:W-:Y:S01]  /*61b10*/  ISETP.GE.AND P1, PT, R26.reuse, 0x9, PT ;  /* 0x000000091a00780c */ /* 0x040fe20003f26270 */
[----:B------:R-:W2:Y:S03]  /*61b20*/  LDL.LU R126, [R1+0xa00] ;  /* 0x000a0000017e7983 */ /* 0x000ea60000300800 */
[----:B------:R-:W-:Y:S02]  /*61b30*/  ISETP.LT.OR P3, PT, R27, 0x1, !P1 ;  /* 0x000000011b00780c */ /* 0x000fe40004f61670 */
[----:B------:R-:W-:Y:S01]  /*61b40*/  ISETP.GE.AND P6, PT, R26, 0x1, PT ;  /* 0x000000011a00780c */ /* 0x000fe20003fc6270 */
[----:B------:R-:W-:Y:S01]  /*61b50*/  FMUL R19, R19, UR21 ;  /* 0x0000001513137c20 */ /* 0x000fe20008400000 */
[----:B------:R-:W-:Y:S01]  /*61b60*/  ISETP.LT.OR P0, PT, R27, 0x2, !P1 ;  /* 0x000000021b00780c */ /* 0x000fe20004f01670 */
[----:B------:R-:W-:Y:S01]  /*61b70*/  FMUL R20, R20, UR21 ;  /* 0x0000001514147c20 */ /* 0x000fe20008400000 */
[----:B------:R-:W-:Y:S01]  /*61b80*/  FMUL R21, R21, UR21 ;  /* 0x0000001515157c20 */ /* 0x000fe20008400000 */
[----:B-----5:R-:W-:Y:S01]  /*61b90*/  LOP3.LUT R12, R12, 0x7fffffff, RZ, 0xc0, !PT ;  /* 0x7fffffff0c0c7812 */ /* 0x020fe200078ec0ff */
[----:B------:R-:W-:Y:S01]  /*61ba0*/  FMUL R22, R22, UR21 ;  /* 0x0000001516167c20 */ /* 0x000fe20008400000 */
[----:B------:R-:W-:Y:S01]  /*61bb0*/  FMUL R23, R23, UR21 ;  /* 0x0000001517177c20 */ /* 0x000fe20008400000 */
[----:B------:R-:W-:Y:S01]  /*61bc0*/  FMUL R152, R152, UR21 ;  /* 0x0000001598987c20 */ /* 0x000fe20008400000 */
[----:B------:R-:W-:Y:S01]  /*61bd0*/  FMUL R153, R153, UR21 ;  /* 0x0000001599997c20 */ /* 0x000fe20008400000 */
[----:B------:R-:W-:Y:S01]  /*61be0*/  FMUL R154, R154, UR21 ;  /* 0x000000159a9a7c20 */ /* 0x000fe20008400000 */
[----:B------:R-:W0:Y:S01]  /*61bf0*/  @!P3 LDC.64 R30, c[0x0][0x5c0] ;  /* 0x00017000ff1ebb82 */ /* 0x000e220000000a00 */
[----:B------:R-:W-:Y:S01]  /*61c00*/  FMUL R155, R155, UR21 ;  /* 0x000000159b9b7c20 */ /* 0x000fe20008400000 */
[----:B------:R-:W-:Y:S01]  /*61c10*/  FMUL R156, R156, UR21 ;  /* 0x000000159c9c7c20 */ /* 0x000fe20008400000 */
[----:B------:R-:W-:Y:S01]  /*61c20*/  FMUL R157, R157, UR21 ;  /* 0x000000159d9d7c20 */ /* 0x000fe20008400000 */
[----:B------:R-:W-:Y:S01]  /*61c30*/  FMUL R158, R158, UR21 ;  /* 0x000000159e9e7c20 */ /* 0x000fe20008400000 */
[----:B------:R-:W-:Y:S01]  /*61c40*/  FMUL R159, R159, UR21 ;  /* 0x000000159f9f7c20 */ /* 0x000fe20008400000 */
[----:B------:R-:W-:Y:S01]  /*61c50*/  FMUL R160, R160, UR21 ;  /* 0x00000015a0a07c20 */ /* 0x000fe20008400000 */
[----:B------:R-:W-:Y:S01]  /*61c60*/  FMUL R161, R161, UR21 ;  /* 0x00000015a1a17c20 */ /* 0x000fe20008400000 */
[----:B------:R-:W3:Y:S01]  /*61c70*/  @!P0 LDC.64 R24, c[0x0][0x5c0] ;  /* 0x00017000ff188b82 */ /* 0x000ee20000000a00 */
[----:B------:R-:W-:Y:S01]  /*61c80*/  FMUL R162, R162, UR21 ;  /* 0x00000015a2a27c20 */ /* 0x000fe20008400000 */
        /* <DEDUP_REMOVED lines=14> */
[--C-:B0-----:R-:W-:Y:S01]  /*61d70*/  @!P3 IADD3 R30, P2, P4, R16, R30, R3.reuse ;  /* 0x0000001e101eb210 */ /* 0x101fe20007c5e003 */
[----:B------:R-:W-:Y:S01]  /*61d80*/  FMUL R177, R177, UR21 ;  /* 0x00000015b1b17c20 */ /* 0x000fe20008400000 */
[----:B------:R-:W-:Y:S01]  /*61d90*/  LOP3.LUT R0, R0, 0xfffffffd, RZ, 0xc0, !PT ;  /* 0xfffffffd00007812 */ /* 0x000fe200078ec0ff */
[----:B------:R-:W-:Y:S01]  /*61da0*/  FMUL R178, R178, UR21 ;  /* 0x00000015b2b27c20 */ /* 0x000fe20008400000 */
[--C-:B------:R-:W-:Y:S01]  /*61db0*/  @!P3 IADD3.X R31, R29, R31, R2.reuse, P2, P4 ;  /* 0x0000001f1d1fb210 */ /* 0x100fe200017e8402 */
[----:B------:R-:W-:Y:S01]  /*61dc0*/  FMUL R179, R179, UR21 ;  /* 0x00000015b3b37c20 */ /* 0x000fe20008400000 */
[----:B------:R-:W-:Y:S01]  /*61dd0*/  FMUL R180, R180, UR21 ;  /* 0x00000015b4b47c20 */ /* 0x000fe20008400000 */
[----:B------:R-:W-:Y:S01]  /*61de0*/  FMUL R181, R181, UR21 ;  /* 0x00000015b5b57c20 */ /* 0x000fe20008400000 */
[----:B---3--:R-:W-:Y:S01]  /*61df0*/  @!P0 IADD3 R32, P2, P4, R16, R24, R3 ;  /* 0x0000001810208210 */ /* 0x008fe20007c5e003 */
[----:B------:R-:W-:Y:S01]  /*61e00*/  FMUL R182, R182, UR21 ;  /* 0x00000015b6b67c20 */ /* 0x000fe20008400000 */
[----:B------:R-:W-:Y:S01]  /*61e10*/  FMUL R183, R183, UR21 ;  /* 0x00000015b7b77c20 */ /* 0x000fe20008400000 */
[----:B------:R-:W-:Y:S01]  /*61e20*/  FMUL R184, R184, UR21 ;  /* 0x00000015b8b87c20 */ /* 0x000fe20008400000 */
[----:B------:R-:W-:Y:S01]  /*61e30*/  @!P0 IADD3.X R33, R29, R25, R2, P2, P4 ;  /* 0x000000191d218210 */ /* 0x000fe200017e8402 */
[----:B------:R-:W-:Y:S01]  /*61e40*/  FMUL R185, R185, UR21 ;  /* 0x00000015b9b97c20 */ /* 0x000fe20008400000 */
[----:B------:R-:W-:Y:S01]  /*61e50*/  ISETP.LT.OR P2, PT, R27, 0x1, !P6 ;  /* 0x000000011b00780c */ /* 0x000fe20007741670 */
        /* <DEDUP_REMOVED lines=12> */
[----:B------:R-:W0:Y:S01]  /*61f20*/  @!P2 LDC.64 R24, c[0x0][0x5c0] ;  /* 0x00017000ff18ab82 */ /* 0x000e220000000a00 */
[----:B------:R-:W-:Y:S01]  /*61f30*/  F2FP.SATFINITE.E4M3.F32.PACK_AB_MERGE_C R19, RZ, R19, RZ ;  /* 0x00000013ff13723e */ /* 0x000fe200048070ff */
        /* <DEDUP_REMOVED lines=14> */
[----:B------:R-:W-:Y:S01]  /*62020*/  LOP3.LUT R8, R8, 0xfffffffe, RZ, 0xc0, !PT ;  /* 0xfffffffe08087812 */ /* 0x000fe200078ec0ff */
[----:B------:R-:W-:Y:S01]  /*62030*/  FMUL R212, R212, UR21 ;  /* 0x00000015d4d47c20 */ /* 0x000fe20008400000 */
[----:B------:R-:W-:Y:S01]  /*62040*/  FMUL R213, R213, UR21 ;  /* 0x00000015d5d57c20 */ /* 0x000fe20008400000 */
[----:B------:R-:W-:Y:S01]  /*62050*/  FMUL R214, R214, UR21 ;  /* 0x00000015d6d67c20 */ /* 0x000fe20008400000 */
[----:B------:R-:W-:Y:S01]  /*62060*/  FMUL R215, R215, UR21 ;  /* 0x00000015d7d77c20 */ /* 0x000fe20008400000 */
[----:B------:R-:W-:Y:S01]  /*62070*/  FMUL R216, R216, UR21 ;  /* 0x00000015d8d87c20 */ /* 0x000fe20008400000 */
[----:B------:R-:W-:Y:S01]  /*62080*/  FMUL R217, R217, UR21 ;  /* 0x00000015d9d97c20 */ /* 0x000fe20008400000 */
[----:B------:R-:W-:Y:S01]  /*62090*/  FMUL R218, R218, UR21 ;  /* 0x00000015dada7c20 */ /* 0x000fe20008400000 */
[----:B0-----:R-:W-:Y:S01]  /*620a0*/  @!P2 IADD3 R24, P4, R16, R24, RZ ;  /* 0x000000181018a210 */ /* 0x001fe20007f9e0ff */
[----:B------:R-:W-:Y:S01]  /*620b0*/  FMUL R219, R219, UR21 ;  /* 0x00000015dbdb7c20 */ /* 0x000fe20008400000 */
[----:B------:R-:W-:Y:S01]  /*620c0*/  FMUL R220, R220, UR21 ;  /* 0x00000015dcdc7c20 */ /* 0x000fe20008400000 */
[----:B------:R-:W-:Y:S01]  /*620d0*/  FMUL R221, R221, UR21 ;  /* 0x00000015dddd7c20 */ /* 0x000fe20008400000 */
[----:B------:R-:W-:Y:S01]  /*620e0*/  FMUL R222, R222, UR21 ;  /* 0x00000015dede7c20 */ /* 0x000fe20008400000 */
[----:B------:R-:W-:Y:S01]  /*620f0*/  @!P2 IMAD.X R25, R29, 0x1, R25, P4 ;  /* 0x000000011d19a824 */ /* 0x000fe200020e0619 */
[----:B------:R-:W-:Y:S01]  /*62100*/  ISETP.LT.OR P4, PT, R27, 0x9, !P1 ;  /* 0x000000091b00780c */ /* 0x000fe20004f81670 */
[----:B------:R-:W-:Y:S01]  /*62110*/  FMUL R223, R223, UR21 ;  /* 0x00000015dfdf7c20 */ /* 0x000fe20008400000 */
[----:B------:R-:W-:Y:S01]  /*62120*/  FMUL R224, R224, UR21 ;  /* 0x00000015e0e07c20 */ /* 0x000fe20008400000 */
[----:B------:R-:W-:Y:S01]  /*62130*/  FMUL R225, R225, UR21 ;  /* 0x00000015e1e17c20 */ /* 0x000fe20008400000 */
[----:B------:R0:W-:Y:S01]  /*62140*/  @!P2 STG.E.U8 desc[UR22][R24.64], R19 ;  /* 0x000000131800a986 */ /* 0x0001e2000c101116 */
[----:B------:R-:W-:Y:S01]  /*62150*/  FMUL R226, R226, UR21 ;  /* 0x00000015e2e27c20 */ /* 0x000fe20008400000 */
[----:B------:R-:W-:Y:S01]  /*62160*/  FMUL R227, R227, UR21 ;  /* 0x00000015e3e37c20 */ /* 0x000fe20008400000 */
[----:B------:R-:W-:Y:S01]  /*62170*/  FMUL R228, R228, UR21 ;  /* 0x00000015e4e47c20 */ /* 0x000fe20008400000 */
[----:B------:R-:W-:Y:S01]  /*62180*/  FMUL R229, R229, UR21 ;  /* 0x00000015e5e57c20 */ /* 0x000fe20008400000 */
[----:B------:R-:W-:Y:S01]  /*62190*/  FMUL R230, R230, UR21 ;  /* 0x00000015e6e67c20 */ /* 0x000fe20008400000 */
[----:B------:R-:W-:Y:S01]  /*621a0*/  FMUL R231, R231, UR21 ;  /* 0x00000015e7e77c20 */ /* 0x000fe20008400000 */
[----:B------:R-:W3:Y:S02]  /*621b0*/  LDL.LU R28, [R1+0xa04] ;  /* 0x000a0400011c7983 */ /* 0x000ee40000300800 */
[----:B0-----:R-:W0:Y:S01]  /*621c0*/  @!P4 LDC.64 R24, c[0x0][0x5c0] ;  /* 0x00017000ff18cb82 */ /* 0x001e220000000a00 */
[----:B------:R-:W-:Y:S01]  /*621d0*/  F2FP.SATFINITE.E4M3.F32.PACK_AB_MERGE_C R20, RZ, R20, RZ ;  /* 0x00000014ff14723e */ /* 0x000fe200048070ff */
[----:B------:R-:W-:Y:S01]  /*621e0*/  FMUL R232, R232, UR21 ;  /* 0x00000015e8e87c20 */ /* 0x000fe20008400000 */
[----:B------:R-:W-:Y:S01]  /*621f0*/  F2FP.SATFINITE.E4M3.F32.PACK_AB_MERGE_C R21, RZ, R21, RZ ;  /* 0x00000015ff15723e */ /* 0x000fe200048070ff */
[----:B------:R-:W-:Y:S01]  /*62200*/  FMUL R233, R233, UR21 ;  /* 0x00000015e9e97c20 */ /* 0x000fe20008400000 */
[----:B------:R-:W-:Y:S01]  /*62210*/  F2FP.SATFINITE.E4M3.F32.PACK_AB_MERGE_C R22, RZ, R22, RZ ;  /* 0x00000016ff16723e */ /* 0x000fe200048070ff */
[----:B------:R-:W-:Y:S01]  /*62220*/  FMUL R234, R234, UR21 ;  /* 0x00000015eaea7c20 */ /* 0x000fe20008400000 */
[----:B------:R-:W-:Y:S01]  /*62230*/  F2FP.SATFINITE.E4M3.F32.PACK_AB_MERGE_C R23, RZ, R23, RZ ;  /* 0x00000017ff17723e */ /* 0x000fe200048070ff */
[----:B------:R-:W-:Y:S01]  /*62240*/  FMUL R235, R235, UR21 ;  /* 0x00000015ebeb7c20 */ /* 0x000fe20008400000 */
[----:B------:R-:W-:Y:S01]  /*62250*/  F2FP.SATFINITE.E4M3.F32.PACK_AB_MERGE_C R152, RZ, R152, RZ ;  /* 0x00000098ff98723e */ /* 0x000fe200048070ff */
[----:B------:R-:W4:Y:S01]  /*62260*/  LDL.LU R129, [R1+0xa08] ;  /* 0x000a080001817983 */ /* 0x000f220000300800 */
[----:B------:R-:W-:Y:S01]  /*62270*/  F2FP.SATFINITE.E4M3.F32.PACK_AB_MERGE_C R153, RZ, R153, RZ ;  /* 0x00000099ff99723e */ /* 0x000fe200048070ff */
[----:B------:R-:W-:Y:S01]  /*62280*/  FMUL R236, R236, UR21 ;  /* 0x00000015ecec7c20 */ /* 0x000fe20008400000 */
[----:B------:R-:W-:Y:S01]  /*62290*/  F2FP.SATFINITE.E4M3.F32.PACK_AB_MERGE_C R154, RZ, R154, RZ ;  /* 0x0000009aff9a723e */ /* 0x000fe200048070ff */
[----:B------:R-:W-:Y:S01]  /*622a0*/  FMUL R237, R237, UR21 ;  /* 0x00000015eded7c20 */ /* 0x000fe20008400000 */
[----:B------:R-:W-:Y:S01]  /*622b0*/  F2FP.SATFINITE.E4M3.F32.PACK_AB_MERGE_C R155, RZ, R155, RZ ;  /* 0x0000009bff9b723e */ /* 0x000fe200048070ff */
[----:B------:R-:W4:Y:S01]  /*622c0*/  LDL.LU R128, [R1+0xa0c] ;  /* 0x000a0c0001807983 */ /* 0x000f220000300800 */
[----:B------:R-:W-:-:S02]  /*622d0*/  F2FP.SATFINITE.E4M3.F32.PACK_AB_MERGE_C R156, RZ, R156, RZ ;  /* 0x0000009cff9c723e */ /* 0x000fc400048070ff */
[----:B------:R-:W-:Y:S02]  /*622e0*/  F2FP.SATFINITE.E4M3.F32.PACK_AB_MERGE_C R157, RZ, R157, RZ ;  /* 0x0000009dff9d723e */ /* 0x000fe400048070ff */
[----:B------:R-:W-:Y:S02]  /*622f0*/  F2FP.SATFINITE.E4M3.F32.PACK_AB_MERGE_C R158, RZ, R158, RZ ;  /* 0x0000009eff9e723e */ /* 0x000fe400048070ff */
[----:B------:R-:W-:Y:S02]  /*62300*/  F2FP.SATFINITE.E4M3.F32.PACK_AB_MERGE_C R159, RZ, R159, RZ ;  /* 0x0000009fff9f723e */ /* 0x000fe400048070ff */
[----:B0-----:R-:W-:Y:S02]  /*62310*/  @!P4 IADD3 R34, P2, P5, R16, R24, R3 ;  /* 0x000000181022c210 */ /* 0x001fe40007d5e003 */
[----:B------:R-:W-:Y:S02]  /*62320*/  F2FP.SATFINITE.E4M3.F32.PACK_AB_MERGE_C R160, RZ, R160, RZ ;  /* 0x000000a0ffa0723e */ /* 0x000fe400048070ff */
[----:B------:R-:W-:-:S02]  /*62330*/  @!P4 IADD3.X R35, R29, R25, R2, P2, P5 ;  /* 0x000000191d23c210 */ /* 0x000fc400017ea402 */
[----:B------:R-:W-:Y:S02]  /*62340*/  ISETP.LT.OR P2, PT, R27, 0x2, !P6 ;  /* 0x000000021b00780c */ /* 0x000fe40007741670 */
[----:B------:R-:W-:Y:S02]  /*62350*/  F2FP.SATFINITE.E4M3.F32.PACK_AB_MERGE_C R161, RZ, R161, RZ ;  /* 0x000000a1ffa1723e */ /* 0x000fe400048070ff */
[----:B------:R-:W-:Y:S02]  /*62360*/  F2FP.SATFINITE.E4M3.F32.PACK_AB_MERGE_C R162, RZ, R162, RZ ;  /* 0x000000a2ffa2723e */ /* 0x000fe400048070ff */
[----:B------:R-:W-:Y:S02]  /*62370*/  F2FP.SATFINITE.E4M3.F32.PACK_AB_MERGE_C R163, RZ, R163, RZ ;  /* 0x000000a3ffa3723e */ /* 0x000fe400048070ff */
[----:B------:R-:W-:Y:S02]  /*62380*/  F2FP.SATFINITE.E4M3.F32.PACK_AB_MERGE_C R164, RZ, R164, RZ ;  /* 0x000000a4ffa4723e */ /* 0x000fe400048070ff */
[----:B------:R-:W-:-:S02]  /*62390*/  F2FP.SATFINITE.E4M3.F32.PACK_AB_MERGE_C R165, RZ, R165, RZ ;  /* 0x000000a5ffa5723e */ /* 0x000fc400048070ff */
[----:B------:R-:W-:Y:S01]  /*623a0*/  F2FP.SATFINITE.E4M3.F32.PACK_AB_MERGE_C R166, RZ, R166, RZ ;  /* 0x000000a6ffa6723e */ /* 0x000fe200048070ff */
[----:B------:R-:W0:Y:S01]  /*623b0*/  @!P2 LDC.64 R24, c[0x0][0x5c0] ;  /* 0x00017000ff18ab82 */ /* 0x000e220000000a00 */
[----:B------:R-:W-:Y:S02]  /*623c0*/  F2FP.SATFINITE.E4M3.F32.PACK_AB_MERGE_C R167, RZ, R167, RZ ;  /* 0x000000a7ffa7723e */ /* 0x000fe400048070ff */
[----:B------:R-:W-:Y:S02]  /*623d0*/  F2FP.SATFINITE.E4M3.F32.PACK_AB_MERGE_C R168, RZ, R168, RZ ;  /* 0x000000a8ffa8723e */ /* 0x000fe400048070ff */
[----:B------:R-:W-:Y:S02]  /*623e0*/  F2FP.SATFINITE.E4M3.F32.PACK_AB_MERGE_C R169, RZ, R169, RZ ;  /* 0x000000a9ffa9723e */ /* 0x000fe400048070ff */
[----:B------:R-:W-:Y:S02]  /*623f0*/  F2FP.SATFINITE.E4M3.F32.PACK_AB_MERGE_C R170, RZ, R170, RZ ;  /* 0x000000aaffaa723e */ /* 0x000fe400048070ff */
[----:B------:R-:W-:-:S02]  /*62400*/  F2FP.SATFINITE.E4M3.F32.PACK_AB_MERGE_C R171, RZ, R171, RZ ;  /* 0x000000abffab723e */ /* 0x000fc400048070ff */
[----:B------:R-:W-:Y:S02]  /*62410*/  F2FP.SATFINITE.E4M3.F32.PACK_AB_MERGE_C R172, RZ, R172, RZ ;  /* 0x000000acffac723e */ /* 0x000fe400048070ff */
[----:B------:R-:W-:Y:S02]  /*62420*/  F2FP.SATFINITE.E4M3.F32.PACK_AB_MERGE_C R173, RZ, R173, RZ ;  /* 0x000000adffad723e */ /* 0x000fe400048070ff */
[----:B------:R-:W-:Y:S02]  /*62430*/  F2FP.SATFINITE.E4M3.F32.PACK_AB_MERGE_C R174, RZ, R174, RZ ;  /* 0x000000aeffae723e */ /* 0x000fe400048070ff */
[----:B------:R-:W-:Y:S02]  /*62440*/  F2FP.SATFINITE.E4M3.F32.PACK_AB_MERGE_C R175, RZ, R175, RZ ;  /* 0x000000afffaf723e */ /* 0x000fe400048070ff */
[----:B------:R-:W-:Y:S02]  /*62450*/  F2FP.SATFINITE.E4M3.F32.PACK_AB_MERGE_C R176, RZ, R176, RZ ;  /* 0x000000b0ffb0723e */ /* 0x000fe400048070ff */
[----:B------:R-:W-:-:S02]  /*62460*/  F2FP.SATFINITE.E4M3.F32.PACK_AB_MERGE_C R177, RZ, R177, RZ ;  /* 0x000000b1ffb1723e */ /* 0x000fc400048070ff */
[----:B------:R-:W-:Y:S02]  /*62470*/  F2FP.SATFINITE.E4M3.F32.PACK_AB_MERGE_C R178, RZ, R178, RZ ;  /* 0x000000b2ffb2723e */ /* 0x000fe400048070ff */
[----:B0-----:R-:W-:Y:S02]  /*62480*/  @!P2 IADD3 R24, P5, R16, R24, RZ ;  /* 0x000000181018a210 */ /* 0x001fe40007fbe0ff */
[----:B------:R-:W-:Y:S02]  /*62490*/  F2FP.SATFINITE.E4M3.F32.PACK_AB_MERGE_C R179, RZ, R179, RZ ;  /* 0x000000b3ffb3723e */ /* 0x000fe400048070ff */
[----:B------:R-:W-:Y:S01]  /*624a0*/  F2FP.SATFINITE.E4M3.F32.PACK_AB_MERGE_C R180, RZ, R180, RZ ;  /* 0x000000b4ffb4723e */ /* 0x000fe200048070ff */
[----:B------:R-:W-:Y:S01]  /*624b0*/  @!P2 IMAD.X R25, R29, 0x1, R25, P5 ;  /* 0x000000011d19a824 */ /* 0x000fe200028e0619 */
[----:B------:R-:W-:Y:S02]  /*624c0*/  F2FP.SATFINITE.E4M3.F32.PACK_AB_MERGE_C R181, RZ, R181, RZ ;  /* 0x000000b5ffb5723e */ /* 0x000fe400048070ff */
[----:B------:R-:W-:-:S02]  /*624d0*/  F2FP.SATFINITE.E4M3.F32.PACK_AB_MERGE_C R182, RZ, R182, RZ ;  /* 0x000000b6ffb6723e */ /* 0x000fc400048070ff */
[----:B------:R0:W-:Y:S01]  /*624e0*/  @!P2 STG.E.U8 desc[UR22][R24.64+0x1], R20 ;  /* 0x000001141800a986 */ /* 0x0001e2000c101116 */
[C---:B------:R-:W-:Y:S02]  /*624f0*/  ISETP.LT.OR P2, PT, R27.reuse, 0xa, !P1 ;  /* 0x0000000a1b00780c */ /* 0x040fe40004f41670 */
[----:B------:R-:W-:Y:S01]  /*62500*/  F2FP.SATFINITE.E4M3.F32.PACK_AB_MERGE_C R183, RZ, R183, RZ ;  /* 0x000000b7ffb7723e */ /* 0x000fe200048070ff */
[----:B------:R1:W-:Y:S01]  /*62510*/  @!P3 STG.E.U8 desc[UR22][R30.64], R21 ;  /* 0x000000151e00b986 */ /* 0x0003e2000c101116 */
[----:B------:R-:W-:Y:S02]  /*62520*/  ISETP.LT.OR P3, PT, R27, 0x11, !P1 ;  /* 0x000000111b00780c */ /* 0x000fe40004f61670 */
[----:B------:R-:W-:Y:S01]  /*62530*/  F2FP.SATFINITE.E4M3.F32.PACK_AB_MERGE_C R184, RZ, R184, RZ ;  /* 0x000000b8ffb8723e */ /* 0x000fe200048070ff */
[----:B------:R-:W-:Y:S01]  /*62540*/  @!P0 STG.E.U8 desc[UR22][R32.64+0x1], R22 ;  /* 0x0000011620008986 */ /* 0x000fe2000c101116 */
[----:B------:R-:W-:Y:S02]  /*62550*/  F2FP.SATFINITE.E4M3.F32.PACK_AB_MERGE_C R185, RZ, R185, RZ ;  /* 0x000000b9ffb9723e */ /* 0x000fe400048070ff */
[----:B------:R-:W-:-:S02]  /*62560*/  F2FP.SATFINITE.E4M3.F32.PACK_AB_MERGE_C R186, RZ, R186, RZ ;  /* 0x000000baffba723e */ /* 0x000fc400048070ff */
[----:B------:R-:W-:Y:S01]  /*62570*/  F2FP.SATFINITE.E4M3.F32.PACK_AB_MERGE_C R187, RZ, R187, RZ ;  /* 0x000000bbffbb723e */ /* 0x000fe200048070ff */
[----:B0-----:R-:W0:Y:S01]  /*62580*/  @!P2 LDC.64 R24, c[0x0][0x5c0] ;  /* 0x00017000ff18ab82 */ /* 0x001e220000000a00 */
[----:B------:R-:W-:Y:S02]  /*62590*/  F2FP.SATFINITE.E4M3.F32.PACK_AB_MERGE_C R188, RZ, R188, RZ ;  /* 0x000000bcffbc723e */ /* 0x000fe400048070ff */
[----:B------:R-:W-:Y:S02]  /*625a0*/  F2FP.SATFINITE.E4M3.F32.PACK_AB_MERGE_C R189, RZ, R189, RZ ;  /* 0x000000bdffbd723e */ /* 0x000fe400048070ff */
[----:B------:R-:W-:Y:S02]  /*625b0*/  @P3 LOP3.LUT R12, R12, 0x80000000, RZ, 0xfc, !PT ;  /* 0x800000000c0c3812 */ /* 0x000fe400078efcff */
[----:B------:R-:W-:Y:S01]  /*625c0*/  F2FP.SATFINITE.E4M3.F32.PACK_AB_MERGE_C R190, RZ, R190, RZ ;  /* 0x000000beffbe723e */ /* 0x000fe200048070ff */
[----:B-1----:R-:W1:Y:S01]  /*625d0*/  @!P3 LDC.64 R20, c[0x0][0x5c0] ;  /* 0x00017000ff14bb82 */ /* 0x002e620000000a00 */
        /* <DEDUP_REMOVED lines=8> */
[C-C-:B0-----:R-:W-:Y:S02]  /*62660*/  @!P2 IADD3 R24, P5, P6, R16.reuse, R24, R3.reuse ;  /* 0x000000181018a210 */ /* 0x141fe40007ebe003 */
[----:B------:R-:W-:Y:S02]  /*62670*/  F2FP.SATFINITE.E4M3.F32.PACK_AB_MERGE_C R199, RZ, R199, RZ ;  /* 0x000000c7ffc7723e */ /* 0x000fe400048070ff */
[----:B------:R-:W-:Y:S02]  /*62680*/  @!P2 IADD3.X R25, R29, R25, R2, P5, P6 ;  /* 0x000000191d19a210 */ /* 0x000fe40002fec402 */
[----:B------:R-:W-:Y:S02]  /*62690*/  F2FP.SATFINITE.E4M3.F32.PACK_AB_MERGE_C R200, RZ, R200, RZ ;  /* 0x000000c8ffc8723e */ /* 0x000fe400048070ff */
[----:B-1----:R-:W-:-:S02]  /*626a0*/  @!P3 IADD3 R30, P5, P6, R16, R20, R3 ;  /* 0x00000014101eb210 */ /* 0x002fc40007ebe003 */
[----:B------:R-:W-:Y:S02]  /*626b0*/  F2FP.SATFINITE.E4M3.F32.PACK_AB_MERGE_C R201, RZ, R201, RZ ;  /* 0x000000c9ffc9723e */ /* 0x000fe400048070ff */
[----:B------:R-:W-:Y:S02]  /*626c0*/  @!P3 IADD3.X R31, R29, R21, R2, P5, P6 ;  /* 0x000000151d1fb210 */ /* 0x000fe40002fec402 */
[----:B------:R-:W-:Y:S02]  /*626d0*/  ISETP.LT.OR P3, PT, R27, 0x12, !P1 ;  /* 0x000000121b00780c */ /* 0x000fe40004f61670 */
[----:B------:R-:W-:Y:S02]  /*626e0*/  F2FP.SATFINITE.E4M3.F32.PACK_AB_MERGE_C R202, RZ, R202, RZ ;  /* 0x000000caffca723e */ /* 0x000fe400048070ff */
[----:B------:R-:W-:Y:S02]  /*626f0*/  F2FP.SATFINITE.E4M3.F32.PACK_AB_MERGE_C R203, RZ, R203, RZ ;  /* 0x000000cbffcb723e */ /* 0x000fe400048070ff */
[----:B------:R-:W-:-:S02]  /*62700*/  F2FP.SATFINITE.E4M3.F32.PACK_AB_MERGE_C R204, RZ, R204, RZ ;  /* 0x000000ccffcc723e */ /* 0x000fc400048070ff */
[----:B------:R-:W-:Y:S02]  /*62710*/  F2FP.SATFINITE.E4M3.F32.PACK_AB_MERGE_C R205, RZ, R205, RZ ;  /* 0x000000cdffcd723e */ /* 0x000fe400048070ff */
[----:B------:R-:W-:Y:S02]  /*62720*/  F2FP.SATFINITE.E4M3.F32.PACK_AB_MERGE_C R206, RZ, R206, RZ ;  /* 0x000000ceffce723e */ /* 0x000fe400048070ff */
[----:B------:R-:W-:Y:S01]  /*62730*/  F2FP.SATFINITE.E4M3.F32.PACK_AB_MERGE_C R207, RZ, R207, RZ ;  /* 0x000000cfffcf723e */ /* 0x000fe200048070ff */
[----:B------:R-:W0:Y:S01]  /*62740*/  @!P3 LDC.64 R20, c[0x0][0x5c0] ;  /* 0x00017000ff14bb82 */ /* 0x000e220000000a00 */
        /* <DEDUP_REMOVED lines=12> */
[----:B0-----:R-:W-:Y:S02]  /*62810*/  @!P3 IADD3 R36, P5, P6, R16, R20, R3 ;  /* 0x000000141024b210 */ /* 0x001fe40007ebe003 */
[----:B------:R-:W-:Y:S02]  /*62820*/  F2FP.SATFINITE.E4M3.F32.PACK_AB_MERGE_C R220, RZ, R220, RZ ;  /* 0x000000dcffdc723e */ /* 0x000fe400048070ff */
[----:B------:R-:W-:-:S02]  /*62830*/  @!P3 IADD3.X R37, R29, R21, R2, P5, P6 ;  /* 0x000000151d25b210 */ /* 0x000fc40002fec402 */
[----:B------:R-:W-:Y:S02]  /*62840*/  ISETP.GE.AND P3, PT, R26, 0x1, PT ;  /* 0x000000011a00780c */ /* 0x000fe40003f66270 */
[----:B------:R-:W-:Y:S02]  /*62850*/  F2FP.SATFINITE.E4M3.F32.PACK_AB_MERGE_C R221, RZ, R221, RZ ;  /* 0x000000ddffdd723e */ /* 0x000fe400048070ff */
[----:B------:R-:W-:Y:S02]  /*62860*/  ISETP.LT.OR P0, PT, R27, 0x9, !P3 ;  /* 0x000000091b00780c */ /* 0x000fe40005f01670 */
[----:B------:R-:W-:Y:S02]  /*62870*/  F2FP.SATFINITE.E4M3.F32.PACK_AB_MERGE_C R222, RZ, R222, RZ ;  /* 0x000000deffde723e */ /* 0x000fe400048070ff */
[----:B------:R-:W-:Y:S02]  /*62880*/  F2FP.SATFINITE.E4M3.F32.PACK_AB_MERGE_C R223, RZ, R223, RZ ;  /* 0x000000dfffdf723e */ /* 0x000fe400048070ff */
[----:B------:R-:W-:Y:S01]  /*62890*/  F2FP.SATFINITE.E4M3.F32.PACK_AB_MERGE_C R224, RZ, R224, RZ ;  /* 0x000000e0ffe0723e */ /* 0x000fe200048070ff */
[----:B--2---:R-:W-:Y:S01]  /*628a0*/  FMUL R19, R126, UR21 ;  /* 0x000000157e137c20 */ /* 0x004fe20008400000 */
[----:B------:R-:W-:-:S02]  /*628b0*/  F2FP.SATFINITE.E4M3.F32.PACK_AB_MERGE_C R225, RZ, R225, RZ ;  /* 0x000000e1ffe1723e */ /* 0x000fc400048070ff */
[----:B------:R-:W-:Y:S02]  /*628c0*/  F2FP.SATFINITE.E4M3.F32.PACK_AB_MERGE_C R226, RZ, R226, RZ ;  /* 0x000000e2ffe2723e */ /* 0x000fe400048070ff */
[----:B------:R-:W-:Y:S01]  /*628d0*/  F2FP.SATFINITE.E4M3.F32.PACK_AB_MERGE_C R227, RZ, R227, RZ ;  /* 0x000000e3ffe3723e */ /* 0x000fe200048070ff */
[----:B------:R-:W0:Y:S01]  /*628e0*/  @!P0 LDC.64 R20, c[0x0][0x5c0] ;  /* 0x00017000ff148b82 */ /* 0x000e220000000a00 */
        /* <DEDUP_REMOVED lines=10> */
[----:B0-----:R-:W-:-:S05]  /*62990*/  @!P0 IADD3 R20, P5, R16, R20, RZ ;  /* 0x0000001410148210 */ /* 0x001fca0007fbe0ff */
[----:B------:R-:W-:Y:S01]  /*629a0*/  @!P0 IMAD.X R21, R29, 0x1, R21, P5 ;  /* 0x000000011d158824 */ /* 0x000fe200028e0615 */
[----:B------:R-:W-:-:S04]  /*629b0*/  ISETP.LT.OR P5, PT, R27, 0x19, !P1 ;  /* 0x000000191b00780c */ /* 0x000fc80004fa1670 */
[----:B------:R0:W-:Y:S09]  /*629c0*/  @!P0 STG.E.U8 desc[UR22][R20.64+0x8], R23 ;  /* 0x0000081714008986 */ /* 0x0001f2000c101116 */
[----:B0-----:R-:W0:Y:S02]  /*629d0*/  @!P5 LDC.64 R20, c[0x0][0x5c0] ;  /* 0x00017000ff14db82 */ /* 0x001e240000000a00 */
[----:B0-----:R-:W-:-:S04]  /*629e0*/  @!P5 IADD3 R32, P0, P6, R16, R20, R3 ;  /* 0x000000141020d210 */ /* 0x001fc80007e1e003 */
[----:B------:R-:W-:Y:S02]  /*629f0*/  @!P5 IADD3.X R33, R29, R21, R2, P0, P6 ;  /* 0x000000151d21d210 */ /* 0x000fe400007ec402 */
[----:B------:R-:W-:-:S13]  /*62a00*/  ISETP.LT.OR P0, PT, R27, 0xa, !P3 ;  /* 0x0000000a1b00780c */ /* 0x000fda0005f01670 */
[----:B------:R-:W0:Y:S02]  /*62a10*/  @!P0 LDC.64 R20, c[0x0][0x5c0] ;  /* 0x00017000ff148b82 */ /* 0x000e240000000a00 */
[----:B0-----:R-:W-:-:S05]  /*62a20*/  @!P0 IADD3 R20, P6, R16, R20, RZ ;  /* 0x0000001410148210 */ /* 0x001fca0007fde0ff */
[----:B------:R-:W-:-:S05]  /*62a30*/  @!P0 IMAD.X R21, R29, 0x1, R21, P6 ;  /* 0x000000011d158824 */ /* 0x000fca00030e0615 */
[----:B------:R0:W-:Y:S01]  /*62a40*/  @!P0 STG.E.U8 desc[UR22][R20.64+0x9], R152 ;  /* 0x0000099814008986 */ /* 0x0001e2000c101116 */
[----:B------:R-:W-:-:S03]  /*62a50*/  ISETP.LT.OR P0, PT, R27, 0x1a, !P1 ;  /* 0x0000001a1b00780c */ /* 0x000fc60004f01670 */
[----:B------:R1:W-:Y:S04]  /*62a60*/  @!P4 STG.E.U8 desc[UR22][R34.64+0x8], R153 ;  /* 0x000008992200c986 */ /* 0x0003e8000c101116 */
[----:B------:R-:W-:Y:S06]  /*62a70*/  @!P2 STG.E.U8 desc[UR22][R24.64+0x9], R154 ;  /* 0x0000099a1800a986 */ /* 0x000fec000c101116 */
[----:B0-----:R-:W0:Y:S02]  /*62a80*/  @!P0 LDC.64 R20, c[0x0][0x5c0] ;  /* 0x00017000ff148b82 */ /* 0x001e240000000a00 */
[----:B0-----:R-:W-:-:S04]  /*62a90*/  @!P0 IADD3 R22, P3, P6, R16, R20, R3 ;  /* 0x0000001410168210 */ /* 0x001fc80007e7e003 */
[----:B------:R-:W-:Y:S02]  /*62aa0*/  @!P0 IADD3.X R23, R29, R21, R2, P3, P6 ;  /* 0x000000151d178210 */ /* 0x000fe40001fec402 */
[----:B------:R-:W-:-:S13]  /*62ab0*/  ISETP.LT.OR P3, PT, R27, 0x21, !P1 ;  /* 0x000000211b00780c */ /* 0x000fda0004f61670 */
[----:B------:R-:W1:Y:S02]  /*62ac0*/  @!P3 LDC.64 R20, c[0x0][0x5c0] ;  /* 0x00017000ff14bb82 */ /* 0x000e640000000a00 */
[----:B-1----:R-:W-:-:S04]  /*62ad0*/  @!P3 IADD3 R34, P4, P6, R16, R20, R3 ;  /* 0x000000141022b210 */ /* 0x002fc80007e9e003 */
[----:B------:R-:W-:Y:S02]  /*62ae0*/  @!P3 IADD3.X R35, R29, R21, R2, P4, P6 ;  /* 0x000000151d23b210 */ /* 0x000fe400027ec402 */
[----:B------:R-:W-:-:S13]  /*62af0*/  ISETP.LT.OR P3, PT, R27, 0x22, !P1 ;  /* 0x000000221b00780c */ /* 0x000fda0004f61670 */
[----:B------:R-:W0:Y:S02]  /*62b00*/  @!P3 LDC.64 R20, c[0x0][0x5c0] ;  /* 0x00017000ff14bb82 */ /* 0x000e240000000a00 */
[----:B0-----:R-:W-:-:S04]  /*62b10*/  @!P3 IADD3 R40, P4, P6, R16, R20, R3 ;  /* 0x000000141028b210 */ /* 0x001fc80007e9e003 */
[----:B------:R-:W-:Y:S02]  /*62b20*/  @!P3 IADD3.X R41, R29, R21, R2, P4, P6 ;  /* 0x000000151d29b210 */ /* 0x000fe400027ec402 */
[----:B------:R-:W-:Y:S02]  /*62b30*/  ISETP.GE.AND P6, PT, R26, 0x1, PT ;  /* 0x000000011a00780c */ /* 0x000fe40003fc6270 */
[C---:B------:R-:W-:Y:S02]  /*62b40*/  ISETP.LT.OR P3, PT, R27.reuse, 0x29, !P1 ;  /* 0x000000291b00780c */ /* 0x040fe40004f61670 */
[----:B------:R-:W-:-:S13]  /*62b50*/  ISETP.LT.OR P2, PT, R27, 0x11, !P6 ;  /* 0x000000111b00780c */ /* 0x000fda0007741670 */
[----:B------:R-:W0:Y:S02]  /*62b60*/  @!P2 LDC.64 R20, c[0x0][0x5c0] ;  /* 0x00017000ff14ab82 */ /* 0x000e240000000a00 */
[----:B0-----:R-:W-:-:S05]  /*62b70*/  @!P2 IADD3 R20, P4, R16, R20, RZ ;  /* 0x000000141014a210 */ /* 0x001fca0007f9e0ff */
[----:B------:R-:W-:-:S05]  /*62b80*/  @!P2 IMAD.X R21, R29, 0x1, R21, P4 ;  /* 0x000000011d15a824 */ /* 0x000fca00020e0615 */
[----:B------:R0:W-:Y:S02]  /*62b90*/  @!P2 STG.E.U8 desc[UR22][R20.64+0x10], R155 ;  /* 0x0000109b1400a986 */ /* 0x0001e4000c101116 */
[----:B0-----:R-:W0:Y:S02]  /*62ba0*/  @!P3 LDC.64 R20, c[0x0][0x5c0] ;  /* 0x00017000ff14bb82 */ /* 0x001e240000000a00 */
[----:B0-----:R-:W-:-:S04]  /*62bb0*/  @!P3 IADD3 R38, P2, P4, R16, R20, R3 ;  /* 0x000000141026b210 */ /* 0x001fc80007c5e003 */
[----:B------:R-:W-:Y:S02]  /*62bc0*/  @!P3 IADD3.X R39, R29, R21, R2, P2, P4 ;  /* 0x000000151d27b210 */ /* 0x000fe400017e8402 */
[C---:B------:R-:W-:Y:S02]  /*62bd0*/  ISETP.LT.OR P2, PT, R27.reuse, 0x12, !P6 ;  /* 0x000000121b00780c */ /* 0x040fe40007741670 */
[----:B------:R-:W-:Y:S02]  /*62be0*/  ISETP.LT.OR P6, PT, R27, 0x2a, !P1 ;  /* 0x0000002a1b00780c */ /* 0x000fe40004fc1670 */
[C---:B------:R-:W-:Y:S02]  /*62bf0*/  LOP3.LUT P3, RZ, R12.reuse, 0x80000000, RZ, 0xc0, !PT ;  /* 0x800000000cff7812 */ /* 0x040fe4000786c0ff */
[----:B------:R-:W-:-:S07]  /*62c00*/  LOP3.LUT R12, R12, 0xdfffffff, RZ, 0xc0, !PT ;  /* 0xdfffffff0c0c7812 */ /* 0x000fce00078ec0ff */
[----:B------:R-:W0:Y:S02]  /*62c10*/  @!P2 LDC.64 R20, c[0x0][0x5c0] ;  /* 0x00017000ff14ab82 */ /* 0x000e240000000a00 */
[----:B0-----:R-:W-:-:S05]  /*62c20*/  @!P2 IADD3 R20, P4, R16, R20, RZ ;  /* 0x000000141014a210 */ /* 0x001fca0007f9e0ff */
[----:B------:R-:W-:-:S05]  /*62c30*/  @!P2 IMAD.X R21, R29, 0x1, R21, P4 ;  /* 0x000000011d15a824 */ /* 0x000fca00020e0615 */
[----:B------:R0:W-:Y:S04]  /*62c40*/  @!P2 STG.E.U8 desc[UR22][R20.64+0x11], R156 ;  /* 0x0000119c1400a986 */ /* 0x0001e8000c101116 */
[----:B------:R-:W-:Y:S01]  /*62c50*/  @!P3 STG.E.U8 desc[UR22][R30.64+0x10], R157 ;  /* 0x0000109d1e00b986 */ /* 0x000fe2000c101116 */
[----:B0-----:R-:W0:Y:S02]  /*62c60*/  @!P6 LDC.64 R20, c[0x0][0x5c0] ;  /* 0x00017000ff14eb82 */ /* 0x001e240000000a00 */
[----:B0-----:R-:W-:-:S04]  /*62c70*/  @!P6 IADD3 R24, P2, P4, R16, R20, R3 ;  /* 0x000000141018e210 */ /* 0x001fc80007c5e003 */
[----:B------:R-:W-:Y:S02]  /*62c80*/  @!P6 IADD3.X R25, R29, R21, R2, P2, P4 ;  /* 0x000000151d19e210 */ /* 0x000fe400017e8402 */
[----:B------:R-:W-:-:S13]  /*62c90*/  ISETP.LT.OR P2, PT, R27, 0x31, !P1 ;  /* 0x000000311b00780c */ /* 0x000fda0004f41670 */
[----:B------:R-:W0:Y:S01]  /*62ca0*/  @!P2 LDC.64 R20, c[0x0][0x5c0] ;  /* 0x00017000ff14ab82 */ /* 0x000e220000000a00 */
[----:B------:R-:W-:-:S04]  /*62cb0*/  @P2 LOP3.LUT R12, R12, 0x20000000, RZ, 0xfc, !PT ;  /* 0x200000000c0c2812 */ /* 0x000fc800078efcff */
[----:B------:R-:W-:Y:S02]  /*62cc0*/  LOP3.LUT R12, R12, 0xbfffffff, RZ, 0xc0, !PT ;  /* 0xbfffffff0c0c7812 */ /* 0x000fe400078ec0ff */
[----:B0-----:R-:W-:-:S04]  /*62cd0*/  @!P2 IADD3 R42, P3, P4, R16, R20, R3 ;  /* 0x00000014102aa210 */ /* 0x001fc80007c7e003 */
[----:B------:R-:W-:Y:S02]  /*62ce0*/  @!P2 IADD3.X R43, R29, R21, R2, P3, P4 ;  /* 0x000000151d2ba210 */ /* 0x000fe40001fe8402 */
[----:B------:R-:W-:Y:S02]  /*62cf0*/  ISETP.LT.OR P3, PT, R27, 0x32, !P1 ;  /* 0x000000321b00780c */ /* 0x000fe40004f61670 */
[----:B------:R-:W-:-:S11]  /*62d00*/  ISETP.GE.AND P2, PT, R26, 0x1, PT ;  /* 0x000000011a00780c */ /* 0x000fd60003f46270 */
[----:B------:R-:W0:Y:S01]  /*62d10*/  @!P3 LDC.64 R20, c[0x0][0x5c0] ;  /* 0x00017000ff14bb82 */ /* 0x000e220000000a00 */
[----:B------:R-:W-:Y:S02]  /*62d20*/  @P3 LOP3.LUT R12, R12, 0x40000000, RZ, 0xfc, !PT ;  /* 0x400000000c0c3812 */ /* 0x000fe400078efcff */
[----:B0-----:R-:W-:-:S04]  /*62d30*/  @!P3 IADD3 R44, P4, P6, R16, R20, R3 ;  /* 0x00000014102cb210 */ /* 0x001fc80007e9e003 */
[----:B------:R-:W-:Y:S02]  /*62d40*/  @!P3 IADD3.X R45, R29, R21, R2, P4, P6 ;  /* 0x000000151d2db210 */ /* 0x000fe400027ec402 */
[C---:B------:R-:W-:Y:S02]  /*62d50*/  ISETP.LT.OR P4, PT, R27.reuse, 0x19, !P2 ;  /* 0x000000191b00780c */ /* 0x040fe40005781670 */
[C---:B------:R-:W-:Y:S02]  /*62d60*/  ISETP.LT.OR P6, PT, R27.reuse, 0x12, !P1 ;  /* 0x000000121b00780c */ /* 0x040fe40004fc1670 */
[----:B------:R-:W-:-:S09]  /*62d70*/  ISETP.LT.OR P3, PT, R27, 0x39, !P1 ;  /* 0x000000391b00780c */ /* 0x000fd20004f61670 */
[----:B------:R-:W0:Y:S02]  /*62d80*/  @!P4 LDC.64 R20, c[0x0][0x5c0] ;  /* 0x00017000ff14cb82 */ /* 0x000e240000000a00 */
[----:B------:R-:W-:Y:S01]  /*62d90*/  @!P6 STG.E.U8 desc[UR22][R36.64+0x11], R158 ;  /* 0x0000119e2400e986 */ /* 0x000fe2000c101116 */
[----:B0-----:R-:W-:-:S05]  /*62da0*/  @!P4 IADD3 R20, P6, R16, R20, RZ ;  /* 0x000000141014c210 */ /* 0x001fca0007fde0ff */
[----:B------:R-:W-:-:S05]  /*62db0*/  @!P4 IMAD.X R21, R29, 0x1, R21, P6 ;  /* 0x000000011d15c824 */ /* 0x000fca00030e0615 */
[----:B------:R0:W-:Y:S02]  /*62dc0*/  @!P4 STG.E.U8 desc[UR22][R20.64+0x18], R159 ;  /* 0x0000189f1400c986 */ /* 0x0001e4000c101116 */
[----:B0-----:R-:W0:Y:S02]  /*62dd0*/  @!P3 LDC.64 R20, c[0x0][0x5c0] ;  /* 0x00017000ff14bb82 */ /* 0x001e240000000a00 */
[----:B0-----:R-:W-:-:S04]  /*62de0*/  @!P3 IADD3 R36, P4, P6, R16, R20, R3 ;  /* 0x000000141024b210 */ /* 0x001fc80007e9e003 */
[----:B------:R-:W-:Y:S02]  /*62df0*/  @!P3 IADD3.X R37, R29, R21, R2, P4, P6 ;  /* 0x000000151d25b210 */ /* 0x000fe400027ec402 */
[C---:B------:R-:W-:Y:S02]  /*62e00*/  ISETP.LT.OR P4, PT, R27.reuse, 0x1a, !P2 ;  /* 0x0000001a1b00780c */ /* 0x040fe40005781670 */
[----:B------:R-:W-:-:S11]  /*62e10*/  ISETP.LT.OR P3, PT, R27, 0x4a, !P1 ;  /* 0x0000004a1b00780c */ /* 0x000fd60004f61670 */
        /* <DEDUP_REMOVED lines=33> */
[----:B------:R0:W-:Y:S04]  /*63030*/  @!P0 STG.E.U8 desc[UR22][R20.64+0x21], R164 ;  /* 0x000021a414008986 */ /* 0x0001e8000c101116 */
[----:B------:R-:W-:Y:S01]  /*63040*/  @!P2 STG.E.U8 desc[UR22][R34.64+0x20], R165 ;  /* 0x000020a52200a986 */ /* 0x000fe2000c101116 */
[----:B------:R-:W-:Y:S01]  /*63050*/  ISETP.LT.OR P2, PT, R27, 0x51, !P1 ;  /* 0x000000511b00780c */ /* 0x000fe20004f41670 */
[----:B0-----:R-:W0:Y:S02]  /*63060*/  @!P3 LDC.64 R20, c[0x0][0x5c0] ;  /* 0x00017000ff14bb82 */ /* 0x001e240000000a00 */
[----:B0-----:R-:W-:-:S04]  /*63070*/  @!P3 IADD3 R22, P0, P5, R16, R20, R3 ;  /* 0x000000141016b210 */ /* 0x001fc80007d1e003 */
[----:B------:R-:W-:-:S06]  /*63080*/  @!P3 IADD3.X R23, R29, R21, R2, P0, P5 ;  /* 0x000000151d17b210 */ /* 0x000fcc00007ea402 */
[----:B------:R-:W0:Y:S01]  /*63090*/  @!P2 LDC.64 R20, c[0x0][0x5c0] ;  /* 0x00017000ff14ab82 */ /* 0x000e220000000a00 */
[----:B------:R-:W-:Y:S02]  /*630a0*/  ISETP.LT.OR P3, PT, R27, 0x52, !P1 ;  /* 0x000000521b00780c */ /* 0x000fe40004f61670 */
[----:B0-----:R-:W-:-:S04]  /*630b0*/  @!P2 IADD3 R50, P0, P5, R16, R20, R3 ;  /* 0x000000141032a210 */ /* 0x001fc80007d1e003 */
[----:B------:R-:W-:-:S07]  /*630c0*/  @!P2 IADD3.X R51, R29, R21, R2, P0, P5 ;  /* 0x000000151d33a210 */ /* 0x000fce00007ea402 */
[----:B------:R-:W0:Y:S01]  /*630d0*/  @!P3 LDC.64 R20, c[0x0][0x5c0] ;  /* 0x00017000ff14bb82 */ /* 0x000e220000000a00 */
[----:B------:R-:W-:-:S13]  /*630e0*/  ISETP.LT.OR P2, PT, R27, 0x22, !P1 ;  /* 0x000000221b00780c */ /* 0x000fda0004f41670 */
[----:B------:R-:W-:Y:S01]  /*630f0*/  @!P2 STG.E.U8 desc[UR22][R40.64+0x21], R166 ;  /* 0x000021a62800a986 */ /* 0x000fe2000c101116 */
[----:B------:R-:W-:Y:S02]  /*63100*/  ISETP.LT.OR P2, PT, R27, 0x59, !P1 ;  /* 0x000000591b00780c */ /* 0x000fe40004f41670 */
[----:B0-----:R-:W-:-:S04]  /*63110*/  @!P3 IADD3 R52, P0, P5, R16, R20, R3 ;  /* 0x000000141034b210 */ /* 0x001fc80007d1e003 */
[----:B------:R-:W-:Y:S02]  /*63120*/  @!P3 IADD3.X R53, R29, R21, R2, P0, P5 ;  /* 0x000000151d35b210 */ /* 0x000fe400007ea402 */
[C---:B------:R-:W-:Y:S02]  /*63130*/  ISETP.LT.OR P0, PT, R27.reuse, 0x29, !P6 ;  /* 0x000000291b00780c */ /* 0x040fe40007701670 */
[----:B------:R-:W-:-:S11]  /*63140*/  ISETP.LT.OR P3, PT, R27, 0x5a, !P1 ;  /* 0x0000005a1b00780c */ /* 0x000fd60004f61670 */
        /* <DEDUP_REMOVED lines=13> */
[----:B------:R1:W-:Y:S01]  /*63220*/  @!P2 STG.E.U8 desc[UR22][R38.64+0x28], R169 ;  /* 0x000028a92600a986 */ /* 0x0003e2000c101116 */
[----:B------:R-:W-:Y:S01]  /*63230*/  ISETP.LT.OR P2, PT, R27, 0x61, !P1 ;  /* 0x000000611b00780c */ /* 0x000fe20004f41670 */
[----:B0-----:R-:W0:Y:S02]  /*63240*/  @!P3 LDC.64 R20, c[0x0][0x5c0] ;  /* 0x00017000ff14bb82 */ /* 0x001e240000000a00 */
[----:B0-----:R-:W-:-:S04]  /*63250*/  @!P3 IADD3 R34, P0, P5, R16, R20, R3 ;  /* 0x000000141022b210 */ /* 0x001fc80007d1e003 */
[----:B------:R-:W-:-:S06]  /*63260*/  @!P3 IADD3.X R35, R29, R21, R2, P0, P5 ;  /* 0x000000151d23b210 */ /* 0x000fcc00007ea402 */
[----:B------:R-:W1:Y:S01]  /*63270*/  @!P2 LDC.64 R20, c[0x0][0x5c0] ;  /* 0x00017000ff14ab82 */ /* 0x000e620000000a00 */
[----:B------:R-:W-:Y:S02]  /*63280*/  ISETP.LT.OR P3, PT, R27, 0x62, !P1 ;  /* 0x000000621b00780c */ /* 0x000fe40004f61670 */
[----:B-1----:R-:W-:-:S04]  /*63290*/  @!P2 IADD3 R38, P0, P5, R16, R20, R3 ;  /* 0x000000141026a210 */ /* 0x002fc80007d1e003 */
[----:B------:R-:W-:-:S07]  /*632a0*/  @!P2 IADD3.X R39, R29, R21, R2, P0, P5 ;  /* 0x000000151d27a210 */ /* 0x000fce00007ea402 */
[----:B------:R-:W0:Y:S01]  /*632b0*/  @!P3 LDC.64 R20, c[0x0][0x5c0] ;  /* 0x00017000ff14bb82 */ /* 0x000e220000000a00 */
[----:B------:R-:W-:-:S13]  /*632c0*/  ISETP.LT.OR P2, PT, R27, 0x2a, !P1 ;  /* 0x0000002a1b00780c */ /* 0x000fda0004f41670 */
[----:B------:R-:W-:Y:S01]  /*632d0*/  @!P2 STG.E.U8 desc[UR22][R24.64+0x29], R170 ;  /* 0x000029aa1800a986 */ /* 0x000fe2000c101116 */
[----:B------:R-:W-:Y:S02]  /*632e0*/  ISETP.LT.OR P2, PT, R27, 0x69, !P1 ;  /* 0x000000691b00780c */ /* 0x000fe40004f41670 */
[----:B0-----:R-:W-:-:S04]  /*632f0*/  @!P3 IADD3 R56, P0, P5, R16, R20, R3 ;  /* 0x000000141038b210 */ /* 0x001fc80007d1e003 */
[----:B------:R-:W-:Y:S02]  /*63300*/  @!P3 IADD3.X R57, R29, R21, R2, P0, P5 ;  /* 0x000000151d39b210 */ /* 0x000fe400007ea402 */
[----:B------:R-:W-:Y:S02]  /*63310*/  ISETP.LT.OR P0, PT, R27, 0x31, !P6 ;  /* 0x000000311b00780c */ /* 0x000fe40007701670 */
[----:B------:R-:W-:-:S11]  /*63320*/  LOP3.LUT P3, RZ, R12, 0x40000000, RZ, 0xc0, !PT ;  /* 0x400000000cff7812 */ /* 0x000fd6000786c0ff */
        /* <DEDUP_REMOVED lines=16> */
[----:B------:R-:W-:Y:S02]  /*63430*/  ISETP.LT.OR P5, PT, R27, 0x71, !P1 ;  /* 0x000000711b00780c */ /* 0x000fe40004fa1670 */
[C---:B------:R-:W-:Y:S02]  /*63440*/  LOP3.LUT P2, RZ, R12.reuse, 0x20000000, RZ, 0xc0, !PT ;  /* 0x200000000cff7812 */ /* 0x040fe4000784c0ff */
[----:B------:R-:W-:-:S09]  /*63450*/  LOP3.LUT R12, R12, 0xf7ffffff, RZ, 0xc0, !PT ;  /* 0xf7ffffff0c0c7812 */ /* 0x000fd200078ec0ff */
[----:B------:R-:W0:Y:S02]  /*63460*/  @!P5 LDC.64 R20, c[0x0][0x5c0] ;  /* 0x00017000ff14db82 */ /* 0x000e240000000a00 */
[----:B------:R-:W-:Y:S04]  /*63470*/  @!P2 STG.E.U8 desc[UR22][R42.64+0x30], R173 ;  /* 0x000030ad2a00a986 */ /* 0x000fe8000c101116 */
[----:B------:R-:W-:Y:S01]  /*63480*/  @!P3 STG.E.U8 desc[UR22][R44.64+0x31], R174 ;  /* 0x000031ae2c00b986 */ /* 0x000fe2000c101116 */
        /* <DEDUP_REMOVED lines=8> */
[C---:B------:R-:W-:Y:S02]  /*63510*/  ISETP.LT.OR P2, PT, R27.reuse, 0x39, !P6 ;  /* 0x000000391b00780c */ /* 0x040fe40007741670 */
[----:B------:R-:W-:-:S11]  /*63520*/  ISETP.LT.OR P0, PT, R27, 0x39, !P1 ;  /* 0x000000391b00780c */ /* 0x000fd60004f01670 */
[----:B------:R-:W0:Y:S02]  /*63530*/  @!P2 LDC.64 R20, c[0x0][0x5c0] ;  /* 0x00017000ff14ab82 */ /* 0x000e240000000a00 */
[----:B0-----:R-:W-:-:S05]  /*63540*/  @!P2 IADD3 R20, P3, R16, R20, RZ ;  /* 0x000000141014a210 */ /* 0x001fca0007f7e0ff */
[----:B------:R-:W-:Y:S01]  /*63550*/  @!P2 IMAD.X R21, R29, 0x1, R21, P3 ;  /* 0x000000011d15a824 */ /* 0x000fe200018e0615 */
[----:B------:R-:W-:-:S04]  /*63560*/  ISETP.LT.OR P3, PT, R27, 0x79, !P1 ;  /* 0x000000791b00780c */ /* 0x000fc80004f61670 */
[----:B------:R0:W-:Y:S09]  /*63570*/  @!P2 STG.E.U8 desc[UR22][R20.64+0x38], R175 ;  /* 0x000038af1400a986 */ /* 0x0001f2000c101116 */
[----:B------:R-:W-:Y:S01]  /*63580*/  @P3 LOP3.LUT R12, R12, 0x10000000, RZ, 0xfc, !PT ;  /* 0x100000000c0c3812 */ /* 0x000fe200078efcff */
        /* <DEDUP_REMOVED lines=10> */
[----:B------:R1:W-:Y:S01]  /*63630*/  @!P0 STG.E.U8 desc[UR22][R36.64+0x38], R177 ;  /* 0x000038b124008986 */ /* 0x0003e2000c101116 */
[----:B------:R-:W-:-:S03]  /*63640*/  ISETP.LT.OR P0, PT, R27, 0x81, !P1 ;  /* 0x000000811b00780c */ /* 0x000fc60004f01670 */
[----:B------:R-:W-:Y:S06]  /*63650*/  @!P4 STG.E.U8 desc[UR22][R30.64+0x39], R178 ;  /* 0x000039b21e00c986 */ /* 0x000fec000c101116 */
[----:B0-----:R-:W0:Y:S04]  /*63660*/  @!P2 LDC.64 R20, c[0x0][0x5c0] ;  /* 0x00017000ff14ab82 */ /* 0x001e280000000a00 */
[----:B------:R-:W-:-:S04]  /*63670*/  @P0 LOP3.LUT R0, R0, 0x2, RZ, 0xfc, !PT ;  /* 0x0000000200000812 */ /* 0x000fc800078efcff */
[----:B------:R-:W-:Y:S02]  /*63680*/  LOP3.LUT R0, R0, 0xffff7fff, RZ, 0xc0, !PT ;  /* 0xffff7fff00007812 */ /* 0x000fe400078ec0ff */
[----:B0-----:R-:W-:-:S04]  /*63690*/  @!P2 IADD3 R42, P5, P6, R16, R20, R3 ;  /* 0x00000014102aa210 */ /* 0x001fc80007ebe003 */
[----:B------:R-:W-:Y:S02]  /*636a0*/  @!P2 IADD3.X R43, R29, R21, R2, P5, P6 ;  /* 0x000000151d2ba210 */ /* 0x000fe40002fec402 */
[----:B------:R-:W1:Y:S02]  /*636b0*/  @!P0 LDC.64 R20, c[0x0][0x5c0] ;  /* 0x00017000ff148b82 */ /* 0x000e640000000a00 */
[----:B-1----:R-:W-:-:S04]  /*636c0*/  @!P0 IADD3 R36, P5, P6, R16, R20, R3 ;  /* 0x0000001410248210 */ /* 0x002fc80007ebe003 */
[----:B------:R-:W-:Y:S02]  /*636d0*/  @!P0 IADD3.X R37, R29, R21, R2, P5, P6 ;  /* 0x000000151d258210 */ /* 0x000fe40002fec402 */
[----:B------:R-:W-:-:S13]  /*636e0*/  ISETP.LT.OR P0, PT, R27, 0x82, !P1 ;  /* 0x000000821b00780c */ /* 0x000fda0004f01670 */
[----:B------:R-:W0:Y:S01]  /*636f0*/  @!P0 LDC.64 R20, c[0x0][0x5c0] ;  /* 0x00017000ff148b82 */ /* 0x000e220000000a00 */
[----:B------:R-:W-:-:S04]  /*63700*/  @P0 LOP3.LUT R0, R0, 0x8000, RZ, 0xfc, !PT ;  /* 0x0000800000000812 */ /* 0x000fc800078efcff */
[----:B------:R-:W-:Y:S02]  /*63710*/  LOP3.LUT R0, R0, 0xfffdffff, RZ, 0xc0, !PT ;  /* 0xfffdffff00007812 */ /* 0x000fe400078ec0ff */
[----:B0-----:R-:W-:-:S04]  /*63720*/  @!P0 IADD3 R64, P5, P6, R16, R20, R3 ;  /* 0x0000001410408210 */ /* 0x001fc80007ebe003 */
[----:B------:R-:W-:Y:S02]  /*63730*/  @!P0 IADD3.X R65, R29, R21, R2, P5, P6 ;  /* 0x000000151d418210 */ /* 0x000fe40002fec402 */
[----:B------:R-:W-:Y:S02]  /*63740*/  ISETP.GE.AND P6, PT, R26, 0x1, PT ;  /* 0x000000011a00780c */ /* 0x000fe40003fc6270 */
[C---:B------:R-:W-:Y:S02]  /*63750*/  ISETP.LT.OR P0, PT, R27.reuse, 0x89, !P1 ;  /* 0x000000891b00780c */ /* 0x040fe40004f01670 */
[----:B------:R-:W-:-:S11]  /*63760*/  ISETP.LT.OR P4, PT, R27, 0x41, !P6 ;  /* 0x000000411b00780c */ /* 0x000fd60007781670 */
[----:B------:R-:W-:Y:S02]  /*63770*/  @P0 LOP3.LUT R0, R0, 0x20000, RZ, 0xfc, !PT ;  /* 0x0002000000000812 */ /* 0x000fe400078efcff */
[----:B------:R-:W0:Y:S02]  /*63780*/  @!P4 LDC.64 R20, c[0x0][0x5c0] ;  /* 0x00017000ff14cb82 */ /* 0x000e240000000a00 */
[----:B------:R-:W-:-:S04]  /*63790*/  LOP3.LUT R0, R0, 0xfffeffff, RZ, 0xc0, !PT ;  /* 0xfffeffff00007812 */ /* 0x000fc800078ec0ff */
[----:B------:R-:W-:-:S04]  /*637a0*/  @P3 LOP3.LUT R0, R0, 0x10000, RZ, 0xfc, !PT ;  /* 0x0001000000003812 */ /* 0x000fc800078efcff */
[----:B------:R-:W-:Y:S02]  /*637b0*/  LOP3.LUT R0, R0, 0xfffffffe, RZ, 0xc0, !PT ;  /* 0xfffffffe00007812 */ /* 0x000fe400078ec0ff */
        /* <DEDUP_REMOVED lines=14> */
[----:B0-----:R-:W0:-:S12]  /*638a0*/  @!P3 LDC.64 R20, c[0x0][0x5c0] ;  /* 0x00017000ff14bb82 */ /* 0x001e180000000a00 */
[----:B------:R-:W-:-:S04]  /*638b0*/  @P0 LOP3.LUT R0, R0, 0x1, RZ, 0xfc, !PT ;  /* 0x0000000100000812 */ /* 0x000fc800078efcff */
[----:B------:R-:W-:Y:S02]  /*638c0*/  LOP3.LUT R0, R0, 0xfffbffff, RZ, 0xc0, !PT ;  /* 0xfffbffff00007812 */ /* 0x000fe400078ec0ff */
[----:B0-----:R-:W-:-:S04]  /*638d0*/  @!P3 IADD3 R30, P4, P5, R16, R20, R3 ;  /* 0x00000014101eb210 */ /* 0x001fc80007d9e003 */
[----:B------:R-:W-:Y:S02]  /*638e0*/  @!P3 IADD3.X R31, R29, R21, R2, P4, P5 ;  /* 0x000000151d1fb210 */ /* 0x000fe400027ea402 */
[----:B------:R-:W0:Y:S01]  /*638f0*/  @!P0 LDC.64 R20, c[0x0][0x5c0] ;  /* 0x00017000ff148b82 */ /* 0x000e220000000a00 */
[----:B------:R-:W-:-:S13]  /*63900*/  ISETP.LT.OR P3, PT, R27, 0x92, !P1 ;  /* 0x000000921b00780c */ /* 0x000fda0004f61670 */
[----:B------:R-:W-:-:S04]  /*63910*/  @P3 LOP3.LUT R0, R0, 0x40000, RZ, 0xfc, !PT ;  /* 0x0004000000003812 */ /* 0x000fc800078efcff */
[----:B------:R-:W-:Y:S02]  /*63920*/  LOP3.LUT R0, R0, 0xfff7ffff, RZ, 0xc0, !PT ;  /* 0xfff7ffff00007812 */ /* 0x000fe400078ec0ff */
[----:B0-----:R-:W-:-:S04]  /*63930*/  @!P0 IADD3 R66, P4, P5, R16, R20, R3 ;  /* 0x0000001410428210 */ /* 0x001fc80007d9e003 */
[----:B------:R-:W-:Y:S02]  /*63940*/  @!P0 IADD3.X R67, R29, R21, R2, P4, P5 ;  /* 0x000000151d438210 */ /* 0x000fe400027ea402 */
[----:B------:R-:W0:Y:S01]  /*63950*/  @!P3 LDC.64 R20, c[0x0][0x5c0] ;  /* 0x00017000ff14bb82 */ /* 0x000e220000000a00 */
[----:B------:R-:W-:-:S13]  /*63960*/  ISETP.LT.OR P0, PT, R27, 0x42, !P1 ;  /* 0x000000421b00780c */ /* 0x000fda0004f01670 */
[----:B------:R-:W-:Y:S01]  /*63970*/  @!P0 STG.E.U8 desc[UR22][R48.64+0x41], R182 ;  /* 0x000041b630008986 */ /* 0x000fe2000c101116 */
[----:B------:R-:W-:Y:S02]  /*63980*/  ISETP.LT.OR P0, PT, R27, 0x99, !P1 ;  /* 0x000000991b00780c */ /* 0x000fe40004f01670 */
[----:B0-----:R-:W-:-:S04]  /*63990*/  @!P3 IADD3 R68, P4, P5, R16, R20, R3 ;  /* 0x000000141044b210 */ /* 0x001fc80007d9e003 */
[----:B------:R-:W-:Y:S02]  /*639a0*/  @!P3 IADD3.X R69, R29, R21, R2, P4, P5 ;  /* 0x000000151d45b210 */ /* 0x000fe400027ea402 */
[C---:B------:R-:W-:Y:S02]  /*639b0*/  ISETP.LT.OR P4, PT, R27.reuse, 0x49, !P6 ;  /* 0x000000491b00780c */ /* 0x040fe40007781670 */
[----:B------:R-:W-:-:S03]  /*639c0*/  ISETP.LT.OR P3, PT, R27, 0x9a, !P1 ;  /* 0x0000009a1b00780c */ /* 0x000fc60004f61670 */
[----:B------:R-:W-:-:S04]  /*639d0*/  @P0 LOP3.LUT R0, R0, 0x80000, RZ, 0xfc, !PT ;  /* 0x0008000000000812 */ /* 0x000fc800078efcff */
[----:B------:R-:W-:-:S04]  /*639e0*/  LOP3.LUT R0, R0, 0xffffff7f, RZ, 0xc0, !PT ;  /* 0xffffff7f00007812 */ /* 0x000fc800078ec0ff */
[----:B------:R-:W0:Y:S02]  /*639f0*/  @!P4 LDC.64 R20, c[0x0][0x5c0] ;  /* 0x00017000ff14cb82 */ /* 0x000e240000000a00 */
        /* <DEDUP_REMOVED lines=16> */
[----:B0-----:R-:W0:-:S12]  /*63b00*/  @!P3 LDC.64 R20, c[0x0][0x5c0] ;  /* 0x00017000ff14bb82 */ /* 0x001e180000000a00 */
[----:B------:R-:W-:-:S04]  /*63b10*/  @P0 LOP3.LUT R0, R0, 0x200, RZ, 0xfc, !PT ;  /* 0x0000020000000812 */ /* 0x000fc800078efcff */
[----:B------:R-:W-:Y:S02]  /*63b20*/  LOP3.LUT R0, R0, 0xffefffff, RZ, 0xc0, !PT ;  /* 0xffefffff00007812 */ /* 0x000fe400078ec0ff */
[----:B0-----:R-:W-:-:S04]  /*63b30*/  @!P3 IADD3 R32, P4, P5, R16, R20, R3 ;  /* 0x000000141020b210 */ /* 0x001fc80007d9e003 */
[----:B------:R-:W-:Y:S02]  /*63b40*/  @!P3 IADD3.X R33, R29, R21, R2, P4, P5 ;  /* 0x000000151d21b210 */ /* 0x000fe400027ea402 */
[----:B------:R-:W1:Y:S01]  /*63b50*/  @!P0 LDC.64 R20, c[0x0][0x5c0] ;  /* 0x00017000ff148b82 */ /* 0x000e620000000a00 */
[----:B------:R-:W-:-:S13]  /*63b60*/  ISETP.LT.OR P3, PT, R27, 0xa2, !P1 ;  /* 0x000000a21b00780c */ /* 0x000fda0004f61670 */
[----:B------:R-:W-:-:S04]  /*63b70*/  @P3 LOP3.LUT R0, R0, 0x100000, RZ, 0xfc, !PT ;  /* 0x0010000000003812 */ /* 0x000fc800078efcff */
[----:B------:R-:W-:Y:S02]  /*63b80*/  LOP3.LUT R0, R0, 0xffdfffff, RZ, 0xc0, !PT ;  /* 0xffdfffff00007812 */ /* 0x000fe400078ec0ff */
[----:B-1----:R-:W-:-:S04]  /*63b90*/  @!P0 IADD3 R46, P4, P5, R16, R20, R3 ;  /* 0x00000014102e8210 */ /* 0x002fc80007d9e003 */
        /* <DEDUP_REMOVED lines=186> */
[----:B------:R-:W-:Y:S02]  /*64740*/  LOP3.LUT P3, RZ, R12, 0x10000000, RZ, 0xc0, !PT ;  /* 0x100000000cff7812 */ /* 0x000fe4000786c0ff */
        /* <DEDUP_REMOVED lines=8> */
[C---:B------:R-:W-:Y:S02]  /*647d0*/  LOP3.LUT P0, RZ, R12.reuse, 0x8000000, RZ, 0xc0, !PT ;  /* 0x080000000cff7812 */ /* 0x040fe4000780c0ff */
[----:B------:R-:W-:-:S11]  /*647e0*/  LOP3.LUT R12, R12, 0xfdffffff, RZ, 0xc0, !PT ;  /* 0xfdffffff0c0c7812 */ /* 0x000fd600078ec0ff */
[----:B------:R-:W-:Y:S01]  /*647f0*/  @!P0 STG.E.U8 desc[UR22][R60.64+0x71], R206 ;  /* 0x000071ce3c008986 */ /* 0x000fe2000c101116 */
[C---:B------:R-:W-:Y:S02]  /*64800*/  ISETP.LT.OR P0, PT, R27.reuse, 0x79, !P6 ;  /* 0x000000791b00780c */ /* 0x040fe40007701670 */
[----:B------:R-:W-:-:S11]  /*64810*/  ISETP.LT.OR P6, PT, R27, 0xfa, !P1 ;  /* 0x000000fa1b00780c */ /* 0x000fd60004fc1670 */
[----:B------:R-:W0:Y:S02]  /*64820*/  @!P0 LDC.64 R20, c[0x0][0x5c0] ;  /* 0x00017000ff148b82 */ /* 0x000e240000000a00 */
[----:B------:R-:W-:Y:S02]  /*64830*/  @P6 LOP3.LUT R0, R0, 0x80000000, RZ, 0xfc, !PT ;  /* 0x8000000000006812 */ /* 0x000fe400078efcff */
[----:B0-----:R-:W-:-:S05]  /*64840*/  @!P0 IADD3 R20, P4, R16, R20, RZ ;  /* 0x0000001410148210 */ /* 0x001fca0007f9e0ff */
[----:B------:R-:W-:-:S05]  /*64850*/  @!P0 IMAD.X R21, R29, 0x1, R21, P4 ;  /* 0x000000011d158824 */ /* 0x000fca00020e0615 */
[----:B------:R0:W-:Y:S01]  /*64860*/  @!P0 STG.E.U8 desc[UR22][R20.64+0x78], R207 ;  /* 0x000078cf14008986 */ /* 0x0001e2000c101116 */
[----:B------:R-:W-:-:S13]  /*64870*/  ISETP.LT.OR P0, PT, R27, 0xf9, !P1 ;  /* 0x000000f91b00780c */ /* 0x000fda0004f01670 */
[----:B0-----:R-:W0:Y:S01]  /*64880*/  @!P0 LDC.64 R20, c[0x0][0x5c0] ;  /* 0x00017000ff148b82 */ /* 0x001e220000000a00 */
[----:B------:R-:W-:-:S04]  /*64890*/  @P0 LOP3.LUT R12, R12, 0x2000000, RZ, 0xfc, !PT ;  /* 0x020000000c0c0812 */ /* 0x000fc800078efcff */
[----:B------:R-:W-:-:S04]  /*648a0*/  LOP3.LUT R12, R12, 0xfffffdff, RZ, 0xc0, !PT ;  /* 0xfffffdff0c0c7812 */ /* 0x000fc800078ec0ff */
[----:B------:R-:W-:-:S04]  /*648b0*/  @P1 LOP3.LUT R12, R12, 0x200, RZ, 0xfc, !PT ;  /* 0x000002000c0c1812 */ /* 0x000fc800078efcff */
[----:B------:R-:W-:Y:S02]  /*648c0*/  LOP3.LUT R12, R12, 0xfbffffff, RZ, 0xc0, !PT ;  /* 0xfbffffff0c0c7812 */ /* 0x000fe400078ec0ff */
[----:B0-----:R-:W-:-:S04]  /*648d0*/  @!P0 IADD3 R102, P4, P5, R16, R20, R3 ;  /* 0x0000001410668210 */ /* 0x001fc80007d9e003 */
[----:B------:R-:W-:Y:S02]  /*648e0*/  @!P0 IADD3.X R103, R29, R21, R2, P4, P5 ;  /* 0x000000151d678210 */ /* 0x000fe400027ea402 */
[----:B------:R-:W-:-:S04]  /*648f0*/  ISETP.GE.AND P0, PT, R26, 0x1, PT ;  /* 0x000000011a00780c */ /* 0x000fc80003f06270 */
[----:B------:R-:W-:-:S13]  /*64900*/  ISETP.LT.OR P4, PT, R27, 0x7a, !P0 ;  /* 0x0000007a1b00780c */ /* 0x000fda0004781670 */
[----:B------:R-:W0:Y:S02]  /*64910*/  @!P4 LDC.64 R20, c[0x0][0x5c0] ;  /* 0x00017000ff14cb82 */ /* 0x000e240000000a00 */
[----:B0-----:R-:W-:-:S05]  /*64920*/  @!P4 IADD3 R20, P5, R16, R20, RZ ;  /* 0x000000141014c210 */ /* 0x001fca0007fbe0ff */
[----:B------:R-:W-:-:S05]  /*64930*/  @!P4 IMAD.X R21, R29, 0x1, R21, P5 ;  /* 0x000000011d15c824 */ /* 0x000fca00028e0615 */
[----:B------:R0:W-:Y:S04]  /*64940*/  @!P4 STG.E.U8 desc[UR22][R20.64+0x79], R208 ;  /* 0x000079d01400c986 */ /* 0x0001e8000c101116 */
[----:B------:R1:W-:Y:S01]  /*64950*/  @!P3 STG.E.U8 desc[UR22][R44.64+0x78], R209 ;  /* 0x000078d12c00b986 */ /* 0x0003e2000c101116 */
[----:B------:R-:W-:-:S03]  /*64960*/  ISETP.GE.AND P3, PT, R26, 0x81, PT ;  /* 0x000000811a00780c */ /* 0x000fc60003f66270 */
[----:B------:R-:W-:Y:S01]  /*64970*/  @!P2 STG.E.U8 desc[UR22][R42.64+0x79], R210 ;  /* 0x000079d22a00a986 */ /* 0x000fe2000c101116 */
[C---:B------:R-:W-:Y:S02]  /*64980*/  ISETP.LT.OR P1, PT, R27.reuse, 0x2, !P3 ;  /* 0x000000021b00780c */ /* 0x040fe40005f21670 */
[----:B------:R-:W-:Y:S01]  /*64990*/  ISETP.LT.OR P2, PT, R27, 0x81, !P0 ;  /* 0x000000811b00780c */ /* 0x000fe20004741670 */
[----:B0-----:R-:W0:Y:S10]  /*649a0*/  @!P6 LDC.64 R20, c[0x0][0x5c0] ;  /* 0x00017000ff14eb82 */ /* 0x001e340000000a00 */
[----:B------:R-:W-:-:S04]  /*649b0*/  @P1 LOP3.LUT R8, R8, 0x1, RZ, 0xfc, !PT ;  /* 0x0000000108081812 */ /* 0x000fc800078efcff */
[----:B------:R-:W-:Y:S02]  /*649c0*/  LOP3.LUT R8, R8, 0xfffffffd, RZ, 0xc0, !PT ;  /* 0xfffffffd08087812 */ /* 0x000fe400078ec0ff */
[----:B0-----:R-:W-:-:S04]  /*649d0*/  @!P6 IADD3 R90, P4, P5, R16, R20, R3 ;  /* 0x00000014105ae210 */ /* 0x001fc80007d9e003 */
[----:B------:R-:W-:Y:S02]  /*649e0*/  @!P6 IADD3.X R91, R29, R21, R2, P4, P5 ;  /* 0x000000151d5be210 */ /* 0x000fe400027ea402 */
[----:B------:R-:W-:-:S13]  /*649f0*/  ISETP.LT.OR P4, PT, R27, 0x1, !P3 ;  /* 0x000000011b00780c */ /* 0x000fda0005f81670 */
[----:B------:R-:W0:Y:S01]  /*64a00*/  @!P4 LDC.64 R20, c[0x0][0x5c0] ;  /* 0x00017000ff14cb82 */ /* 0x000e220000000a00 */
[----:B------:R-:W-:Y:S02]  /*64a10*/  @P4 LOP3.LUT R12, R12, 0x4000000, RZ, 0xfc, !PT ;  /* 0x040000000c0c4812 */ /* 0x000fe400078efcff */
[----:B0-----:R-:W-:-:S04]  /*64a20*/  @!P4 IADD3 R54, P5, P6, R16, R20, R5 ;  /* 0x000000141036c210 */ /* 0x001fc80007ebe005 */
[----:B------:R-:W-:Y:S02]  /*64a30*/  @!P4 IADD3.X R55, R29, R21, R4, P5, P6 ;  /* 0x000000151d37c210 */ /* 0x000fe40002fec404 */
[----:B------:R-:W1:Y:S01]  /*64a40*/  @!P1 LDC.64 R20, c[0x0][0x5c0] ;  /* 0x00017000ff149b82 */ /* 0x000e620000000a00 */
[----:B------:R-:W-:Y:S02]  /*64a50*/  LOP3.LUT P4, RZ, R0, 0x2, RZ, 0xc0, !PT ;  /* 0x0000000200ff7812 */ /* 0x000fe4000788c0ff */
[----:B-1----:R-:W-:-:S04]  /*64a60*/  @!P1 IADD3 R44, P5, P6, R16, R20, R5 ;  /* 0x00000014102c9210 */ /* 0x002fc80007ebe005 */
[----:B------:R-:W-:Y:S02]  /*64a70*/  @!P1 IADD3.X R45, R29, R21, R4, P5, P6 ;  /* 0x000000151d2d9210 */ /* 0x000fe40002fec404 */
[----:B------:R-:W0:Y:S01]  /*64a80*/  @!P2 LDC.64 R20, c[0x0][0x5c0] ;  /* 0x00017000ff14ab82 */ /* 0x000e220000000a00 */
[----:B------:R-:W-:Y:S02]  /*64a90*/  ISETP.LT.OR P6, PT, R27, 0x9, !P3 ;  /* 0x000000091b00780c */ /* 0x000fe40005fc1670 */
[C---:B------:R-:W-:Y:S02]  /*64aa0*/  LOP3.LUT P1, RZ, R0.reuse, 0x8000, RZ, 0xc0, !PT ;  /* 0x0000800000ff7812 */ /* 0x040fe4000782c0ff */
[----:B------:R-:W-:-:S09]  /*64ab0*/  LOP3.LUT R0, R0, 0xfffffffd, RZ, 0xc0, !PT ;  /* 0xfffffffd00007812 */ /* 0x000fd200078ec0ff */
        /* <DEDUP_REMOVED lines=11> */
[----:B------:R-:W-:-:S04]  /*64b70*/  @P6 LOP3.LUT R8, R8, 0x4, RZ, 0xfc, !PT ;  /* 0x0000000408086812 */ /* 0x000fc800078efcff */
[----:B------:R-:W-:Y:S02]  /*64b80*/  LOP3.LUT R8, R8, 0xfffffff7, RZ, 0xc0, !PT ;  /* 0xfffffff708087812 */ /* 0x000fe400078ec0ff */
[----:B0-----:R-:W-:-:S05]  /*64b90*/  @!P2 IADD3 R20, P5, R16, R20, RZ ;  /* 0x000000141014a210 */ /* 0x001fca0007fbe0ff */
[----:B------:R-:W-:-:S05]  /*64ba0*/  @!P2 IMAD.X R21, R29, 0x1, R21, P5 ;  /* 0x000000011d15a824 */ /* 0x000fca00028e0615 */
[----:B------:R0:W-:Y:S04]  /*64bb0*/  @!P2 STG.E.U8 desc[UR22][R20.64+0x81], R212 ;  /* 0x000081d41400a986 */ /* 0x0001e8000c101116 */
[----:B------:R-:W-:Y:S01]  /*64bc0*/  @!P4 STG.E.U8 desc[UR22][R36.64+0x80], R213 ;  /* 0x000080d52400c986 */ /* 0x000fe2000c101116 */
[----:B------:R-:W-:-:S03]  /*64bd0*/  ISETP.LT.OR P4, PT, R27, 0x11, !P3 ;  /* 0x000000111b00780c */ /* 0x000fc60005f81670 */
[----:B------:R-:W-:Y:S01]  /*64be0*/  @!P1 STG.E.U8 desc[UR22][R64.64+0x81], R214 ;  /* 0x000081d640009986 */ /* 0x000fe2000c101116 */
[----:B0-----:R-:W0:Y:S09]  /*64bf0*/  @!P6 LDC.64 R20, c[0x0][0x5c0] ;  /* 0x00017000ff14eb82 */ /* 0x001e320000000a00 */
[----:B------:R-:W-:-:S04]  /*64c00*/  @P4 LOP3.LUT R0, R0, 0x2, RZ, 0xfc, !PT ;  /* 0x0000000200004812 */ /* 0x000fc800078efcff */
[----:B------:R-:W-:Y:S02]  /*64c10*/  LOP3.LUT P1, RZ, R0, 0x10000, RZ, 0xc0, !PT ;  /* 0x0001000000ff7812 */ /* 0x000fe4000782c0ff */
        /* <DEDUP_REMOVED lines=9> */
[C---:B------:R-:W-:Y:S02]  /*64cb0*/  LOP3.LUT P4, RZ, R0.reuse, 0x20000, RZ, 0xc0, !PT ;  /* 0x0002000000ff7812 */ /* 0x040fe4000788c0ff */
[----:B------:R-:W-:Y:S02]  /*64cc0*/  LOP3.LUT R0, R0, 0xffff7fff, RZ, 0xc0, !PT ;  /* 0xffff7fff00007812 */ /* 0x000fe400078ec0ff */
        /* <DEDUP_REMOVED lines=43> */
[----:B------:R-:W-:Y:S02]  /*64f80*/  @P6 LOP3.LUT R0, R0, 0x10000, RZ, 0xfc, !PT ;  /* 0x0001000000006812 */ /* 0x000fe400078efcff */
        /* <DEDUP_REMOVED lines=14> */
[----:B------:R1:W-:Y:S01]  /*65070*/  @!P4 STG.E.U8 desc[UR22][R66.64+0x90], R221 ;  /* 0x000090dd4200c986 */ /* 0x0003e2000c101116 */
[----:B------:R-:W-:-:S03]  /*65080*/  ISETP.LT.OR P4, PT, R27, 0x31, !P3 ;  /* 0x000000311b00780c */ /* 0x000fc60005f81670 */
[----:B------:R-:W-:Y:S01]  /*65090*/  @!P1 STG.E.U8 desc[UR22][R68.64+0x91], R222 ;  /* 0x000091de44009986 */ /* 0x000fe2000c101116 */
[----:B------:R-:W-:Y:S01]  /*650a0*/  LOP3.LUT P1, RZ, R0, 0x80, RZ, 0xc0, !PT ;  /* 0x0000008000ff7812 */ /* 0x000fe2000782c0ff */
[----:B0-----:R-:W0:Y:S08]  /*650b0*/  @!P6 LDC.64 R20, c[0x0][0x5c0] ;  /* 0x00017000ff14eb82 */ /* 0x001e300000000a00 */
        /* <DEDUP_REMOVED lines=10> */
[----:B------:R-:W1:Y:S01]  /*65160*/  @!P6 LDC.64 R20, c[0x0][0x5c0] ;  /* 0x00017000ff14eb82 */ /* 0x000e620000000a00 */
[C---:B------:R-:W-:Y:S02]  /*65170*/  LOP3.LUT P4, RZ, R0.reuse, 0x80000, RZ, 0xc0, !PT ;  /* 0x0008000000ff7812 */ /* 0x040fe4000788c0ff */
[----:B------:R-:W-:Y:S02]  /*65180*/  LOP3.LUT R0, R0, 0xfffbffff, RZ, 0xc0, !PT ;  /* 0xfffbffff00007812 */ /* 0x000fe400078ec0ff */
[----:B-1----:R-:W-:-:S04]  /*65190*/  @!P6 IADD3 R66, P2, P5, R16, R20, R5 ;  /* 0x000000141042e210 */ /* 0x002fc80007d5e005 */
        /* <DEDUP_REMOVED lines=104> */
[----:B------:R-:W1:Y:S01]  /*65820*/  @!P4 LDC.64 R20, c[0x0][0x5c0] ;  /* 0x00017000ff14cb82 */ /* 0x000e620000000a00 */
[----:B------:R-:W-:-:S13]  /*65830*/  ISETP.LT.OR P6, PT, R27, 0x62, !P3 ;  /* 0x000000621b00780c */ /* 0x000fda0005fc1670 */
[----:B------:R-:W-:Y:S02]  /*65840*/  @P6 LOP3.LUT R8, R8, 0x4000, RZ, 0xfc, !PT ;  /* 0x0000400008086812 */ /* 0x000fe400078efcff */
[----:B------:R-:W-:Y:S02]  /*65850*/  F2FP.SATFINITE.E4M3.F32.PACK_AB_MERGE_C R19, RZ, R19, RZ ;  /* 0x00000013ff13723e */ /* 0x000fe400048070ff */
[----:B------:R-:W-:Y:S02]  /*65860*/  LOP3.LUT R12, R12, 0xfffffbff, RZ, 0xc0, !PT ;  /* 0xfffffbff0c0c7812 */ /* 0x000fe400078ec0ff */
[----:B------:R-:W-:Y:S02]  /*65870*/  LOP3.LUT R8, R8, 0xffff7fff, RZ, 0xc0, !PT ;  /* 0xffff7fff08087812 */ /* 0x000fe400078ec0ff */
[----:B-1----:R-:W-:-:S04]  /*65880*/  @!P4 IADD3 R70, P2, P5, R16, R20, R5 ;  /* 0x000000141046c210 */ /* 0x002fc80007d5e005 */
        /* <DEDUP_REMOVED lines=27> */
[----:B------:R3:W-:Y:S01]  /*65a40*/  @!P1 STG.E.U8 desc[UR22][R76.64+0xb1], R19 ;  /* 0x0000b1134c009986 */ /* 0x0007e2000c101116 */
[----:B0-----:R-:W0:Y:S09]  /*65a50*/  @!P6 LDC.64 R20, c[0x0][0x5c0] ;  /* 0x00017000ff14eb82 */ /* 0x001e320000000a00 */
[----:B------:R-:W-:Y:S01]  /*65a60*/  @P4 LOP3.LUT R0, R0, 0x8, RZ, 0xfc, !PT ;  /* 0x0000000800004812 */ /* 0x000fe200078efcff */
[----:B---3--:R-:W-:-:S02]  /*65a70*/  FMUL R19, R28, UR21 ;  /* 0x000000151c137c20 */ /* 0x008fc40008400000 */
[----:B------:R-:W2:Y:S01]  /*65a80*/  LDL.LU R28, [R1+0xa10] ;  /* 0x000a1000011c7983 */ /* 0x000ea20000300800 */
[----:B0-----:R-:W-:-:S03]  /*65a90*/  @!P6 IADD3 R120, P2, P5, R16, R20, R5 ;  /* 0x000000141078e210 */ /* 0x001fc60007d5e005 */
[----:B------:R-:W3:Y:S01]  /*65aa0*/  LDL.LU R130, [R1+0xa14] ;  /* 0x000a140001827983 */ /* 0x000ee20000300800 */
[----:B------:R-:W-:-:S03]  /*65ab0*/  @!P6 IADD3.X R121, R29, R21, R4, P2, P5 ;  /* 0x000000151d79e210 */ /* 0x000fc600017ea404 */
[----:B------:R-:W3:Y:S01]  /*65ac0*/  LDL.LU R132, [R1+0xa18] ;  /* 0x000a180001847983 */ /* 0x000ee20000300800 */
[----:B------:R-:W0:Y:S02]  /*65ad0*/  @!P4 LDC.64 R20, c[0x0][0x5c0] ;  /* 0x00017000ff14cb82 */ /* 0x000e240000000a00 */
[----:B0-----:R-:W-:-:S04]  /*65ae0*/  @!P4 IADD3 R74, P2, P5, R16, R20, R5 ;  /* 0x00000014104ac210 */ /* 0x001fc80007d5e005 */
[----:B------:R-:W-:Y:S02]  /*65af0*/  @!P4 IADD3.X R75, R29, R21, R4, P2, P5 ;  /* 0x000000151d4bc210 */ /* 0x000fe400017ea404 */
[----:B------:R-:W-:-:S13]  /*65b00*/  ISETP.LT.OR P4, PT, R27, 0x72, !P3 ;  /* 0x000000721b00780c */ /* 0x000fda0005f81670 */
[----:B------:R-:W0:Y:S01]  /*65b10*/  @!P4 LDC.64 R20, c[0x0][0x5c0] ;  /* 0x00017000ff14cb82 */ /* 0x000e220000000a00 */
[----:B------:R-:W-:Y:S02]  /*65b20*/  ISETP.LT.OR P1, PT, R27, 0x79, !P3 ;  /* 0x000000791b00780c */ /* 0x000fe40005f21670 */
[----:B------:R-:W-:Y:S02]  /*65b30*/  F2FP.SATFINITE.E4M3.F32.PACK_AB_MERGE_C R19, RZ, R19, RZ ;  /* 0x00000013ff13723e */ /* 0x000fe400048070ff */
[----:B------:R-:W-:Y:S02]  /*65b40*/  @P4 LOP3.LUT R8, R8, 0x10000, RZ, 0xfc, !PT ;  /* 0x0001000008084812 */ /* 0x000fe400078efcff */
[----:B0-----:R-:W-:-:S04]  /*65b50*/  @!P4 IADD3 R124, P2, P5, R16, R20, R5 ;  /* 0x00000014107cc210 */ /* 0x001fc80007d5e005 */
[----:B------:R-:W-:Y:S02]  /*65b60*/  @!P4 IADD3.X R125, R29, R21, R4, P2, P5 ;  /* 0x000000151d7dc210 */ /* 0x000fe400017ea404 */
[----:B------:R-:W-:Y:S02]  /*65b70*/  ISETP.LT.OR P2, PT, R27, 0xb9, !P0 ;  /* 0x000000b91b00780c */ /* 0x000fe40004741670 */
[----:B------:R-:W-:Y:S02]  /*65b80*/  @P1 LOP3.LUT R12, R12, 0x400, RZ, 0xfc, !PT ;  /* 0x000004000c0c1812 */ /* 0x000fe400078efcff */
[----:B------:R-:W-:-:S09]  /*65b90*/  LOP3.LUT P4, RZ, R0, 0x800000, RZ, 0xc0, !PT ;  /* 0x0080000000ff7812 */ /* 0x000fd2000788c0ff */
[----:B------:R-:W0:Y:S02]  /*65ba0*/  @!P2 LDC.64 R20, c[0x0][0x5c0] ;  /* 0x00017000ff14ab82 */ /* 0x000e240000000a00 */
[----:B0-----:R-:W-:-:S05]  /*65bb0*/  @!P2 IADD3 R20, P5, R16, R20, RZ ;  /* 0x000000141014a210 */ /* 0x001fca0007fbe0ff */
[----:B------:R-:W-:-:S05]  /*65bc0*/  @!P2 IMAD.X R21, R29, 0x1, R21, P5 ;  /* 0x000000011d15a824 */ /* 0x000fca00028e0615 */
[----:B------:R0:W-:Y:S02]  /*65bd0*/  @!P2 STG.E.U8 desc[UR22][R20.64+0xb8], R19 ;  /* 0x0000b8131400a986 */ /* 0x0001e4000c101116 */
[----:B0-----:R-:W0:Y:S02]  /*65be0*/  @!P1 LDC.64 R20, c[0x0][0x5c0] ;  /* 0x00017000ff149b82 */ /* 0x001e240000000a00 */
[----:B0-----:R-:W-:-:S04]  /*65bf0*/  @!P1 IADD3 R126, P2, P5, R16, R20, R5 ;  /* 0x00000014107e9210 */ /* 0x001fc80007d5e005 */
[----:B------:R-:W-:Y:S02]  /*65c00*/  @!P1 IADD3.X R127, R29, R21, R4, P2, P5 ;  /* 0x000000151d7f9210 */ /* 0x000fe400017ea404 */
[----:B------:R-:W-:-:S04]  /*65c10*/  ISETP.GE.AND P1, PT, R26, 0x1, PT ;  /* 0x000000011a00780c */ /* 0x000fc80003f26270 */
[----:B------:R-:W-:-:S13]  /*65c20*/  ISETP.LT.OR P2, PT, R27, 0xba, !P1 ;  /* 0x000000ba1b00780c */ /* 0x000fda0004f41670 */
[----:B------:R-:W0:Y:S01]  /*65c30*/  @!P2 LDC.64 R20, c[0x0][0x5c0] ;  /* 0x00017000ff14ab82 */ /* 0x000e220000000a00 */
[----:B----4-:R-:W-:-:S05]  /*65c40*/  FMUL R19, R129, UR21 ;  /* 0x0000001581137c20 */ /* 0x010fca0008400000 */
[----:B------:R-:W-:Y:S02]  /*65c50*/  F2FP.SATFINITE.E4M3.F32.PACK_AB_MERGE_C R19, RZ, R19, RZ ;  /* 0x00000013ff13723e */ /* 0x000fe400048070ff */
[----:B0-----:R-:W-:-:S05]  /*65c60*/  @!P2 IADD3 R20, P5, R16, R20, RZ ;  /* 0x000000141014a210 */ /* 0x001fca0007fbe0ff */
[----:B------:R-:W-:-:S05]  /*65c70*/  @!P2 IMAD.X R21, R29, 0x1, R21, P5 ;  /* 0x000000011d15a824 */ /* 0x000fca00028e0615 */
[----:B------:R0:W-:Y:S02]  /*65c80*/  @!P2 STG.E.U8 desc[UR22][R20.64+0xb9], R19 ;  /* 0x0000b9131400a986 */ /* 0x0001e4000c101116 */
[----:B0-----:R-:W-:-:S05]  /*65c90*/  FMUL R19, R128, UR21 ;  /* 0x0000001580137c20 */ /* 0x001fca0008400000 */
[----:B------:R-:W-:-:S05]  /*65ca0*/  F2FP.SATFINITE.E4M3.F32.PACK_AB_MERGE_C R19, RZ, R19, RZ ;  /* 0x00000013ff13723e */ /* 0x000fca00048070ff */
[----:B------:R2:W-:Y:S02]  /*65cb0*/  @!P4 STG.E.U8 desc[UR22][R52.64+0xb8], R19 ;  /* 0x0000b8133400c986 */ /* 0x0005e4000c101116 */
[----:B--2---:R-:W-:Y:S02]  /*65cc0*/  FMUL R19, R28, UR21 ;  /* 0x000000151c137c20 */ /* 0x004fe40008400000 */
[----:B------:R-:W2:Y:S01]  /*65cd0*/  LDL.LU R28, [R1+0xa1c] ;  /* 0x000a1c00011c7983 */ /* 0x000ea20000300800 */
[C---:B------:R-:W-:Y:S02]  /*65ce0*/  ISETP.LT.OR P6, PT, R27.reuse, 0x7a, !P3 ;  /* 0x0000007a1b00780c */ /* 0x040fe40005fc1670 */
[----:B------:R-:W-:Y:S01]  /*65cf0*/  ISETP.LT.OR P4, PT, R27, 0x81, !P3 ;  /* 0x000000811b00780c */ /* 0x000fe20005f81670 */
[----:B------:R-:W4:Y:S01]  /*65d00*/  LDL.LU R135, [R1+0xa20] ;  /* 0x000a200001877983 */ /* 0x000f220000300800 */
[----:B------:R-:W-:Y:S02]  /*65d10*/  LOP3.LUT R8, R8, 0xfffdffff, RZ, 0xc0, !PT ;  /* 0xfffdffff08087812 */ /* 0x000fe400078ec0ff */
[----:B------:R-:W-:Y:S01]  /*65d20*/  LOP3.LUT P0, RZ, R0, 0x400, RZ, 0xc0, !PT ;  /* 0x0000040000ff7812 */ /* 0x000fe2000780c0ff */
[----:B------:R-:W4:Y:S06]  /*65d30*/  LDL.LU R134, [R1+0xa24] ;  /* 0x000a240001867983 */ /* 0x000f2c0000300800 */
[----:B------:R-:W0:Y:S01]  /*65d40*/  @!P6 LDC.64 R20, c[0x0][0x5c0] ;  /* 0x00017000ff14eb82 */ /* 0x000e220000000a00 */
[----:B------:R-:W-:-:S02]  /*65d50*/  @P6 LOP3.LUT R8, R8, 0x20000, RZ, 0xfc, !PT ;  /* 0x0002000008086812 */ /* 0x000fc400078efcff */
[----:B0-----:R-:W-:-:S04]  /*65d60*/  @!P6 IADD3 R76, P2, P5, R16, R20, R5 ;  /* 0x00000014104ce210 */ /* 0x001fc80007d5e005 */
[----:B------:R-:W-:Y:S02]  /*65d70*/  @!P6 IADD3.X R77, R29, R21, R4, P2, P5 ;  /* 0x000000151d4de210 */ /* 0x000fe400017ea404 */
[----:B------:R-:W0:Y:S01]  /*65d80*/  @!P4 LDC.64 R20, c[0x0][0x5c0] ;  /* 0x00017000ff14cb82 */ /* 0x000e220000000a00 */
[----:B------:R-:W-:Y:S02]  /*65d90*/  ISETP.LT.OR P6, PT, R27, 0x82, !P3 ;  /* 0x000000821b00780c */ /* 0x000fe40005fc1670 */
[----:B0-----:R-:W-:-:S04]  /*65da0*/  @!P4 IADD3 R52, P2, P5, R16, R20, R5 ;  /* 0x000000141034c210 */ /* 0x001fc80007d5e005 */
[----:B------:R-:W-:-:S07]  /*65db0*/  @!P4 IADD3.X R53, R29, R21, R4, P2, P5 ;  /* 0x000000151d35c210 */ /* 0x000fce00017ea404 */
[----:B------:R-:W0:Y:S02]  /*65dc0*/  @!P6 LDC.64 R20, c[0x0][0x5c0] ;  /* 0x00017000ff14eb82 */ /* 0x000e240000000a00 */
[----:B0-----:R-:W-:-:S04]  /*65dd0*/  @!P6 IADD3 R128, P2, P5, R16, R20, R5 ;  /* 0x000000141080e210 */ /* 0x001fc80007d5e005 */
[----:B------:R-:W-:Y:S02]  /*65de0*/  @!P6 IADD3.X R129, R29, R21, R4, P2, P5 ;  /* 0x000000151d81e210 */ /* 0x000fe400017ea404 */
[----:B------:R-:W-:-:S13]  /*65df0*/  ISETP.LT.OR P2, PT, R27, 0xc1, !P1 ;  /* 0x000000c11b00780c */ /* 0x000fda0004f41670 */
[----:B------:R-:W0:Y:S01]  /*65e00*/  @!P2 LDC.64 R20, c[0x0][0x5c0] ;  /* 0x00017000ff14ab82 */ /* 0x000e220000000a00 */
[----:B------:R-:W-:Y:S02]  /*65e10*/  LOP3.LUT R8, R8, 0xfffbffff, RZ, 0xc0, !PT ;  /* 0xfffbffff08087812 */ /* 0x000fe400078ec0ff */
[----:B------:R-:W-:Y:S02]  /*65e20*/  F2FP.SATFINITE.E4M3.F32.PACK_AB_MERGE_C R19, RZ, R19, RZ ;  /* 0x00000013ff13723e */ /* 0x000fe400048070ff */
[----:B------:R-:W-:Y:S02]  /*65e30*/  @P6 LOP3.LUT R8, R8, 0x40000, RZ, 0xfc, !PT ;  /* 0x0004000008086812 */ /* 0x000fe400078efcff */
[----:B------:R-:W-:Y:S01]  /*65e40*/  ISETP.LT.OR P6, PT, R27, 0x89, !P3 ;  /* 0x000000891b00780c */ /* 0x000fe20005fc1670 */
[----:B------:R3:W-:Y:S02]  /*65e50*/  @!P0 STG.E.U8 desc[UR22][R50.64+0xb9], R19 ;  /* 0x0000b91332008986 */ /* 0x0007e4000c101116 */
[----:B---3--:R-:W-:Y:S01]  /*65e60*/  FMUL R19, R130, UR21 ;  /* 0x0000001582137c20 */ /* 0x008fe20008400000 */
[----:B0-----:R-:W-:-:S04]  /*65e70*/  @!P2 IADD3 R20, P5, R16, R20, RZ ;  /* 0x000000141014a210 */ /* 0x001fc80007fbe0ff */
[----:B------:R-:W-:Y:S01]  /*65e80*/  F2FP.SATFINITE.E4M3.F32.PACK_AB_MERGE_C R19, RZ, R19, RZ ;  /* 0x00000013ff13723e */ /* 0x000fe200048070ff */
[----:B------:R-:W-:-:S05]  /*65e90*/  @!P2 IMAD.X R21, R29, 0x1, R21, P5 ;  /* 0x000000011d15a824 */ /* 0x000fca00028e0615 */
[----:B------:R0:W-:Y:S02]  /*65ea0*/  @!P2 STG.E.U8 desc[UR22][R20.64+0xc0], R19 ;  /* 0x0000c0131400a986 */ /* 0x0001e4000c101116 */
[----:B0-----:R-:W0:Y:S02]  /*65eb0*/  @!P6 LDC.64 R20, c[0x0][0x5c0] ;  /* 0x00017000ff14eb82 */ /* 0x001e240000000a00 */
[----:B0-----:R-:W-:-:S04]  /*65ec0*/  @!P6 IADD3 R130, P2, P5, R16, R20, R5 ;  /* 0x000000141082e210 */ /* 0x001fc80007d5e005 */
[----:B------:R-:W-:Y:S02]  /*65ed0*/  @!P6 IADD3.X R131, R29, R21, R4, P2, P5 ;  /* 0x000000151d83e210 */ /* 0x000fe400017ea404 */
[----:B------:R-:W-:-:S13]  /*65ee0*/  ISETP.LT.OR P2, PT, R27, 0xc2, !P1 ;  /* 0x000000c21b00780c */ /* 0x000fda0004f41670 */
[----:B------:R-:W0:Y:S01]  /*65ef0*/  @!P2 LDC.64 R20, c[0x0][0x5c0] ;  /* 0x00017000ff14ab82 */ /* 0x000e220000000a00 */
[----:B------:R-:W-:-:S05]  /*65f00*/  FMUL R19, R132, UR21 ;  /* 0x0000001584137c20 */ /* 0x000fca0008400000 */
[----:B------:R-:W-:Y:S02]  /*65f10*/  F2FP.SATFINITE.E4M3.F32.PACK_AB_MERGE_C R19, RZ, R19, RZ ;  /* 0x00000013ff13723e */ /* 0x000fe400048070ff */
[----:B0-----:R-:W-:-:S05]  /*65f20*/  @!P2 IADD3 R20, P5, R16, R20, RZ ;  /* 0x000000141014a210 */ /* 0x001fca0007fbe0ff */
[----:B------:R-:W-:-:S05]  /*65f30*/  @!P2 IMAD.X R21, R29, 0x1, R21, P5 ;  /* 0x000000011d15a824 */ /* 0x000fca00028e0615 */
[----:B------:R2:W-:Y:S02]  /*65f40*/  @!P2 STG.E.U8 desc[UR22][R20.64+0xc1], R19 ;  /* 0x0000c1131400a986 */ /* 0x0005e4000c101116 */
[----:B--2---:R-:W-:Y:S02]  /*65f50*/  FMUL R19, R28, UR21 ;  /* 0x000000151c137c20 */ /* 0x004fe40008400000 */
[----:B------:R-:W2:Y:S01]  /*65f60*/  LDL.LU R28, [R1+0xa28] ;  /* 0x000a2800011c7983 */ /* 0x000ea20000300800 */
[----:B------:R-:W-:Y:S02]  /*65f70*/  LOP3.LUT R0, R0, 0xff7fffff, RZ, 0xc0, !PT ;  /* 0xff7fffff00007812 */ /* 0x000fe400078ec0ff */
[----:B------:R-:W-:Y:S01]  /*65f80*/  F2FP.SATFINITE.E4M3.F32.PACK_AB_MERGE_C R19, RZ, R19, RZ ;  /* 0x00000013ff13723e */ /* 0x000fe200048070ff */
[----:B------:R-:W3:Y:S01]  /*65f90*/  LDL.LU R136, [R1+0xa2c] ;  /* 0x000a2c0001887983 */ /* 0x000ee20000300800 */
[----:B------:R-:W-:Y:S02]  /*65fa0*/  @P4 LOP3.LUT R0, R0, 0x800000, RZ, 0xfc, !PT ;  /* 0x0080000000004812 */ /* 0x000fe400078efcff */
[----:B------:R-:W-:Y:S01]  /*65fb0*/  LOP3.LUT R8, R8, 0xfff7ffff, RZ, 0xc0, !PT ;  /* 0xfff7ffff08087812 */ /* 0x000fe200078ec0ff */
[----:B------:R-:W3:Y:S01]  /*65fc0*/  LDL.LU R138, [R1+0xa30] ;  /* 0x000a3000018a7983 */ /* 0x000ee20000300800 */
[----:B------:R-:W-:-:S02]  /*65fd0*/  LOP3.LUT P4, RZ, R0, 0x800, RZ, 0xc0, !PT ;  /* 0x0000080000ff7812 */ /* 0x000fc4000788c0ff */
[C---:B------:R-:W-:Y:S02]  /*65fe0*/  LOP3.LUT P0, RZ, R0.reuse, 0x1000000, RZ, 0xc0, !PT ;  /* 0x0100000000ff7812 */ /* 0x040fe4000780c0ff */
[----:B------:R-:W-:-:S04]  /*65ff0*/  LOP3.LUT R0, R0, 0xfffffbff, RZ, 0xc0, !PT ;  /* 0xfffffbff00007812 */ /* 0x000fc800078ec0ff */
[----:B------:R-:W-:Y:S02]  /*66000*/  @P6 LOP3.LUT R0, R0, 0x400, RZ, 0xfc, !PT ;  /* 0x0000040000006812 */ /* 0x000fe400078efcff */
[----:B------:R-:W-:-:S13]  /*66010*/  ISETP.LT.OR P6, PT, R27, 0x8a, !P3 ;  /* 0x0000008a1b00780c */ /* 0x000fda0005fc1670 */
[----:B------:R-:W0:Y:S01]  /*66020*/  @!P6 LDC.64 R20, c[0x0][0x5c0] ;  /* 0x00017000ff14eb82 */ /* 0x000e220000000a00 */
[----:B------:R1:W-:Y:S01]  /*66030*/  @!P4 STG.E.U8 desc[UR22][R40.64+0xc0], R19 ;  /* 0x0000c0132800c986 */ /* 0x0003e2000c101116 */
[----:B------:R-:W-:Y:S02]  /*66040*/  ISETP.LT.OR P4, PT, R27, 0x91, !P3 ;  /* 0x000000911b00780c */ /* 0x000fe40005f81670 */
[----:B------:R-:W-:Y:S02]  /*66050*/  @P6 LOP3.LUT R8, R8, 0x80000, RZ, 0xfc, !PT ;  /* 0x0008000008086812 */ /* 0x000fe400078efcff */
[----:B0-----:R-:W-:-:S04]  /*66060*/  @!P6 IADD3 R50, P2, P5, R16, R20, R5 ;  /* 0x000000141032e210 */ /* 0x001fc80007d5e005 */
[----:B------:R-:W-:-:S05]  /*66070*/  @!P6 IADD3.X R51, R29, R21, R4, P2, P5 ;  /* 0x000000151d33e210 */ /* 0x000fca00017ea404 */
[----:B------:R-:W1:Y:S01]  /*66080*/  @!P4 LDC.64 R20, c[0x0][0x5c0] ;  /* 0x00017000ff14cb82 */ /* 0x000e620000000a00 */
[----:B------:R-:W-:Y:S02]  /*66090*/  ISETP.LT.OR P6, PT, R27, 0x92, !P3 ;  /* 0x000000921b00780c */ /* 0x000fe40005fc1670 */
[----:B-1----:R-:W-:-:S04]  /*660a0*/  @!P4 IADD3 R40, P2, P5, R16, R20, R5 ;  /* 0x000000141028c210 */ /* 0x002fc80007d5e005 */
[----:B------:R-:W-:-:S07]  /*660b0*/  @!P4 IADD3.X R41, R29, R21, R4, P2, P5 ;  /* 0x000000151d29c210 */ /* 0x000fce00017ea404 */
[----:B------:R-:W0:Y:S02]  /*660c0*/  @!P6 LDC.64 R20, c[0x0][0x5c0] ;  /* 0x00017000ff14eb82 */ /* 0x000e240000000a00 */
[----:B0-----:R-:W-:-:S04]  /*660d0*/  @!P6 IADD3 R132, P2, P5, R16, R20, R5 ;  /* 0x000000141084e210 */ /* 0x001fc80007d5e005 */
[----:B------:R-:W-:Y:S02]  /*660e0*/  @!P6 IADD3.X R133, R29, R21, R4, P2, P5 ;  /* 0x000000151d85e210 */ /* 0x000fe400017ea404 */
[----:B------:R-:W-:-:S13]  /*660f0*/  ISETP.LT.OR P2, PT, R27, 0xc9, !P1 ;  /* 0x000000c91b00780c */ /* 0x000fda0004f41670 */
[----:B------:R-:W0:Y:S01]  /*66100*/  @!P2 LDC.64 R20, c[0x0][0x5c0] ;  /* 0x00017000ff14ab82 */ /* 0x000e220000000a00 */
[----:B----4-:R-:W-:-:S05]  /*66110*/  FMUL R19, R135, UR21 ;  /* 0x0000001587137c20 */ /* 0x010fca0008400000 */
[----:B------:R-:W-:-:S05]  /*66120*/  F2FP.SATFINITE.E4M3.F32.PACK_AB_MERGE_C R19, RZ, R19, RZ ;  /* 0x00000013ff13723e */ /* 0x000fca00048070ff */
[----:B------:R1:W-:Y:S02]  /*66130*/  @!P0 STG.E.U8 desc[UR22][R80.64+0xc1], R19 ;  /* 0x0000c11350008986 */ /* 0x0003e4000c101116 */
[----:B-1----:R-:W-:Y:S01]  /*66140*/  FMUL R19, R134, UR21 ;  /* 0x0000001586137c20 */ /* 0x002fe20008400000 */
[----:B0-----:R-:W-:-:S04]  /*66150*/  @!P2 IADD3 R20, P5, R16, R20, RZ ;  /* 0x000000141014a210 */ /* 0x001fc80007fbe0ff */
[----:B------:R-:W-:Y:S01]  /*66160*/  F2FP.SATFINITE.E4M3.F32.PACK_AB_MERGE_C R19, RZ, R19, RZ ;  /* 0x00000013ff13723e */ /* 0x000fe200048070ff */
[----:B------:R-:W-:-:S05]  /*66170*/  @!P2 IMAD.X R21, R29, 0x1, R21, P5 ;  /* 0x000000011d15a824 */ /* 0x000fca00028e0615 */
[----:B------:R2:W-:Y:S02]  /*66180*/  @!P2 STG.E.U8 desc[UR22][R20.64+0xc8], R19 ;  /* 0x0000c8131400a986 */ /* 0x0005e4000c101116 */
[----:B--2---:R-:W-:Y:S02]  /*66190*/  FMUL R19, R28, UR21 ;  /* 0x000000151c137c20 */ /* 0x004fe40008400000 */
[----:B------:R-:W2:Y:S01]  /*661a0*/  LDL.LU R28, [R1+0xa34] ;  /* 0x000a3400011c7983 */ /* 0x000ea20000300800 */
[----:B------:R-:W-:Y:S02]  /*661b0*/  LOP3.LUT R8, R8, 0xffefffff, RZ, 0xc0, !PT ;  /* 0xffefffff08087812 */ /* 0x000fe400078ec0ff */
[----:B------:R-:W-:Y:S01]  /*661c0*/  LOP3.LUT R0, R0, 0xfffff7ff, RZ, 0xc0, !PT ;  /* 0xfffff7ff00007812 */ /* 0x000fe200078ec0ff */
[----:B------:R-:W4:Y:S01]  /*661d0*/  LDL.LU R141, [R1+0xa38] ;  /* 0x000a3800018d7983 */ /* 0x000f220000300800 */
[----:B------:R-:W-:Y:S02]  /*661e0*/  @P6 LOP3.LUT R8, R8, 0x100000, RZ, 0xfc, !PT ;  /* 0x0010000008086812 */ /* 0x000fe400078efcff */
[----:B------:R-:W-:Y:S01]  /*661f0*/  ISETP.LT.OR P6, PT, R27, 0x99, !P3 ;  /* 0x000000991b00780c */ /* 0x000fe20005fc1670 */
[----:B------:R-:W4:-:S12]  /*66200*/  LDL.LU R140, [R1+0xa3c] ;  /* 0x000a3c00018c7983 */ /* 0x000f180000300800 */
[----:B------:R-:W0:Y:S02]  /*66210*/  @!P6 LDC.64 R20, c[0x0][0x5c0] ;  /* 0x00017000ff14eb82 */ /* 0x000e240000000a00 */
[----:B0-----:R-:W-:-:S04]  /*66220*/  @!P6 IADD3 R134, P2, P5, R16, R20, R5 ;  /* 0x000000141086e210 */ /* 0x001fc80007d5e005 */
[----:B------:R-:W-:Y:S02]  /*66230*/  @!P6 IADD3.X R135, R29, R21, R4, P2, P5 ;  /* 0x000000151d87e210 */ /* 0x000fe400017ea404 */
[----:B------:R-:W-:-:S13]  /*66240*/  ISETP.LT.OR P2, PT, R27, 0xca, !P1 ;  /* 0x000000ca1b00780c */ /* 0x000fda0004f41670 */
[----:B------:R-:W0:Y:S01]  /*66250*/  @!P2 LDC.64 R20, c[0x0][0x5c0] ;  /* 0x00017000ff14ab82 */ /* 0x000e220000000a00 */
[----:B------:R-:W-:Y:S02]  /*66260*/  @P4 LOP3.LUT R0, R0, 0x800, RZ, 0xfc, !PT ;  /* 0x0000080000004812 */ /* 0x000fe400078efcff */
[----:B------:R-:W-:Y:S02]  /*66270*/  F2FP.SATFINITE.E4M3.F32.PACK_AB_MERGE_C R19, RZ, R19, RZ ;  /* 0x00000013ff13723e */ /* 0x000fe400048070ff */
[----:B------:R-:W-:Y:S02]  /*66280*/  LOP3.LUT P4, RZ, R0, 0x2000000, RZ, 0xc0, !PT ;  /* 0x0200000000ff7812 */ /* 0x000fe4000788c0ff */
[----:B0-----:R-:W-:-:S05]  /*66290*/  @!P2 IADD3 R20, P5, R16, R20, RZ ;  /* 0x000000141014a210 */ /* 0x001fca0007fbe0ff */
[----:B------:R-:W-:-:S05]  /*662a0*/  @!P2 IMAD.X R21, R29, 0x1, R21, P5 ;  /* 0x000000011d15a824 */ /* 0x000fca00028e0615 */
[----:B------:R3:W-:Y:S01]  /*662b0*/  @!P2 STG.E.U8 desc[UR22][R20.64+0xc9], R19 ;  /* 0x0000c9131400a986 */ /* 0x0007e2000c101116 */
[----:B------:R-:W-:Y:S01]  /*662c0*/  LOP3.LUT P0, RZ, R0, 0x10, RZ, 0xc0, !PT ;  /* 0x0000001000ff7812 */ /* 0x000fe2000780c0ff */
[----:B---3--:R-:W-:-:S05]  /*662d0*/  FMUL R19, R136, UR21 ;  /* 0x0000001588137c20 */ /* 0x008fca0008400000 */
[----:B------:R-:W-:-:S05]  /*662e0*/  F2FP.SATFINITE.E4M3.F32.PACK_AB_MERGE_C R19, RZ, R19, RZ ;  /* 0x00000013ff13723e */ /* 0x000fca00048070ff */
[----:B------:R0:W-:Y:S02]  /*662f0*/  @!P4 STG.E.U8 desc[UR22][R78.64+0xc8], R19 ;  /* 0x0000c8134e00c986 */ /* 0x0001e4000c101116 */
[----:B0-----:R-:W-:-:S05]  /*66300*/  FMUL R19, R138, UR21 ;  /* 0x000000158a137c20 */ /* 0x001fca0008400000 */
[----:B------:R-:W-:-:S05]  /*66310*/  F2FP.SATFINITE.E4M3.F32.PACK_AB_MERGE_C R19, RZ, R19, RZ ;  /* 0x00000013ff13723e */ /* 0x000fca00048070ff */
[----:B------:R2:W-:Y:S01]  /*66320*/  @!P0 STG.E.U8 desc[UR22][R34.64+0xc9], R19 ;  /* 0x0000c91322008986 */ /* 0x0005e2000c101116 */
[----:B------:R-:W-:-:S04]  /*66330*/  LOP3.LUT R0, R0, 0xfeffffff, RZ, 0xc0, !PT ;  /* 0xfeffffff00007812 */ /* 0x000fc800078ec0ff */
[----:B------:R-:W-:Y:S02]  /*66340*/  @P6 LOP3.LUT R0, R0, 0x1000000, RZ, 0xfc, !PT ;  /* 0x0100000000006812 */ /* 0x000fe400078efcff */
[----:B------:R-:W-:-:S13]  /*66350*/  ISETP.LT.OR P6, PT, R27, 0x9a, !P3 ;  /* 0x0000009a1b00780c */ /* 0x000fda0005fc1670 */
[----:B------:R-:W0:Y:S01]  /*66360*/  @!P6 LDC.64 R20, c[0x0][0x5c0] ;  /* 0x00017000ff14eb82 */ /* 0x000e220000000a00 */
[----:B------:R-:W-:Y:S02]  /*66370*/  ISETP.LT.OR P4, PT, R27, 0xa1, !P3 ;  /* 0x000000a11b00780c */ /* 0x000fe40005f81670 */
[----:B------:R-:W-:Y:S02]  /*66380*/  LOP3.LUT R8, R8, 0xffdfffff, RZ, 0xc0, !PT ;  /* 0xffdfffff08087812 */ /* 0x000fe400078ec0ff */
[----:B0-----:R-:W-:-:S04]  /*66390*/  @!P6 IADD3 R80, P2, P5, R16, R20, R5 ;  /* 0x000000141050e210 */ /* 0x001fc80007d5e005 */
[----:B------:R-:W-:-:S05]  /*663a0*/  @!P6 IADD3.X R81, R29, R21, R4, P2, P5 ;  /* 0x000000151d51e210 */ /* 0x000fca00017ea404 */
[----:B------:R-:W0:Y:S01]  /*663b0*/  @!P4 LDC.64 R20, c[0x0][0x5c0] ;  /* 0x00017000ff14cb82 */ /* 0x000e220000000a00 */
[----:B--2---:R-:W-:Y:S02]  /*663c0*/  FMUL R19, R28, UR21 ;  /* 0x000000151c137c20 */ /* 0x004fe40008400000 */
[----:B------:R-:W2:Y:S01]  /*663d0*/  LDL.LU R28, [R1+0xa40] ;  /* 0x000a4000011c7983 */ /* 0x000ea20000300800 */
[----:B------:R-:W-:Y:S02]  /*663e0*/  @P6 LOP3.LUT R8, R8, 0x200000, RZ, 0xfc, !PT ;  /* 0x0020000008086812 */ /* 0x000fe400078efcff */
[----:B------:R-:W-:Y:S01]  /*663f0*/  ISETP.LT.OR P6, PT, R27, 0xa2, !P3 ;  /* 0x000000a21b00780c */ /* 0x000fe20005fc1670 */
[----:B------:R-:W3:Y:S01]  /*66400*/  LDL.LU R142, [R1+0xa44] ;  /* 0x000a4400018e7983 */ /* 0x000ee20000300800 */
[----:B0-----:R-:W-:Y:S02]  /*66410*/  @!P4 IADD3 R78, P2, P5, R16, R20, R5 ;  /* 0x00000014104ec210 */ /* 0x001fe40007d5e005 */
[----:B------:R-:W-:Y:S01]  /*66420*/  LOP3.LUT R8, R8, 0xffbfffff, RZ, 0xc0, !PT ;  /* 0xffbfffff08087812 */ /* 0x000fe200078ec0ff */
[----:B------:R-:W3:Y:S01]  /*66430*/  LDL.LU R144, [R1+0xa48] ;  /* 0x000a480001907983 */ /* 0x000ee20000300800 */
[----:B------:R-:W-:-:S07]  /*66440*/  @!P4 IADD3.X R79, R29, R21, R4, P2, P5 ;  /* 0x000000151d4fc210 */ /* 0x000fce00017ea404 */
[----:B------:R-:W0:Y:S02]  /*66450*/  @!P6 LDC.64 R20, c[0x0][0x5c0] ;  /* 0x00017000ff14eb82 */ /* 0x000e240000000a00 */
[----:B0-----:R-:W-:-:S04]  /*66460*/  @!P6 IADD3 R136, P2, P5, R16, R20, R5 ;  /* 0x000000141088e210 */ /* 0x001fc80007d5e005 */
[----:B------:R-:W-:Y:S02]  /*66470*/  @!P6 IADD3.X R137, R29, R21, R4, P2, P5 ;  /* 0x000000151d89e210 */ /* 0x000fe400017ea404 */
[----:B------:R-:W-:-:S13]  /*66480*/  ISETP.LT.OR P2, PT, R27, 0xd1, !P1 ;  /* 0x000000d11b00780c */ /* 0x000fda0004f41670 */
[----:B------:R-:W0:Y:S01]  /*66490*/  @!P2 LDC.64 R20, c[0x0][0x5c0] ;  /* 0x00017000ff14ab82 */ /* 0x000e220000000a00 */
[----:B------:R-:W-:Y:S02]  /*664a0*/  @P6 LOP3.LUT R8, R8, 0x400000, RZ, 0xfc, !PT ;  /* 0x0040000008086812 */ /* 0x000fe400078efcff */
[----:B------:R-:W-:Y:S02]  /*664b0*/  ISETP.LT.OR P6, PT, R27, 0xa9, !P3 ;  /* 0x000000a91b00780c */ /* 0x000fe40005fc1670 */
[----:B------:R-:W-:Y:S02]  /*664c0*/  F2FP.SATFINITE.E4M3.F32.PACK_AB_MERGE_C R19, RZ, R19, RZ ;  /* 0x00000013ff13723e */ /* 0x000fe400048070ff */
[----:B0-----:R-:W-:-:S05]  /*664d0*/  @!P2 IADD3 R20, P5, R16, R20, RZ ;  /* 0x000000141014a210 */ /* 0x001fca0007fbe0ff */
[----:B------:R-:W-:-:S05]  /*664e0*/  @!P2 IMAD.X R21, R29, 0x1, R21, P5 ;  /* 0x000000011d15a824 */ /* 0x000fca00028e0615 */
[----:B------:R0:W-:Y:S02]  /*664f0*/  @!P2 STG.E.U8 desc[UR22][R20.64+0xd0], R19 ;  /* 0x0000d0131400a986 */ /* 0x0001e4000c101116 */
[----:B0-----:R-:W0:Y:S02]  /*66500*/  @!P6 LDC.64 R20, c[0x0][0x5c0] ;  /* 0x00017000ff14eb82 */ /* 0x001e240000000a00 */
[----:B0-----:R-:W-:-:S04]  /*66510*/  @!P6 IADD3 R138, P2, P5, R16, R20, R5 ;  /* 0x00000014108ae210 */ /* 0x001fc80007d5e005 */
[----:B------:R-:W-:Y:S02]  /*66520*/  @!P6 IADD3.X R139, R29, R21, R4, P2, P5 ;  /* 0x000000151d8be210 */ /* 0x000fe400017ea404 */
[----:B------:R-:W-:-:S13]  /*66530*/  ISETP.LT.OR P2, PT, R27, 0xd2, !P1 ;  /* 0x000000d21b00780c */ /* 0x000fda0004f41670 */
[----:B------:R-:W0:Y:S01]  /*66540*/  @!P2 LDC.64 R20, c[0x0][0x5c0] ;  /* 0x00017000ff14ab82 */ /* 0x000e220000000a00 */
[----:B------:R-:W-:Y:S01]  /*66550*/  LOP3.LUT R0, R0, 0xfdffffff, RZ, 0xc0, !PT ;  /* 0xfdffffff00007812 */ /* 0x000fe200078ec0ff */
[----:B----4-:R-:W-:-:S03]  /*66560*/  FMUL R19, R141, UR21 ;  /* 0x000000158d137c20 */ /* 0x010fc60008400000 */
[----:B------:R-:W-:Y:S02]  /*66570*/  @P4 LOP3.LUT R0, R0, 0x2000000, RZ, 0xfc, !PT ;  /* 0x0200000000004812 */ /* 0x000fe400078efcff */
[----:B------:R-:W-:Y:S02]  /*66580*/  F2FP.SATFINITE.E4M3.F32.PACK_AB_MERGE_C R19, RZ, R19, RZ ;  /* 0x00000013ff13723e */ /* 0x000fe400048070ff */
[----:B------:R-:W-:Y:S02]  /*66590*/  LOP3.LUT P4, RZ, R0, 0x40, RZ, 0xc0, !PT ;  /* 0x0000004000ff7812 */ /* 0x000fe4000788c0ff */
[----:B0-----:R-:W-:-:S05]  /*665a0*/  @!P2 IADD3 R20, P5, R16, R20, RZ ;  /* 0x000000141014a210 */ /* 0x001fca0007fbe0ff */
[----:B------:R-:W-:-:S05]  /*665b0*/  @!P2 IMAD.X R21, R29, 0x1, R21, P5 ;  /* 0x000000011d15a824 */ /* 0x000fca00028e0615 */
[----:B------:R0:W-:Y:S02]  /*665c0*/  @!P2 STG.E.U8 desc[UR22][R20.64+0xd1], R19 ;  /* 0x0000d1131400a986 */ /* 0x0001e4000c101116 */
[----:B0-----:R-:W-:-:S05]  /*665d0*/  FMUL R19, R140, UR21 ;  /* 0x000000158c137c20 */ /* 0x001fca0008400000 */
[----:B------:R-:W-:-:S05]  /*665e0*/  F2FP.SATFINITE.E4M3.F32.PACK_AB_MERGE_C R19, RZ, R19, RZ ;  /* 0x00000013ff13723e */ /* 0x000fca00048070ff */
[----:B------:R2:W-:Y:S01]  /*665f0*/  @!P4 STG.E.U8 desc[UR22][R82.64+0xd0], R19 ;  /* 0x0000d0135200c986 */ /* 0x0005e2000c101116 */
[C---:B------:R-:W-:Y:S02]  /*66600*/  LOP3.LUT P0, RZ, R0.reuse, 0x4000000, RZ, 0xc0, !PT ;  /* 0x0400000000ff7812 */ /* 0x040fe4000780c0ff */
[----:B------:R-:W-:-:S04]  /*66610*/  LOP3.LUT R0, R0, 0xffffffef, RZ, 0xc0, !PT ;  /* 0xffffffef00007812 */ /* 0x000fc800078ec0ff */
[----:B------:R-:W-:Y:S02]  /*66620*/  @P6 LOP3.LUT R0, R0, 0x10, RZ, 0xfc, !PT ;  /* 0x0000001000006812 */ /* 0x000fe400078efcff */
[----:B------:R-:W-:-:S13]  /*66630*/  ISETP.LT.OR P6, PT, R27, 0xaa, !P3 ;  /* 0x000000aa1b00780c */ /* 0x000fda0005fc1670 */
[----:B------:R-:W0:Y:S01]  /*66640*/  @!P6 LDC.64 R20, c[0x0][0x5c0] ;  /* 0x00017000ff14eb82 */ /* 0x000e220000000a00 */
[----:B--2---:R-:W-:Y:S02]  /*66650*/  FMUL R19, R28, UR21 ;  /* 0x000000151c137c20 */ /* 0x004fe40008400000 */
[----:B------:R-:W2:Y:S01]  /*66660*/  LDL.LU R28, [R1+0xa4c] ;  /* 0x000a4c00011c7983 */ /* 0x000ea20000300800 */
[----:B------:R-:W-:Y:S02]  /*66670*/  ISETP.LT.OR P4, PT, R27, 0xb1, !P3 ;  /* 0x000000b11b00780c */ /* 0x000fe40005f81670 */
[----:B0-----:R-:W-:Y:S01]  /*66680*/  @!P6 IADD3 R34, P2, P5, R16, R20, R5 ;  /* 0x000000141022e210 */ /* 0x001fe20007d5e005 */
[----:B------:R-:W4:Y:S03]  /*66690*/  LDL.LU R147, [R1+0xa50] ;  /* 0x000a500001937983 */ /* 0x000f260000300800 */
[----:B------:R-:W-:Y:S01]  /*666a0*/  @!P6 IADD3.X R35, R29, R21, R4, P2, P5 ;  /* 0x000000151d23e210 */ /* 0x000fe200017ea404 */
[----:B------:R-:W4:Y:S06]  /*666b0*/  LDL.LU R146, [R1+0xa54] ;  /* 0x000a540001927983 */ /* 0x000f2c0000300800 */
[----:B------:R-:W0:Y:S01]  /*666c0*/  @!P4 LDC.64 R20, c[0x0][0x5c0] ;  /* 0x00017000ff14cb82 */ /* 0x000e220000000a00 */
[----:B------:R-:W-:-:S04]  /*666d0*/  LOP3.LUT R8, R8, 0xff7fffff, RZ, 0xc0, !PT ;  /* 0xff7fffff08087812 */ /* 0x000fc800078ec0ff */
[----:B------:R-:W-:Y:S02]  /*666e0*/  @P6 LOP3.LUT R8, R8, 0x800000, RZ, 0xfc, !PT ;  /* 0x0080000008086812 */ /* 0x000fe400078efcff */
        /* <DEDUP_REMOVED lines=150> */
[----:B0-----:R-:W-:-:S04]  /*67050*/  @!P4 IADD3 R92, P2, P5, R16, R20, R5 ;  /* 0x00000014105cc210 */ /* 0x001fc80007d5e005 */
[----:B------:R-:W-:Y:S02]  /*67060*/  @!P4 IADD3.X R93, R29, R21, R4, P2, P5 ;  /* 0x000000151d5dc210 */ /* 0x000fe400017ea404 */
[----:B------:R-:W-:-:S13]  /*67070*/  ISETP.LT.OR P4, PT, R27, 0xe2, !P3 ;  /* 0x000000e21b00780c */ /* 0x000fda0005f81670 */
[----:B------:R-:W0:Y:S02]  /*67080*/  @!P4 LDC.64 R20, c[0x0][0x5c0] ;  /* 0x00017000ff14cb82 */ /* 0x000e240000000a00 */
[----:B0-----:R-:W-:-:S04]  /*67090*/  @!P4 IADD3 R152, P2, P5, R16, R20, R5 ;  /* 0x000000141098c210 */ /* 0x001fc80007d5e005 */
[----:B------:R-:W-:Y:S02]  /*670a0*/  @!P4 IADD3.X R153, R29, R21, R4, P2, P5 ;  /* 0x000000151d99c210 */ /* 0x000fe400017ea404 */
[----:B------:R-:W-:Y:S02]  /*670b0*/  ISETP.LT.OR P2, PT, R27, 0xf1, !P1 ;  /* 0x000000f11b00780c */ /* 0x000fe40004f41670 */
[----:B------:R-:W-:-:S11]  /*670c0*/  LOP3.LUT R8, R8, 0xdfffffff, RZ, 0xc0, !PT ;  /* 0xdfffffff08087812 */ /* 0x000fd600078ec0ff */
[----:B------:R-:W0:Y:S01]  /*670d0*/  @!P2 LDC.64 R20, c[0x0][0x5c0] ;  /* 0x00017000ff14ab82 */ /* 0x000e220000000a00 */
[----:B------:R-:W-:Y:S02]  /*670e0*/  @P6 LOP3.LUT R8, R8, 0x20000000, RZ, 0xfc, !PT ;  /* 0x2000000008086812 */ /* 0x000fe400078efcff */
[----:B------:R-:W-:Y:S02]  /*670f0*/  F2FP.SATFINITE.E4M3.F32.PACK_AB_MERGE_C R19, RZ, R19, RZ ;  /* 0x00000013ff13723e */ /* 0x000fe400048070ff */
[----:B------:R-:W-:-:S04]  /*67100*/  LOP3.LUT R8, R8, 0xbfffffff, RZ, 0xc0, !PT ;  /* 0xbfffffff08087812 */ /* 0x000fc800078ec0ff */
[----:B------:R-:W-:Y:S01]  /*67110*/  @P4 LOP3.LUT R8, R8, 0x40000000, RZ, 0xfc, !PT ;  /* 0x4000000008084812 */ /* 0x000fe200078efcff */
[----:B------:R3:W-:Y:S01]  /*67120*/  @!P0 STG.E.U8 desc[UR22][R56.64+0xe9], R19 ;  /* 0x0000e91338008986 */ /* 0x0007e2000c101116 */
[----:B------:R-:W-:Y:S01]  /*67130*/  ISETP.LT.OR P4, PT, R27, 0xe9, !P3 ;  /* 0x000000e91b00780c */ /* 0x000fe20005f81670 */
        /* <DEDUP_REMOVED lines=17> */
[C---:B------:R-:W-:Y:S02]  /*67250*/  LOP3.LUT P6, RZ, R0.reuse, 0x4000, RZ, 0xc0, !PT ;  /* 0x0000400000ff7812 */ /* 0x040fe400078cc0ff */
[C---:B------:R-:W-:Y:S01]  /*67260*/  LOP3.LUT P0, RZ, R0.reuse, 0x40000000, RZ, 0xc0, !PT ;  /* 0x4000000000ff7812 */ /* 0x040fe2000780c0ff */
[----:B------:R-:W3:Y:S01]  /*67270*/  LDL.LU R160, [R1+0xa8c] ;  /* 0x000a8c0001a07983 */ /* 0x000ee20000300800 */
[----:B------:R-:W-:Y:S02]  /*67280*/  LOP3.LUT R0, R0, 0xffffffdf, RZ, 0xc0, !PT ;  /* 0xffffffdf00007812 */ /* 0x000fe400078ec0ff */
[----:B------:R-:W-:Y:S01]  /*67290*/  F2FP.SATFINITE.E4M3.F32.PACK_AB_MERGE_C R19, RZ, R19, RZ ;  /* 0x00000013ff13723e */ /* 0x000fe200048070ff */
[----:B------:R-:W3:Y:S01]  /*672a0*/  LDL.LU R163, [R1+0xa90] ;  /* 0x000a900001a37983 */ /* 0x000ee20000300800 */
[----:B------:R-:W-:-:S02]  /*672b0*/  @P4 LOP3.LUT R0, R0, 0x20, RZ, 0xfc, !PT ;  /* 0x0000002000004812 */ /* 0x000fc400078efcff */
[----:B------:R-:W-:-:S13]  /*672c0*/  ISETP.LT.OR P4, PT, R27, 0xea, !P3 ;  /* 0x000000ea1b00780c */ /* 0x000fda0005f81670 */
[----:B------:R-:W0:Y:S01]  /*672d0*/  @!P4 LDC.64 R20, c[0x0][0x5c0] ;  /* 0x00017000ff14cb82 */ /* 0x000e220000000a00 */
[----:B------:R1:W-:Y:S01]  /*672e0*/  @!P6 STG.E.U8 desc[UR22][R96.64+0xf0], R19 ;  /* 0x0000f0136000e986 */ /* 0x0003e2000c101116 */
[----:B------:R-:W-:Y:S02]  /*672f0*/  ISETP.LT.OR P6, PT, R27, 0xf1, !P3 ;  /* 0x000000f11b00780c */ /* 0x000fe40005fc1670 */
[----:B0-----:R-:W-:-:S04]  /*67300*/  @!P4 IADD3 R56, P2, P5, R16, R20, R5 ;  /* 0x000000141038c210 */ /* 0x001fc80007d5e005 */
[----:B------:R-:W-:-:S07]  /*67310*/  @!P4 IADD3.X R57, R29, R21, R4, P2, P5 ;  /* 0x000000151d39c210 */ /* 0x000fce00017ea404 */
[----:B------:R-:W1:Y:S01]  /*67320*/  @!P6 LDC.64 R20, c[0x0][0x5c0] ;  /* 0x00017000ff14eb82 */ /* 0x000e620000000a00 */
[----:B------:R-:W-:-:S04]  /*67330*/  LOP3.LUT R0, R0, 0xffffbfff, RZ, 0xc0, !PT ;  /* 0xffffbfff00007812 */ /* 0x000fc800078ec0ff */
[----:B------:R-:W-:Y:S02]  /*67340*/  @P6 LOP3.LUT R0, R0, 0x4000, RZ, 0xfc, !PT ;  /* 0x0000400000006812 */ /* 0x000fe400078efcff */
[----:B-1----:R-:W-:-:S04]  /*67350*/  @!P6 IADD3 R96, P2, P5, R16, R20, R5 ;  /* 0x000000141060e210 */ /* 0x002fc80007d5e005 */
[----:B------:R-:W-:Y:S02]  /*67360*/  @!P6 IADD3.X R97, R29, R21, R4, P2, P5 ;  /* 0x000000151d61e210 */ /* 0x000fe400017ea404 */
[----:B------:R-:W-:-:S13]  /*67370*/  ISETP.LT.OR P6, PT, R27, 0xf2, !P3 ;  /* 0x000000f21b00780c */ /* 0x000fda0005fc1670 */
        /* <DEDUP_REMOVED lines=12> */
[----:B------:R0:W-:Y:S01]  /*67440*/  @!P2 STG.E.U8 desc[UR22][R20.64+0xf8], R19 ;  /* 0x0000f8131400a986 */ /* 0x0001e2000c101116 */
[----:B------:R-:W-:-:S13]  /*67450*/  ISETP.LT.OR P0, PT, R27, 0xf9, !P3 ;  /* 0x000000f91b00780c */ /* 0x000fda0005f01670 */
[----:B0-----:R-:W0:Y:S02]  /*67460*/  @!P0 LDC.64 R20, c[0x0][0x5c0] ;  /* 0x00017000ff148b82 */ /* 0x001e240000000a00 */
[----:B0-----:R-:W-:-:S04]  /*67470*/  @!P0 IADD3 R158, P2, P5, R16, R20, R5 ;  /* 0x00000014109e8210 */ /* 0x001fc80007d5e005 */
[----:B------:R-:W-:Y:S02]  /*67480*/  @!P0 IADD3.X R159, R29, R21, R4, P2, P5 ;  /* 0x000000151d9f8210 */ /* 0x000fe400017ea404 */
[----:B------:R-:W-:-:S13]  /*67490*/  ISETP.LT.OR P2, PT, R27, 0xfa, !P1 ;  /* 0x000000fa1b00780c */ /* 0x000fda0004f41670 */
[----:B------:R-:W0:Y:S01]  /*674a0*/  @!P2 LDC.64 R20, c[0x0][0x5c0] ;  /* 0x00017000ff14ab82 */ /* 0x000e220000000a00 */
[----:B--2---:R-:W-:Y:S02]  /*674b0*/  FMUL R19, R28, UR21 ;  /* 0x000000151c137c20 */ /* 0x004fe40008400000 */
[----:B------:R-:W2:Y:S04]  /*674c0*/  LDL.LU R28, [R1+0xa94] ;  /* 0x000a9400011c7983 */ /* 0x000ea80000300800 */
[----:B------:R-:W4:Y:S04]  /*674d0*/  LDL.LU R162, [R1+0xa98] ;  /* 0x000a980001a27983 */ /* 0x000f280000300800 */
[----:B------:R-:W4:Y:S01]  /*674e0*/  LDL.LU R165, [R1+0xa9c] ;  /* 0x000a9c0001a57983 */ /* 0x000f220000300800 */
[----:B------:R-:W-:-:S02]  /*674f0*/  ISETP.LT.OR P1, PT, R27, 0xfa, !P3 ;  /* 0x000000fa1b00780c */ /* 0x000fc40005f21670 */
[----:B0-----:R-:W-:Y:S01]  /*67500*/  @!P2 IADD3 R20, P5, R16, R20, RZ ;  /* 0x000000141014a210 */ /* 0x001fe20007fbe0ff */
[----:B------:R-:W4:Y:S01]  /*67510*/  LDL.LU R164, [R1+0xaa0] ;  /* 0x000aa00001a47983 */ /* 0x000f220000300800 */
[----:B------:R-:W-:-:S03]  /*67520*/  F2FP.SATFINITE.E4M3.F32.PACK_AB_MERGE_C R19, RZ, R19, RZ ;  /* 0x00000013ff13723e */ /* 0x000fc600048070ff */
[----:B------:R-:W-:Y:S01]  /*67530*/  @!P2 IMAD.X R21, R29, 0x1, R21, P5 ;  /* 0x000000011d15a824 */ /* 0x000fe200028e0615 */
[----:B------:R-:W-:Y:S01]  /*67540*/  LOP3.LUT R17, R17, 0xfdffffff, RZ, 0xc0, !PT ;  /* 0xfdffffff11117812 */ /* 0x000fe200078ec0ff */
[----:B------:R-:W4:Y:S04]  /*67550*/  LDL.LU R168, [R1+0xaa4] ;  /* 0x000aa40001a87983 */ /* 0x000f280000300800 */
[----:B------:R0:W-:Y:S02]  /*67560*/  @!P2 STG.E.U8 desc[UR22][R20.64+0xf9], R19 ;  /* 0x0000f9131400a986 */ /* 0x0001e4000c101116 */
[----:B0-----:R-:W0:Y:S01]  /*67570*/  @!P1 LDC.64 R20, c[0x0][0x5c0] ;  /* 0x00017000ff149b82 */ /* 0x001e220000000a00 */
[----:B------:R-:W-:Y:S02]  /*67580*/  @P3 LOP3.LUT R17, R17, 0x2000000, RZ, 0xfc, !PT ;  /* 0x0200000011113812 */ /* 0x000fe400078efcff */
[----:B0-----:R-:W-:-:S04]  /*67590*/  @!P1 IADD3 R104, P2, P5, R16, R20, R5 ;  /* 0x0000001410689210 */ /* 0x001fc80007d5e005 */
[----:B------:R-:W-:Y:S02]  /*675a0*/  @!P1 IADD3.X R105, R29, R21, R4, P2, P5 ;  /* 0x000000151d699210 */ /* 0x000fe400017ea404 */
[----:B------:R-:W-:-:S04]  /*675b0*/  ISETP.GE.AND P2, PT, R26, 0x101, PT ;  /* 0x000001011a00780c */ /* 0x000fc80003f46270 */
[----:B------:R-:W-:Y:S02]  /*675c0*/  ISETP.LT.OR P3, PT, R27, 0x1, !P2 ;  /* 0x000000011b00780c */ /* 0x000fe40005761670 */
[----:B------:R-:W-:-:S11]  /*675d0*/  LOP3.LUT P0, RZ, R12, 0x2000000, RZ, 0xc0, !PT ;  /* 0x020000000cff7812 */ /* 0x000fd6000780c0ff */
[----:B------:R-:W0:Y:S01]  /*675e0*/  @!P3 LDC.64 R20, c[0x0][0x5c0] ;  /* 0x00017000ff14bb82 */ /* 0x000e220000000a00 */
[----:B---3--:R-:W-:Y:S01]  /*675f0*/  FMUL R19, R160, UR21 ;  /* 0x00000015a0137c20 */ /* 0x008fe20008400000 */
[----:B------:R-:W-:-:S04]  /*67600*/  LOP3.LUT R9, R9, 0xfffffffe, RZ, 0xc0, !PT ;  /* 0xfffffffe09097812 */ /* 0x000fc800078ec0ff */
[----:B------:R-:W-:Y:S02]  /*67610*/  F2FP.SATFINITE.E4M3.F32.PACK_AB_MERGE_C R19, RZ, R19, RZ ;  /* 0x00000013ff13723e */ /* 0x000fe400048070ff */
[----:B------:R-:W-:-:S03]  /*67620*/  @P6 LOP3.LUT R9, R9, 0x1, RZ, 0xfc, !PT ;  /* 0x0000000109096812 */ /* 0x000fc600078efcff */
[----:B------:R0:W-:Y:S01]  /*67630*/  @!P0 STG.E.U8 desc[UR22][R102.64+0xf8], R19 ;  /* 0x0000f81366008986 */ /* 0x0001e2000c101116 */
[----:B------:R-:W-:-:S04]  /*67640*/  LOP3.LUT R9, R9, 0xfffffff7, RZ, 0xc0, !PT ;  /* 0xfffffff709097812 */ /* 0x000fc800078ec0ff */
[----:B------:R-:W-:Y:S02]  /*67650*/  @P3 LOP3.LUT R9, R9, 0x8, RZ, 0xfc, !PT ;  /* 0x0000000809093812 */ /* 0x000fe400078efcff */
[----:B0-----:R-:W-:-:S04]  /*67660*/  @!P3 IADD3 R102, P0, P5, R16, R20, R7 ;  /* 0x000000141066b210 */ /* 0x001fc80007d1e007 */
[----:B------:R-:W-:Y:S02]  /*67670*/  @!P3 IADD3.X R103, R29, R21, R6, P0, P5 ;  /* 0x000000151d67b210 */ /* 0x000fe400007ea406 */
[----:B------:R-:W-:-:S13]  /*67680*/  ISETP.LT.OR P3, PT, R27, 0x2, !P2 ;  /* 0x000000021b00780c */ /* 0x000fda0005761670 */
[----:B------:R-:W0:Y:S01]  /*67690*/  @!P3 LDC.64 R20, c[0x0][0x5c0] ;  /* 0x00017000ff14bb82 */ /* 0x000e220000000a00 */
[----:B------:R-:W-:-:S04]  /*676a0*/  LOP3.LUT R9, R9, 0xfffffffb, RZ, 0xc0, !PT ;  /* 0xfffffffb09097812 */ /* 0x000fc800078ec0ff */
[----:B------:R-:W-:Y:S02]  /*676b0*/  @P3 LOP3.LUT R9, R9, 0x4, RZ, 0xfc, !PT ;  /* 0x0000000409093812 */ /* 0x000fe400078efcff */
[----:B0-----:R-:W-:-:S04]  /*676c0*/  @!P3 IADD3 R160, P0, P5, R16, R20, R7 ;  /* 0x0000001410a0b210 */ /* 0x001fc80007d1e007 */
[----:B------:R-:W-:Y:S02]  /*676d0*/  @!P3 IADD3.X R161, R29, R21, R6, P0, P5 ;  /* 0x000000151da1b210 */ /* 0x000fe400007ea406 */
[----:B------:R-:W-:Y:S02]  /*676e0*/  ISETP.LT.OR P3, PT, R27, 0x9, !P2 ;  /* 0x000000091b00780c */ /* 0x000fe40005761670 */
[----:B------:R-:W-:-:S11]  /*676f0*/  LOP3.LUT P6, RZ, R0, 0x80000000, RZ, 0xc0, !PT ;  /* 0x8000000000ff7812 */ /* 0x000fd600078cc0ff */
[----:B------:R-:W0:Y:S01]  /*67700*/  @!P3 LDC.64 R20, c[0x0][0x5c0] ;  /* 0x00017000ff14bb82 */ /* 0x000e220000000a00 */
[----:B------:R-:W-:-:S05]  /*67710*/  FMUL R19, R163, UR21 ;  /* 0x00000015a3137c20 */ /* 0x000fca0008400000 */
[----:B------:R-:W-:Y:S02]  /*67720*/  F2FP.SATFINITE.E4M3.F32.PACK_AB_MERGE_C R19, RZ, R19, RZ ;  /* 0x00000013ff13723e */ /* 0x000fe400048070ff */
[----:B------:R-:W-:-:S03]  /*67730*/  LOP3.LUT R9, R9, 0xffffffef, RZ, 0xc0, !PT ;  /* 0xffffffef09097812 */ /* 0x000fc600078ec0ff */
[----:B------:R0:W-:Y:S01]  /*67740*/  @!P6 STG.E.U8 desc[UR22][R90.64+0xf9], R19 ;  /* 0x0000f9135a00e986 */ /* 0x0001e2000c101116 */
[----:B------:R-:W-:Y:S02]  /*67750*/  @P3 LOP3.LUT R9, R9, 0x10, RZ, 0xfc, !PT ;  /* 0x0000001009093812 */ /* 0x000fe400078efcff */
[----:B0-----:R-:W-:-:S04]  /*67760*/  @!P3 IADD3 R90, P0, P5, R16, R20, R7 ;  /* 0x00000014105ab210 */ /* 0x001fc80007d1e007 */
[----:B------:R-:W-:Y:S02]  /*67770*/  @!P3 IADD3.X R91, R29, R21, R6, P0, P5 ;  /* 0x000000151d5bb210 */ /* 0x000fe400007ea406 */
[----:B------:R-:W-:Y:S02]  /*67780*/  ISETP.LT.OR P3, PT, R27, 0xa, !P2 ;  /* 0x0000000a1b00780c */ /* 0x000fe40005761670 */
[----:B------:R-:W-:-:S11]  /*67790*/  LOP3.LUT R8, R8, 0x7fffffff, RZ, 0xc0, !PT ;  /* 0x7fffffff08087812 */ /* 0x000fd600078ec0ff */
[----:B------:R-:W0:Y:S01]  /*677a0*/  @!P3 LDC.64 R20, c[0x0][0x5c0] ;  /* 0x00017000ff14bb82 */ /* 0x000e220000000a00 */
[----:B------:R-:W-:Y:S02]  /*677b0*/  @P4 LOP3.LUT R8, R8, 0x80000000, RZ, 0xfc, !PT ;  /* 0x8000000008084812 */ /* 0x000fe400078efcff */
[----:B------:R-:W-:Y:S02]  /*677c0*/  LOP3.LUT P4, RZ, R12, 0x4000000, RZ, 0xc0, !PT ;  /* 0x040000000cff7812 */ /* 0x000fe4000788c0ff */
[----:B------:R-:W-:-:S04]  /*677d0*/  LOP3.LUT R0, R0, 0x7fffffff, RZ, 0xc0, !PT ;  /* 0x7fffffff00007812 */ /* 0x000fc800078ec0ff */
[----:B------:R-:W-:Y:S02]  /*677e0*/  @P3 LOP3.LUT R0, R0, 0x80000000, RZ, 0xfc, !PT ;  /* 0x8000000000003812 */ /* 0x000fe400078efcff */
[----:B------:R-:W-:Y:S02]  /*677f0*/  LOP3.LUT R12, R12, 0xfeffffff, RZ, 0xc0, !PT ;  /* 0xfeffffff0c0c7812 */ /* 0x000fe400078ec0ff */
[----:B------:R-:W-:Y:S01]  /*67800*/  LOP3.LUT P1, RZ, R8, 0x1, RZ, 0xc0, !PT ;  /* 0x0000000108ff7812 */ /* 0x000fe2000782c0ff */
[----:B--2---:R-:W-:-:S05]  /*67810*/  FMUL R19, R28, UR21 ;  /* 0x000000151c137c20 */ /* 0x004fca0008400000 */
[----:B------:R-:W-:-:S05]  /*67820*/  F2FP.SATFINITE.E4M3.F32.PACK_AB_MERGE_C R19, RZ, R19, RZ ;  /* 0x00000013ff13723e */ /* 0x000fca00048070ff */
[----:B------:R0:W-:Y:S02]  /*67830*/  @!P4 STG.E.U8 desc[UR22][R54.64], R19 ;  /* 0x000000133600c986 */ /* 0x0001e4000c101116 */
[----:B0-----:R-:W-:-:S04]  /*67840*/  @!P3 IADD3 R54, P0, P4, R16, R20, R7 ;  /* 0x000000141036b210 */ /* 0x001fc80007c1e007 */
[----:B------:R-:W-:Y:S02]  /*67850*/  @!P3 IADD3.X R55, R29, R21, R6, P0, P4 ;  /* 0x000000151d37b210 */ /* 0x000fe400007e8406 */
[----:B------:R-:W-:-:S04]  /*67860*/  ISETP.GE.AND P0, PT, R26, 0x89, PT ;  /* 0x000000891a00780c */ /* 0x000fc80003f06270 */
[----:B------:R-:W-:Y:S02]  /*67870*/  ISETP.LT.OR P4, PT, R27, 0x1, !P0 ;  /* 0x000000011b00780c */ /* 0x000fe40004781670 */
[----:B------:R-:W-:-:S11]  /*67880*/  LOP3.LUT P3, RZ, R8, 0x2, RZ, 0xc0, !PT ;  /* 0x0000000208ff7812 */ /* 0x000fd6000786c0ff */
[----:B------:R-:W0:Y:S02]  /*67890*/  @!P4 LDC.64 R22, c[0x0][0x5c0] ;  /* 0x00017000ff16cb82 */ /* 0x000e240000000a00 */
[----:B------:R-:W-:Y:S01]  /*678a0*/  @P3 LOP3.LUT R12, R12, 0x1000000, RZ, 0xfc, !PT ;  /* 0x010000000c0c3812 */ /* 0x000fe200078efcff */
[----:B----4-:R-:W-:Y:S01]  /*678b0*/  FMUL R19, R162, UR21 ;  /* 0x00000015a2137c20 */ /* 0x010fe20008400000 */
[----:B------:R-:W-:Y:S02]  /*678c0*/  ISETP.LT.OR P3, PT, R27, 0x11, !P2 ;  /* 0x000000111b00780c */ /* 0x000fe40005761670 */
[----:B------:R-:W-:Y:S02]  /*678d0*/  @!P4 IADD3 R20, P5, P6, R3, R16, R5 ;  /* 0x000000100314c210 */ /* 0x000fe40007ebe005 */
[----:B------:R-:W-:-:S05]  /*678e0*/  F2FP.SATFINITE.E4M3.F32.PACK_AB_MERGE_C R19, RZ, R19, RZ ;  /* 0x00000013ff13723e */ /* 0x000fca00048070ff */
[----:B------:R1:W-:Y:S01]  /*678f0*/  @!P1 STG.E.U8 desc[UR22][R44.64+0x1], R19 ;  /* 0x000001132c009986 */ /* 0x0003e2000c101116 */
[----:B------:R-:W-:Y:S02]  /*67900*/  @!P4 IADD3.X R28, R2, R29, R4, P5, P6 ;  /* 0x0000001d021cc210 */ /* 0x000fe40002fec404 */
[----:B0-----:R-:W-:Y:S02]  /*67910*/  @!P4 IADD3 R22, P1, R20, R22, RZ ;  /* 0x000000161416c210 */ /* 0x001fe40007f3e0ff */
[----:B------:R-:W0:Y:S01]  /*67920*/  @!P3 LDC.64 R20, c[0x0][0x5c0] ;  /* 0x00017000ff14bb82 */ /* 0x000e220000000a00 */
[----:B-1----:R-:W-:Y:S02]  /*67930*/  FMUL R19, R165, UR21 ;  /* 0x00000015a5137c20 */ /* 0x002fe40008400000 */
[----:B------:R-:W-:Y:S01]  /*67940*/  @!P4 IMAD.X R23, R28, 0x1, R23, P1 ;  /* 0x000000011c17c824 */ /* 0x000fe200008e0617 */
[----:B------:R-:W2:Y:S02]  /*67950*/  LDL.LU R165, [R1+0xaa8] ;  /* 0x000aa80001a57983 */ /* 0x000ea40000300800 */
[----:B------:R-:W-:-:S05]  /*67960*/  F2FP.SATFINITE.E4M3.F32.PACK_AB_MERGE_C R19, RZ, R19, RZ ;  /* 0x00000013ff13723e */ /* 0x000fca00048070ff */
[----:B------:R1:W-:Y:S01]  /*67970*/  @!P4 STG.E.U8 desc[UR22][R22.64], R19 ;  /* 0x000000131600c986 */ /* 0x0003e2000c101116 */
[----:B------:R-:W-:Y:S02]  /*67980*/  ISETP.LT.OR P4, PT, R27, 0x2, !P0 ;  /* 0x000000021b00780c */ /* 0x000fe40004781670 */
[----:B0-----:R-:W-:-:S04]  /*67990*/  @!P3 IADD3 R162, P5, P6, R16, R20, R7 ;  /* 0x0000001410a2b210 */ /* 0x001fc80007ebe007 */
[----:B------:R-:W-:-:S07]  /*679a0*/  @!P3 IADD3.X R163, R29, R21, R6, P5, P6 ;  /* 0x000000151da3b210 */ /* 0x000fce0002fec406 */
[----:B------:R-:W0:Y:S01]  /*679b0*/  @!P4 LDC.64 R20, c[0x0][0x5c0] ;  /* 0x00017000ff14cb82 */ /* 0x000e220000000a00 */
[----:B-1----:R-:W-:-:S04]  /*679c0*/  @!P4 IADD3 R22, P5, P6, R3, R16, R5 ;  /* 0x000000100316c210 */ /* 0x002fc80007ebe005 */
[----:B------:R-:W-:Y:S02]  /*679d0*/  @!P4 IADD3.X R19, R2, R29, R4, P5, P6 ;  /* 0x0000001d0213c210 */ /* 0x000fe40002fec404 */
[----:B0-----:R-:W-:-:S05]  /*679e0*/  @!P4 IADD3 R22, P5, R22, R20, RZ ;  /* 0x000000141616c210 */ /* 0x001fca0007fbe0ff */
[----:B------:R-:W-:Y:S02]  /*679f0*/  @!P4 IMAD.X R23, R19, 0x1, R21, P5 ;  /* 0x000000011317c824 */ /* 0x000fe400028e0615 */
[----:B------:R-:W-:Y:S02]  /*67a00*/  FMUL R19, R164, UR21 ;  /* 0x00000015a4137c20 */ /* 0x000fe40008400000 */
[----:B------:R-:W3:Y:S04]  /*67a10*/  LDL.LU R164, [R1+0xaac] ;  /* 0x000aac0001a47983 */ /* 0x000ee80000300800 */
[----:B------:R-:W4:Y:S04]  /*67a20*/  LDL.LU R170, [R1+0xab0] ;  /* 0x000ab00001aa7983 */ /* 0x000f280000300800 */
[----:B------:R-:W4:Y:S01]  /*67a30*/  LDL.LU R173, [R1+0xab4] ;  /* 0x000ab40001ad7983 */ /* 0x000f220000300800 */
[----:B------:R-:W-:-:S03]  /*67a40*/  LOP3.LUT R9, R9, 0xffffffdf, RZ, 0xc0, !PT ;  /* 0xffffffdf09097812 */ /* 0x000fc600078ec0ff */
[----:B------:R-:W4:Y:S01]  /*67a50*/  LDL.LU R172, [R1+0xab8] ;  /* 0x000ab80001ac7983 */ /* 0x000f220000300800 */
[----:B------:R-:W-:Y:S02]  /*67a60*/  @P3 LOP3.LUT R9, R9, 0x20, RZ, 0xfc, !PT ;  /* 0x0000002009093812 */ /* 0x000fe400078efcff */
[----:B------:R-:W-:Y:S01]  /*67a70*/  ISETP.LT.OR P3, PT, R27, 0x12, !P2 ;  /* 0x000000121b00780c */ /* 0x000fe20005761670 */
[----:B------:R-:W4:Y:S01]  /*67a80*/  LDL.LU R175, [R1+0xabc] ;  /* 0x000abc0001af7983 */ /* 0x000f220000300800 */
[----:B------:R-:W-:-:S11]  /*67a90*/  LOP3.LUT P1, RZ, R8, 0x4, RZ, 0xc0, !PT ;  /* 0x0000000408ff7812 */ /* 0x000fd6000782c0ff */
[----:B------:R-:W0:Y:S01]  /*67aa0*/  @!P3 LDC.64 R20, c[0x0][0x5c0] ;  /* 0x00017000ff14bb82 */ /* 0x000e220000000a00 */
[----:B------:R-:W-:Y:S01]  /*67ab0*/  LOP3.LUT R8, R8, 0xfffffffe, RZ, 0xc0, !PT ;  /* 0xfffffffe08087812 */ /* 0x000fe200078ec0ff */
[----:B------:R-:W4:Y:S01]  /*67ac0*/  LDL.LU R174, [R1+0xac0] ;  /* 0x000ac00001ae7983 */ /* 0x000f220000300800 */
[----:B------:R-:W-:Y:S02]  /*67ad0*/  F2FP.SATFINITE.E4M3.F32.PACK_AB_MERGE_C R19, RZ, R19, RZ ;  /* 0x00000013ff13723e */ /* 0x000fe400048070ff */
[----:B------:R-:W-:Y:S01]  /*67ae0*/  @P3 LOP3.LUT R8, R8, 0x1, RZ, 0xfc, !PT ;  /* 0x0000000108083812 */ /* 0x000fe200078efcff */
[----:B------:R-:W4:Y:S01]  /*67af0*/  LDL.LU R177, [R1+0xac4] ;  /* 0x000ac40001b17983 */ /* 0x000f220000300800 */
[----:B0-----:R-:W-:-:S03]  /*67b00*/  @!P3 IADD3 R44, P5, P6, R16, R20, R7 ;  /* 0x00000014102cb210 */ /* 0x001fc60007ebe007 */
[----:B------:R0:W-:Y:S01]  /*67b10*/  @!P4 STG.E.U8 desc[UR22][R22.64+0x1], R19 ;  /* 0x000001131600c986 */ /* 0x0001e2000c101116 */
[----:B------:R-:W-:-:S03]  /*67b20*/  @!P3 IADD3.X R45, R29, R21, R6, P5, P6 ;  /* 0x000000151d2db210 */ /* 0x000fc60002fec406 */
[----:B------:R-:W4:Y:S01]  /*67b30*/  LDL.LU R176, [R1+0xac8] ;  /* 0x000ac80001b07983 */ /* 0x000f220000300800 */
[----:B------:R-:W-:Y:S02]  /*67b40*/  ISETP.LT.OR P6, PT, R27, 0x19, !P2 ;  /* 0x000000191b00780c */ /* 0x000fe400057c1670 */
[----:B------:R-:W-:Y:S01]  /*67b50*/  LOP3.LUT P3, RZ, R12, 0x1000000, RZ, 0xc0, !PT ;  /* 0x010000000cff7812 */ /* 0x000fe2000786c0ff */
[----:B------:R-:W4:Y:S01]  /*67b60*/  LDL.LU R179, [R1+0xacc] ;  /* 0x000acc0001b37983 */ /* 0x000f220000300800 */
[----:B0-----:R-:W-:-:S09]  /*67b70*/  FMUL R19, R168, UR21 ;  /* 0x00000015a8137c20 */ /* 0x001fd20008400000 */
[----:B------:R-:W0:Y:S01]  /*67b80*/  @!P6 LDC.64 R20, c[0x0][0x5c0] ;  /* 0x00017000ff14eb82 */ /* 0x000e220000000a00 */
[----:B------:R-:W-:Y:S01]  /*67b90*/  F2FP.SATFINITE.E4M3.F32.PACK_AB_MERGE_C R19, RZ, R19, RZ ;  /* 0x00000013ff13723e */ /* 0x000fe200048070ff */
[----:B------:R-:W4:Y:S04]  /*67ba0*/  LDL.LU R178, [R1+0xad0] ;  /* 0x000ad00001b27983 */ /* 0x000f280000300800 */
[----:B------:R1:W-:Y:S01]  /*67bb0*/  @!P3 STG.E.U8 desc[UR22][R42.64+0x8], R19 ;  /* 0x000008132a00b986 */ /* 0x0003e2000c101116 */
[----:B------:R-:W-:Y:S02]  /*67bc0*/  ISETP.LT.OR P3, PT, R27, 0x1a, !P2 ;  /* 0x0000001a1b00780c */ /* 0x000fe40005761670 */
[----:B------:R-:W-:Y:S01]  /*67bd0*/  LOP3.LUT R8, R8, 0xfffffffd, RZ, 0xc0, !PT ;  /* 0xfffffffd08087812 */ /* 0x000fe200078ec0ff */
[----:B------:R-:W4:Y:S01]  /*67be0*/  LDL.LU R181, [R1+0xad4] ;  /* 0x000ad40001b57983 */ /* 0x000f220000300800 */
[----:B------:R-:W-:-:S02]  /*67bf0*/  LOP3.LUT R12, R12, 0xff7fffff, RZ, 0xc0, !PT ;  /* 0xff7fffff0c0c7812 */ /* 0x000fc400078ec0ff */
[----:B------:R-:W-:Y:S01]  /*67c00*/  LOP3.LUT R9, R9, 0xffffffbf, RZ, 0xc0, !PT ;  /* 0xffffffbf09097812 */ /* 0x000fe200078ec0ff */
[----:B------:R-:W4:Y:S01]  /*67c10*/  LDL.LU R180, [R1+0xad8] ;  /* 0x000ad80001b47983 */ /* 0x000f220000300800 */
[----:B0-----:R-:W-:-:S03]  /*67c20*/  @!P6 IADD3 R166, P4, P5, R16, R20, R7 ;  /* 0x0000001410a6e210 */ /* 0x001fc60007d9e007 */
[----:B------:R-:W4:Y:S01]  /*67c30*/  LDL.LU R183, [R1+0xadc] ;  /* 0x000adc0001b77983 */ /* 0x000f220000300800 */
[----:B------:R-:W-:-:S03]  /*67c40*/  @!P6 IADD3.X R167, R29, R21, R6, P4, P5 ;  /* 0x000000151da7e210 */ /* 0x000fc600027ea406 */
[----:B------:R-:W4:Y:S01]  /*67c50*/  LDL.LU R182, [R1+0xae0] ;  /* 0x000ae00001b67983 */ /* 0x000f220000300800 */
[----:B------:R-:W1:Y:S01]  /*67c60*/  @!P3 LDC.64 R20, c[0x0][0x5c0] ;  /* 0x00017000ff14bb82 */ /* 0x000e620000000a00 */
[----:B------:R-:W-:Y:S02]  /*67c70*/  @P3 LOP3.LUT R8, R8, 0x2, RZ, 0xfc, !PT ;  /* 0x0000000208083812 */ /* 0x000fe400078efcff */
[----:B------:R-:W-:Y:S01]  /*67c80*/  @P6 LOP3.LUT R9, R9, 0x40, RZ, 0xfc, !PT ;  /* 0x0000004009096812 */ /* 0x000fe200078efcff */
[----:B------:R-:W4:Y:S01]  /*67c90*/  LDL.LU R185, [R1+0xae4] ;  /* 0x000ae40001b97983 */ /* 0x000f220000300800 */
[----:B-1----:R-:W-:-:S03]  /*67ca0*/  @!P3 IADD3 R42, P4, P5, R16, R20, R7 ;  /* 0x00000014102ab210 */ /* 0x002fc60007d9e007 */
[----:B------:R-:W4:Y:S01]  /*67cb0*/  LDL.LU R184, [R1+0xae8] ;  /* 0x000ae80001b87983 */ /* 0x000f220000300800 */
[----:B------:R-:W-:-:S03]  /*67cc0*/  @!P3 IADD3.X R43, R29, R21, R6, P4, P5 ;  /* 0x000000151d2bb210 */ /* 0x000fc600027ea406 */
[----:B------:R-:W4:Y:S01]  /*67cd0*/  LDL.LU R187, [R1+0xaec] ;  /* 0x000aec0001bb7983 */ /* 0x000f220000300800 */
[----:B------:R-:W-:Y:S02]  /*67ce0*/  ISETP.LT.OR P4, PT, R27, 0x9, !P0 ;  /* 0x000000091b00780c */ /* 0x000fe40004781670 */
[----:B------:R-:W-:Y:S01]  /*67cf0*/  LOP3.LUT P3, RZ, R0, 0x2, RZ, 0xc0, !PT ;  /* 0x0000000200ff7812 */ /* 0x000fe2000786c0ff */
[----:B------:R-:W4:Y:S10]  /*67d00*/  LDL.LU R186, [R1+0xaf0] ;  /* 0x000af00001ba7983 */ /* 0x000f340000300800 */
[----:B------:R-:W0:Y:S01]  /*67d10*/  @!P4 LDC.64 R22, c[0x0][0x5c0] ;  /* 0x00017000ff16cb82 */ /* 0x000e220000000a00 */
[----:B------:R-:W-:Y:S01]  /*67d20*/  @!P4 IADD3 R20, P5, P6, R3, R16, R5 ;  /* 0x000000100314c210 */ /* 0x000fe20007ebe005 */
[----:B------:R-:W4:Y:S01]  /*67d30*/  LDL.LU R189, [R1+0xaf4] ;  /* 0x000af40001bd7983 */ /* 0x000f220000300800 */
[----:B------:R-:W-:-:S02]  /*67d40*/  @P3 LOP3.LUT R12, R12, 0x800000, RZ, 0xfc, !PT ;  /* 0x008000000c0c3812 */ /* 0x000fc400078efcff */
[----:B------:R-:W-:Y:S01]  /*67d50*/  ISETP.LT.OR P3, PT, R27, 0x21, !P2 ;  /* 0x000000211b00780c */ /* 0x000fe20005761670 */
[----:B------:R-:W4:Y:S01]  /*67d60*/  LDL.LU R188, [R1+0xaf8] ;  /* 0x000af80001bc7983 */ /* 0x000f220000300800 */
[----:B------:R-:W-:Y:S02]  /*67d70*/  @!P4 IADD3.X R28, R2, R29, R4, P5, P6 ;  /* 0x0000001d021cc210 */ /* 0x000fe40002fec404 */
[----:B------:R-:W-:Y:S01]  /*67d80*/  LOP3.LUT R9, R9, 0xffffff7f, RZ, 0xc0, !PT ;  /* 0xffffff7f09097812 */ /* 0x000fe200078ec0ff */
[----:B------:R-:W4:Y:S01]  /*67d90*/  LDL.LU R191, [R1+0xafc] ;  /* 0x000afc0001bf7983 */ /* 0x000f220000300800 */
[----:B--2---:R-:W-:-:S07]  /*67da0*/  FMUL R19, R165, UR21 ;  /* 0x00000015a5137c20 */ /* 0x004fce0008400000 */
[----:B------:R-:W-:Y:S01]  /*67db0*/  @P3 LOP3.LUT R9, R9, 0x80, RZ, 0xfc, !PT ;  /* 0x0000008009093812 */ /* 0x000fe200078efcff */
[----:B------:R-:W2:Y:S01]  /*67dc0*/  LDL.LU R190, [R1+0xb00] ;  /* 0x000b000001be7983 */ /* 0x000ea20000300800 */
[----:B------:R-:W-:-:S03]  /*67dd0*/  F2FP.SATFINITE.E4M3.F32.PACK_AB_MERGE_C R19, RZ, R19, RZ ;  /* 0x00000013ff13723e */ /* 0x000fc600048070ff */
[----:B------:R-:W2:Y:S04]  /*67de0*/  LDL.LU R193, [R1+0xb04] ;  /* 0x000b040001c17983 */ /* 0x000ea80000300800 */
[----:B------:R3:W-:Y:S01]  /*67df0*/  @!P1 STG.E.U8 desc[UR22][R24.64+0x9], R19 ;  /* 0x0000091318009986 */ /* 0x0007e2000c101116 */
[----:B0-----:R-:W-:Y:S02]  /*67e00*/  @!P4 IADD3 R22, P1, R20, R22, RZ ;  /* 0x000000161416c210 */ /* 0x001fe40007f3e0ff */
[----:B------:R-:W0:Y:S01]  /*67e10*/  @!P3 LDC.64 R20, c[0x0][0x5c0] ;  /* 0x00017000ff14bb82 */ /* 0x000e220000000a00 */
[----:B------:R-:W-:Y:S01]  /*67e20*/  LOP3.LUT R0, R0, 0xfffffffd, RZ, 0xc0, !PT ;  /* 0xfffffffd00007812 */ /* 0x000fe200078ec0ff */
[----:B------:R-:W2:Y:S01]  /*67e30*/  LDL.LU R192, [R1+0xb08] ;  /* 0x000b080001c07983 */ /* 0x000ea20000300800 */
[----:B------:R-:W-:Y:S01]  /*67e40*/  @!P4 IMAD.X R23, R28, 0x1, R23, P1 ;  /* 0x000000011c17c824 */ /* 0x000fe200008e0617 */
[----:B0-----:R-:W-:-:S02]  /*67e50*/  @!P3 IADD3 R168, P5, P6, R16, R20, R7 ;  /* 0x0000001410a8b210 */ /* 0x001fc40007ebe007 */
[----:B------:R-:W2:Y:S01]  /*67e60*/  LDL.LU R195, [R1+0xb0c] ;  /* 0x000b0c0001c37983 */ /* 0x000ea20000300800 */
[----:B---3--:R-:W-:Y:S01]  /*67e70*/  FMUL R19, R164, UR21 ;  /* 0x00000015a4137c20 */ /* 0x008fe20008400000 */
[----:B------:R-:W-:Y:S02]  /*67e80*/  @!P3 IADD3.X R169, R29, R21, R6, P5, P6 ;  /* 0x000000151da9b210 */ /* 0x000fe40002fec406 */
[----:B------:R-:W3:Y:S02]  /*67e90*/  LDL.LU R194, [R1+0xb10] ;  /* 0x000b100001c27983 */ /* 0x000ee40000300800 */
[----:B------:R-:W-:Y:S02]  /*67ea0*/  F2FP.SATFINITE.E4M3.F32.PACK_AB_MERGE_C R19, RZ, R19, RZ ;  /* 0x00000013ff13723e */ /* 0x000fe400048070ff */
[----:B------:R-:W3:Y:S04]  /*67eb0*/  LDL.LU R197, [R1+0xb14] ;  /* 0x000b140001c57983 */ /* 0x000ee80000300800 */
[----:B------:R0:W-:Y:S01]  /*67ec0*/  @!P4 STG.E.U8 desc[UR22][R22.64+0x8], R19 ;  /* 0x000008131600c986 */ /* 0x0001e2000c101116 */
[----:B------:R-:W-:-:S02]  /*67ed0*/  ISETP.LT.OR P4, PT, R27, 0xa, !P0 ;  /* 0x0000000a1b00780c */ /* 0x000fc40004781670 */
[----:B------:R-:W-:Y:S01]  /*67ee0*/  ISETP.LT.OR P3, PT, R27, 0x22, !P2 ;  /* 0x000000221b00780c */ /* 0x000fe20005761670 */
[----:B------:R-:W3:Y:S01]  /*67ef0*/  LDL.LU R196, [R1+0xb18] ;  /* 0x000b180001c47983 */ /* 0x000ee20000300800 */
[----:B------:R-:W-:-:S09]  /*67f00*/  LOP3.LUT P1, RZ, R8, 0x8, RZ, 0xc0, !PT ;  /* 0x0000000808ff7812 */ /* 0x000fd2000782c0ff */
[----:B------:R-:W1:Y:S01]  /*67f10*/  @!P4 LDC.64 R20, c[0x0][0x5c0] ;  /* 0x00017000ff14cb82 */ /* 0x000e620000000a00 */
[----:B0-----:R-:W-:Y:S01]  /*67f20*/  @!P4 IADD3 R22, P5, P6, R3, R16, R5 ;  /* 0x000000100316c210 */ /* 0x001fe20007ebe005 */
[----:B------:R-:W3:Y:S03]  /*67f30*/  LDL.LU R199, [R1+0xb1c] ;  /* 0x000b1c0001c77983 */ /* 0x000ee60000300800 */
[----:B------:R-:W-:Y:S01]  /*67f40*/  @!P4 IADD3.X R19, R2, R29, R4, P5, P6 ;  /* 0x0000001d0213c210 */ /* 0x000fe20002fec404 */
[----:B------:R-:W3:Y:S01]  /*67f50*/  LDL.LU R198, [R1+0xb20] ;  /* 0x000b200001c67983 */ /* 0x000ee20000300800 */
[----:B------:R-:W-:Y:S02]  /*67f60*/  LOP3.LUT R8, R8, 0xfffffffb, RZ, 0xc0, !PT ;  /* 0xfffffffb08087812 */ /* 0x000fe400078ec0ff */
[----:B------:R-:W-:Y:S01]  /*67f70*/  LOP3.LUT R9, R9, 0xfffffeff, RZ, 0xc0, !PT ;  /* 0xfffffeff09097812 */ /* 0x000fe200078ec0ff */
[----:B------:R-:W3:Y:S01]  /*67f80*/  LDL.LU R201, [R1+0xb24] ;  /* 0x000b240001c97983 */ /* 0x000ee20000300800 */
[----:B-1----:R-:W-:-:S03]  /*67f90*/  @!P4 IADD3 R22, P5, R22, R20, RZ ;  /* 0x000000141616c210 */ /* 0x002fc60007fbe0ff */
[----:B------:R-:W3:Y:S02]  /*67fa0*/  LDL.LU R200, [R1+0xb28] ;  /* 0x000b280001c87983 */ /* 0x000ee40000300800 */
[----:B------:R-:W-:Y:S01]  /*67fb0*/  @!P4 IMAD.X R23, R19, 0x1, R21, P5 ;  /* 0x000000011317c824 */ /* 0x000fe200028e0615 */
[----:B------:R-:W-:Y:S01]  /*67fc0*/  @P3 LOP3.LUT R8, R8, 0x4, RZ, 0xfc, !PT ;  /* 0x0000000408083812 */ /* 0x000fe200078efcff */
[----:B------:R-:W0:Y:S01]  /*67fd0*/  @!P3 LDC.64 R20, c[0x0][0x5c0] ;  /* 0x00017000ff14bb82 */ /* 0x000e220000000a00 */
[----:B----4-:R-:W-:Y:S01]  /*67fe0*/  FMUL R19, R170, UR21 ;  /* 0x00000015aa137c20 */ /* 0x010fe20008400000 */
[----:B------:R-:W4:Y:S04]  /*67ff0*/  LDL.LU R203, [R1+0xb2c] ;  /* 0x000b2c0001cb7983 */ /* 0x000f280000300800 */
[----:B------:R-:W-:Y:S01]  /*68000*/  F2FP.SATFINITE.E4M3.F32.PACK_AB_MERGE_C R19, RZ, R19, RZ ;  /* 0x00000013ff13723e */ /* 0x000fe200048070ff */
        /* <DEDUP_REMOVED lines=16> */
[----:B------:R-:W-:-:S03]  /*68110*/  @P6 LOP3.LUT R9, R9, 0x100, RZ, 0xfc, !PT ;  /* 0x0000010009096812 */ /* 0x000fc600078efcff */
[----:B------:R-:W4:Y:S01]  /*68120*/  LDL.LU R211, [R1+0xb44] ;  /* 0x000b440001d37983 */ /* 0x000f220000300800 */
[----:B0-----:R-:W-:Y:S01]  /*68130*/  @!P6 IADD3 R170, P4, P5, R16, R20, R7 ;  /* 0x0000001410aae210 */ /* 0x001fe20007d9e007 */
[----:B-1----:R-:W-:-:S04]  /*68140*/  FMUL R19, R172, UR21 ;  /* 0x00000015ac137c20 */ /* 0x002fc80008400000 */
[----:B------:R-:W-:Y:S01]  /*68150*/  @P3 LOP3.LUT R0, R0, 0x2, RZ, 0xfc, !PT ;  /* 0x0000000200003812 */ /* 0x000fe200078efcff */
[----:B------:R-:W4:Y:S01]  /*68160*/  LDL.LU R210, [R1+0xb48] ;  /* 0x000b480001d27983 */ /* 0x000f220000300800 */
[----:B------:R-:W-:Y:S02]  /*68170*/  @!P6 IADD3.X R171, R29, R21, R6, P4, P5 ;  /* 0x000000151dabe210 */ /* 0x000fe400027ea406 */
[----:B------:R-:W0:Y:S01]  /*68180*/  @!P3 LDC.64 R20, c[0x0][0x5c0] ;  /* 0x00017000ff14bb82 */ /* 0x000e220000000a00 */
        /* <DEDUP_REMOVED lines=8> */
[----:B------:R-:W4:Y:S10]  /*68210*/  LDL.LU R212, [R1+0xb54] ;  /* 0x000b540001d47983 */ /* 0x000f340000300800 */
[----:B------:R-:W1:Y:S02]  /*68220*/  @!P4 LDC.64 R22, c[0x0][0x5c0] ;  /* 0x00017000ff16cb82 */ /* 0x000e640000000a00 */
[----:B------:R-:W-:-:S02]  /*68230*/  @P3 LOP3.LUT R12, R12, 0x400000, RZ, 0xfc, !PT ;  /* 0x004000000c0c3812 */ /* 0x000fc400078efcff */
[----:B------:R-:W-:Y:S02]  /*68240*/  ISETP.LT.OR P3, PT, R27, 0x31, !P2 ;  /* 0x000000311b00780c */ /* 0x000fe40005761670 */
[----:B------:R-:W-:Y:S01]  /*68250*/  @!P4 IADD3 R20, P5, P6, R3, R16, R5 ;  /* 0x000000100314c210 */ /* 0x000fe20007ebe005 */
[----:B0-----:R-:W-:-:S03]  /*68260*/  FMUL R19, R175, UR21 ;  /* 0x00000015af137c20 */ /* 0x001fc60008400000 */
[----:B------:R-:W-:Y:S02]  /*68270*/  @!P4 IADD3.X R24, R2, R29, R4, P5, P6 ;  /* 0x0000001d0218c210 */ /* 0x000fe40002fec404 */
[----:B------:R-:W-:Y:S02]  /*68280*/  F2FP.SATFINITE.E4M3.F32.PACK_AB_MERGE_C R19, RZ, R19, RZ ;  /* 0x00000013ff13723e */ /* 0x000fe400048070ff */
[----:B-1----:R-:W-:-:S03]  /*68290*/  @!P4 IADD3 R22, P1, R20, R22, RZ ;  /* 0x000000161416c210 */ /* 0x002fc60007f3e0ff */
[----:B------:R-:W0:Y:S02]  /*682a0*/  @!P3 LDC.64 R20, c[0x0][0x5c0] ;  /* 0x00017000ff14bb82 */ /* 0x000e240000000a00 */
[----:B------:R-:W-:-:S05]  /*682b0*/  @!P4 IMAD.X R23, R24, 0x1, R23, P1 ;  /* 0x000000011817c824 */ /* 0x000fca00008e0617 */
[----:B------:R1:W-:Y:S01]  /*682c0*/  @!P4 STG.E.U8 desc[UR22][R22.64+0x10], R19 ;  /* 0x000010131600c986 */ /* 0x0003e2000c101116 */
[----:B------:R-:W-:Y:S02]  /*682d0*/  ISETP.LT.OR P4, PT, R27, 0x12, !P0 ;  /* 0x000000121b00780c */ /* 0x000fe40004781670 */
[----:B0-----:R-:W-:-:S04]  /*682e0*/  @!P3 IADD3 R172, P5, P6, R16, R20, R7 ;  /* 0x0000001410acb210 */ /* 0x001fc80007ebe007 */
[----:B------:R-:W-:-:S07]  /*682f0*/  @!P3 IADD3.X R173, R29, R21, R6, P5, P6 ;  /* 0x000000151dadb210 */ /* 0x000fce0002fec406 */
[----:B------:R-:W0:Y:S01]  /*68300*/  @!P4 LDC.64 R20, c[0x0][0x5c0] ;  /* 0x00017000ff14cb82 */ /* 0x000e220000000a00 */
[----:B------:R-:W-:-:S04]  /*68310*/  LOP3.LUT R9, R9, 0xfffffdff, RZ, 0xc0, !PT ;  /* 0xfffffdff09097812 */ /* 0x000fc800078ec0ff */
[----:B------:R-:W-:Y:S02]  /*68320*/  @P3 LOP3.LUT R9, R9, 0x200, RZ, 0xfc, !PT ;  /* 0x0000020009093812 */ /* 0x000fe400078efcff */
[----:B------:R-:W-:Y:S02]  /*68330*/  ISETP.LT.OR P3, PT, R27, 0x32, !P2 ;  /* 0x000000321b00780c */ /* 0x000fe40005761670 */
[----:B-1----:R-:W-:-:S04]  /*68340*/  @!P4 IADD3 R22, P5, P6, R3, R16, R5 ;  /* 0x000000100316c210 */ /* 0x002fc80007ebe005 */
[----:B------:R-:W-:Y:S02]  /*68350*/  @!P4 IADD3.X R19, R2, R29, R4, P5, P6 ;  /* 0x0000001d0213c210 */ /* 0x000fe40002fec404 */
[----:B0-----:R-:W-:-:S05]  /*68360*/  @!P4 IADD3 R22, P5, R22, R20, RZ ;  /* 0x000000141616c210 */ /* 0x001fca0007fbe0ff */
[----:B------:R-:W-:Y:S02]  /*68370*/  @!P4 IMAD.X R23, R19, 0x1, R21, P5 ;  /* 0x000000011317c824 */ /* 0x000fe400028e0615 */
[----:B------:R-:W0:Y:S01]  /*68380*/  @!P3 LDC.64 R20, c[0x0][0x5c0] ;  /* 0x00017000ff14bb82 */ /* 0x000e220000000a00 */
[----:B------:R-:W-:Y:S01]  /*68390*/  FMUL R19, R174, UR21 ;  /* 0x00000015ae137c20 */ /* 0x000fe20008400000 */
[C---:B------:R-:W-:Y:S02]  /*683a0*/  LOP3.LUT P1, RZ, R8.reuse, 0x10, RZ, 0xc0, !PT ;  /* 0x0000001008ff7812 */ /* 0x040fe4000782c0ff */
[----:B------:R-:W-:Y:S02]  /*683b0*/  LOP3.LUT R8, R8, 0xfffffff7, RZ, 0xc0, !PT ;  /* 0xfffffff708087812 */ /* 0x000fe400078ec0ff */
[----:B------:R-:W-:Y:S02]  /*683c0*/  F2FP.SATFINITE.E4M3.F32.PACK_AB_MERGE_C R19, RZ, R19, RZ ;  /* 0x00000013ff13723e */ /* 0x000fe400048070ff */
[----:B0-----:R-:W-:-:S04]  /*683d0*/  @!P3 IADD3 R58, P5, P6, R16, R20, R7 ;  /* 0x00000014103ab210 */ /* 0x001fc80007ebe007 */
[----:B------:R-:W-:Y:S02]  /*683e0*/  @!P3 IADD3.X R59, R29, R21, R6, P5, P6 ;  /* 0x000000151d3bb210 */ /* 0x000fe40002fec406 */
[----:B------:R-:W-:Y:S02]  /*683f0*/  ISETP.LT.OR P6, PT, R27, 0x39, !P2 ;  /* 0x000000391b00780c */ /* 0x000fe400057c1670 */
[----:B------:R-:W-:Y:S02]  /*68400*/  @P3 LOP3.LUT R8, R8, 0x8, RZ, 0xfc, !PT ;  /* 0x0000000808083812 */ /* 0x000fe400078efcff */
[----:B------:R-:W-:Y:S01]  /*68410*/  LOP3.LUT P3, RZ, R12, 0x400000, RZ, 0xc0, !PT ;  /* 0x004000000cff7812 */ /* 0x000fe2000786c0ff */
[----:B------:R0:W-:Y:S08]  /*68420*/  @!P4 STG.E.U8 desc[UR22][R22.64+0x11], R19 ;  /* 0x000011131600c986 */ /* 0x0001f0000c101116 */
[----:B------:R-:W1:Y:S01]  /*68430*/  @!P6 LDC.64 R20, c[0x0][0x5c0] ;  /* 0x00017000ff14eb82 */ /* 0x000e620000000a00 */
[----:B0-----:R-:W-:-:S05]  /*68440*/  FMUL R19, R177, UR21 ;  /* 0x00000015b1137c20 */ /* 0x001fca0008400000 */
[----:B------:R-:W-:-:S05]  /*68450*/  F2FP.SATFINITE.E4M3.F32.PACK_AB_MERGE_C R19, RZ, R19, RZ ;  /* 0x00000013ff13723e */ /* 0x000fca00048070ff */
[----:B------:R0:W-:Y:S01]  /*68460*/  @!P3 STG.E.U8 desc[UR22][R64.64+0x18], R19 ;  /* 0x000018134000b986 */ /* 0x0001e2000c101116 */
[----:B------:R-:W-:Y:S02]  /*68470*/  ISETP.LT.OR P3, PT, R27, 0x3a, !P2 ;  /* 0x0000003a1b00780c */ /* 0x000fe40005761670 */
[----:B-1----:R-:W-:-:S04]  /*68480*/  @!P6 IADD3 R174, P4, P5, R16, R20, R7 ;  /* 0x0000001410aee210 */ /* 0x002fc80007d9e007 */
[----:B------:R-:W-:-:S07]  /*68490*/  @!P6 IADD3.X R175, R29, R21, R6, P4, P5 ;  /* 0x000000151dafe210 */ /* 0x000fce00027ea406 */
[----:B------:R-:W0:Y:S01]  /*684a0*/  @!P3 LDC.64 R20, c[0x0][0x5c0] ;  /* 0x00017000ff14bb82 */ /* 0x000e220000000a00 */
[----:B------:R-:W-:-:S04]  /*684b0*/  LOP3.LUT R0, R0, 0xffff7fff, RZ, 0xc0, !PT ;  /* 0xffff7fff00007812 */ /* 0x000fc800078ec0ff */
[----:B------:R-:W-:Y:S02]  /*684c0*/  @P3 LOP3.LUT R0, R0, 0x8000, RZ, 0xfc, !PT ;  /* 0x0000800000003812 */ /* 0x000fe400078efcff */
[----:B0-----:R-:W-:-:S04]  /*684d0*/  @!P3 IADD3 R64, P4, P5, R16, R20, R7 ;  /* 0x000000141040b210 */ /* 0x001fc80007d9e007 */
[----:B------:R-:W-:Y:S02]  /*684e0*/  @!P3 IADD3.X R65, R29, R21, R6, P4, P5 ;  /* 0x000000151d41b210 */ /* 0x000fe400027ea406 */
[----:B------:R-:W-:Y:S02]  /*684f0*/  ISETP.LT.OR P4, PT, R27, 0x19, !P0 ;  /* 0x000000191b00780c */ /* 0x000fe40004781670 */
[----:B------:R-:W-:Y:S02]  /*68500*/  LOP3.LUT P3, RZ, R0, 0x20000, RZ, 0xc0, !PT ;  /* 0x0002000000ff7812 */ /* 0x000fe4000786c0ff */
[----:B------:R-:W-:-:S09]  /*68510*/  LOP3.LUT R12, R12, 0xffdfffff, RZ, 0xc0, !PT ;  /* 0xffdfffff0c0c7812 */ /* 0x000fd200078ec0ff */
[----:B------:R-:W0:Y:S02]  /*68520*/  @!P4 LDC.64 R22, c[0x0][0x5c0] ;  /* 0x00017000ff16cb82 */ /* 0x000e240000000a00 */
[----:B------:R-:W-:Y:S01]  /*68530*/  @P3 LOP3.LUT R12, R12, 0x200000, RZ, 0xfc, !PT ;  /* 0x002000000c0c3812 */ /* 0x000fe200078efcff */
[----:B------:R-:W-:Y:S01]  /*68540*/  FMUL R19, R176, UR21 ;  /* 0x00000015b0137c20 */ /* 0x000fe20008400000 */
[----:B------:R-:W-:Y:S02]  /*68550*/  ISETP.LT.OR P3, PT, R27, 0x41, !P2 ;  /* 0x000000411b00780c */ /* 0x000fe40005761670 */
[----:B------:R-:W-:Y:S02]  /*68560*/  LOP3.LUT R9, R9, 0xfffffbff, RZ, 0xc0, !PT ;  /* 0xfffffbff09097812 */ /* 0x000fe400078ec0ff */
[----:B------:R-:W-:Y:S02]  /*68570*/  F2FP.SATFINITE.E4M3.F32.PACK_AB_MERGE_C R19, RZ, R19, RZ ;  /* 0x00000013ff13723e */ /* 0x000fe400048070ff */
[----:B------:R-:W-:-:S02]  /*68580*/  @P6 LOP3.LUT R9, R9, 0x400, RZ, 0xfc, !PT ;  /* 0x0000040009096812 */ /* 0x000fc400078efcff */
[----:B------:R-:W-:Y:S01]  /*68590*/  @!P4 IADD3 R20, P5, P6, R3, R16, R5 ;  /* 0x000000100314c210 */ /* 0x000fe20007ebe005 */
[----:B------:R1:W-:Y:S03]  /*685a0*/  @!P1 STG.E.U8 desc[UR22][R36.64+0x19], R19 ;  /* 0x0000191324009986 */ /* 0x0003e6000c101116 */
[----:B------:R-:W-:Y:S02]  /*685b0*/  @!P4 IADD3.X R24, R2, R29, R4, P5, P6 ;  /* 0x0000001d0218c210 */ /* 0x000fe40002fec404 */
[----:B0-----:R-:W-:Y:S02]  /*685c0*/  @!P4 IADD3 R22, P1, R20, R22, RZ ;  /* 0x000000161416c210 */ /* 0x001fe40007f3e0ff */
[----:B------:R-:W0:Y:S01]  /*685d0*/  @!P3 LDC.64 R20, c[0x0][0x5c0] ;  /* 0x00017000ff14bb82 */ /* 0x000e220000000a00 */
[----:B-1----:R-:W-:Y:S02]  /*685e0*/  FMUL R19, R179, UR21 ;  /* 0x00000015b3137c20 */ /* 0x002fe40008400000 */
[----:B------:R-:W-:-:S03]  /*685f0*/  @!P4 IMAD.X R23, R24, 0x1, R23, P1 ;  /* 0x000000011817c824 */ /* 0x000fc600008e0617 */
[----:B------:R-:W-:-:S05]  /*68600*/  F2FP.SATFINITE.E4M3.F32.PACK_AB_MERGE_C R19, RZ, R19, RZ ;  /* 0x00000013ff13723e */ /* 0x000fca00048070ff */
        /* <DEDUP_REMOVED lines=172> */
[----:B--2---:R-:W-:Y:S01]  /*690d0*/  FMUL R19, R190, UR21 ;  /* 0x00000015be137c20 */ /* 0x004fe20008400000 */
        /* <DEDUP_REMOVED lines=16> */
[----:B------:R-:W0:Y:S02]  /*691e0*/  @!P3 LDC.64 R20, c[0x0][0x5c0] ;  /* 0x00017000ff14bb82 */ /* 0x000e240000000a00 */
        /* <DEDUP_REMOVED lines=23> */
[----:B------:R-:W-:Y:S02]  /*69360*/  ISETP.LT.OR P3, PT, R27, 0x82, !P2 ;  /* 0x000000821b00780c */ /* 0x000fe40005761670 */
[----:B-1----:R-:W-:-:S04]  /*69370*/  @!P4 IADD3 R22, P5, P6, R3, R16, R5 ;  /* 0x000000100316c210 */ /* 0x002fc80007ebe005 */
[----:B------:R-:W-:Y:S02]  /*69380*/  @!P4 IADD3.X R19, R2, R29, R4, P5, P6 ;  /* 0x0000001d0213c210 */ /* 0x000fe40002fec404 */
[----:B0-----:R-:W-:-:S05]  /*69390*/  @!P4 IADD3 R22, P5, R22, R20, RZ ;  /* 0x000000141616c210 */ /* 0x001fca0007fbe0ff */
[----:B------:R-:W-:Y:S02]  /*693a0*/  @!P4 IMAD.X R23, R19, 0x1, R21, P5 ;  /* 0x000000011317c824 */ /* 0x000fe400028e0615 */
[----:B------:R-:W0:Y:S01]  /*693b0*/  @!P3 LDC.64 R20, c[0x0][0x5c0] ;  /* 0x00017000ff14bb82 */ /* 0x000e220000000a00 */
[----:B---3--:R-:W-:-:S05]  /*693c0*/  FMUL R19, R194, UR21 ;  /* 0x00000015c2137c20 */ /* 0x008fca0008400000 */
[----:B------:R-:W-:Y:S02]  /*693d0*/  F2FP.SATFINITE.E4M3.F32.PACK_AB_MERGE_C R19, RZ, R19, RZ ;  /* 0x00000013ff13723e */ /* 0x000fe400048070ff */
[----:B0-----:R-:W-:-:S04]  /*693e0*/  @!P3 IADD3 R62, P5, P6, R16, R20, R7 ;  /* 0x00000014103eb210 */ /* 0x001fc80007ebe007 */
[----:B------:R-:W-:Y:S02]  /*693f0*/  @!P3 IADD3.X R63, R29, R21, R6, P5, P6 ;  /* 0x000000151d3fb210 */ /* 0x000fe40002fec406 */
[----:B------:R-:W-:Y:S02]  /*69400*/  ISETP.LT.OR P6, PT, R27, 0x89, !P2 ;  /* 0x000000891b00780c */ /* 0x000fe400057c1670 */
[----:B------:R-:W-:Y:S01]  /*69410*/  LOP3.LUT P3, RZ, R12, 0x20000, RZ, 0xc0, !PT ;  /* 0x000200000cff7812 */ /* 0x000fe2000786c0ff */
[----:B------:R0:W-:Y:S10]  /*69420*/  @!P4 STG.E.U8 desc[UR22][R22.64+0x39], R19 ;  /* 0x000039131600c986 */ /* 0x0001f4000c101116 */
        /* <DEDUP_REMOVED lines=13> */
[----:B------:R-:W0:Y:S01]  /*69500*/  @!P4 LDC.64 R22, c[0x0][0x5c0] ;  /* 0x00017000ff16cb82 */ /* 0x000e220000000a00 */
[----:B------:R-:W-:Y:S02]  /*69510*/  LOP3.LUT P1, RZ, R8, 0x400, RZ, 0xc0, !PT ;  /* 0x0000040008ff7812 */ /* 0x000fe4000782c0ff */
        /* <DEDUP_REMOVED lines=23> */
[----:B------:R-:W-:-:S05]  /*69690*/  FMUL R19, R198, UR21 ;  /* 0x00000015c6137c20 */ /* 0x000fca0008400000 */
        /* <DEDUP_REMOVED lines=30> */
[----:B----4-:R-:W-:Y:S02]  /*69880*/  FMUL R19, R203, UR21 ;  /* 0x00000015cb137c20 */ /* 0x010fe40008400000 */
        /* <DEDUP_REMOVED lines=72> */
[----:B------:R-:W1:Y:S01]  /*69d10*/  @!P3 LDC.64 R20, c[0x0][0x5c0] ;  /* 0x00017000ff14bb82 */ /* 0x000e620000000a00 */
[----:B------:R-:W-:Y:S01]  /*69d20*/  LOP3.LUT P1, RZ, R8, 0x2000, RZ, 0xc0, !PT ;  /* 0x0000200008ff7812 */ /* 0x000fe2000782c0ff */
[----:B0-----:R-:W-:-:S05]  /*69d30*/  FMUL R19, R210, UR21 ;  /* 0x00000015d2137c20 */ /* 0x001fca0008400000 */
[----:B------:R-:W-:Y:S02]  /*69d40*/  F2FP.SATFINITE.E4M3.F32.PACK_AB_MERGE_C R19, RZ, R19, RZ ;  /* 0x00000013ff13723e */ /* 0x000fe400048070ff */
[----:B-1----:R-:W-:-:S04]  /*69d50*/  @!P3 IADD3 R72, P4, P5, R16, R20, R7 ;  /* 0x000000141048b210 */ /* 0x002fc80007d9e007 */
[----:B------:R-:W-:Y:S02]  /*69d60*/  @!P3 IADD3.X R73, R29, R21, R6, P4, P5 ;  /* 0x000000151d49b210 */ /* 0x000fe400027ea406 */
[----:B------:R-:W-:Y:S02]  /*69d70*/  ISETP.LT.OR P4, PT, R27, 0x59, !P0 ;  /* 0x000000591b00780c */ /* 0x000fe40004781670 */
[----:B------:R-:W-:Y:S01]  /*69d80*/  LOP3.LUT P3, RZ, R0, 0x200000, RZ, 0xc0, !PT ;  /* 0x0020000000ff7812 */ /* 0x000fe2000786c0ff */
[----:B------:R0:W-:Y:S01]  /*69d90*/  @!P1 STG.E.U8 desc[UR22][R46.64+0x59], R19 ;  /* 0x000059132e009986 */ /* 0x0001e2000c101116 */
[----:B------:R-:W-:-:S09]  /*69da0*/  LOP3.LUT R12, R12, 0xffffdfff, RZ, 0xc0, !PT ;  /* 0xffffdfff0c0c7812 */ /* 0x000fd200078ec0ff */
[----:B------:R-:W1:Y:S01]  /*69db0*/  @!P4 LDC.64 R22, c[0x0][0x5c0] ;  /* 0x00017000ff16cb82 */ /* 0x000e620000000a00 */
[----:B0-----:R-:W-:Y:S02]  /*69dc0*/  FMUL R19, R214, UR21 ;  /* 0x00000015d6137c20 */ /* 0x001fe40008400000 */
[----:B------:R-:W2:Y:S01]  /*69dd0*/  LDL.LU R214, [R1+0xb58] ;  /* 0x000b580001d67983 */ /* 0x000ea20000300800 */
[----:B------:R-:W-:Y:S02]  /*69de0*/  @P3 LOP3.LUT R12, R12, 0x2000, RZ, 0xfc, !PT ;  /* 0x000020000c0c3812 */ /* 0x000fe400078efcff */
[----:B------:R-:W-:Y:S02]  /*69df0*/  ISETP.LT.OR P3, PT, R27, 0xc1, !P2 ;  /* 0x000000c11b00780c */ /* 0x000fe40005761670 */
[----:B------:R-:W-:-:S04]  /*69e00*/  @!P4 IADD3 R20, P5, P6, R3, R16, R5 ;  /* 0x000000100314c210 */ /* 0x000fc80007ebe005 */
[----:B------:R-:W-:Y:S02]  /*69e10*/  @!P4 IADD3.X R24, R2, R29, R4, P5, P6 ;  /* 0x0000001d0218c210 */ /* 0x000fe40002fec404 */
[----:B-1----:R-:W-:-:S05]  /*69e20*/  @!P4 IADD3 R22, P1, R20, R22, RZ ;  /* 0x000000161416c210 */ /* 0x002fca0007f3e0ff */
[----:B------:R-:W0:Y:S01]  /*69e30*/  @!P3 LDC.64 R20, c[0x0][0x5c0] ;  /* 0x00017000ff14bb82 */ /* 0x000e220000000a00 */
[----:B------:R-:W-:Y:S01]  /*69e40*/  F2FP.SATFINITE.E4M3.F32.PACK_AB_MERGE_C R19, RZ, R19, RZ ;  /* 0x00000013ff13723e */ /* 0x000fe200048070ff */
[----:B------:R-:W-:-:S05]  /*69e50*/  @!P4 IMAD.X R23, R24, 0x1, R23, P1 ;  /* 0x000000011817c824 */ /* 0x000fca00008e0617 */
        /* <DEDUP_REMOVED lines=10> */
[----:B------:R-:W3:Y:S01]  /*69f00*/  LDL.LU R213, [R1+0xb5c] ;  /* 0x000b5c0001d57983 */ /* 0x000ee20000300800 */
[----:B------:R-:W-:Y:S02]  /*69f10*/  ISETP.LT.OR P3, PT, R27, 0xc2, !P2 ;  /* 0x000000c21b00780c */ /* 0x000fe40005761670 */
[----:B------:R-:W-:-:S05]  /*69f20*/  F2FP.SATFINITE.E4M3.F32.PACK_AB_MERGE_C R19, RZ, R19, RZ ;  /* 0x00000013ff13723e */ /* 0x000fca00048070ff */
[----:B------:R0:W-:Y:S06]  /*69f30*/  @!P4 STG.E.U8 desc[UR22][R22.64+0x59], R19 ;  /* 0x000059131600c986 */ /* 0x0001ec000c101116 */
[----:B------:R-:W1:Y:S01]  /*69f40*/  @!P3 LDC.64 R20, c[0x0][0x5c0] ;  /* 0x00017000ff14bb82 */ /* 0x000e620000000a00 */
[----:B0-----:R-:W-:Y:S02]  /*69f50*/  FMUL R19, R212, UR21 ;  /* 0x00000015d4137c20 */ /* 0x001fe40008400000 */
[----:B------:R-:W4:Y:S01]  /*69f60*/  LDL.LU R212, [R1+0xb60] ;  /* 0x000b600001d47983 */ /* 0x000f220000300800 */
[----:B-1----:R-:W-:-:S04]  /*69f70*/  @!P3 IADD3 R46, P5, P6, R16, R20, R7 ;  /* 0x00000014102eb210 */ /* 0x002fc80007ebe007 */
[----:B------:R-:W-:Y:S02]  /*69f80*/  @!P3 IADD3.X R47, R29, R21, R6, P5, P6 ;  /* 0x000000151d2fb210 */ /* 0x000fe40002fec406 */
[----:B------:R-:W-:Y:S02]  /*69f90*/  ISETP.LT.OR P6, PT, R27, 0xc9, !P2 ;  /* 0x000000c91b00780c */ /* 0x000fe400057c1670 */
[----:B------:R-:W-:-:S11]  /*69fa0*/  LOP3.LUT P3, RZ, R12, 0x2000, RZ, 0xc0, !PT ;  /* 0x000020000cff7812 */ /* 0x000fd6000786c0ff */
[----:B------:R-:W0:Y:S01]  /*69fb0*/  @!P6 LDC.64 R20, c[0x0][0x5c0] ;  /* 0x00017000ff14eb82 */ /* 0x000e220000000a00 */
[----:B------:R-:W-:-:S05]  /*69fc0*/  F2FP.SATFINITE.E4M3.F32.PACK_AB_MERGE_C R19, RZ, R19, RZ ;  /* 0x00000013ff13723e */ /* 0x000fca00048070ff */
[----:B------:R1:W-:Y:S01]  /*69fd0*/  @!P3 STG.E.U8 desc[UR22][R70.64+0x60], R19 ;  /* 0x000060134600b986 */ /* 0x0003e2000c101116 */
[----:B------:R-:W-:Y:S02]  /*69fe0*/  ISETP.LT.OR P3, PT, R27, 0xca, !P2 ;  /* 0x000000ca1b00780c */ /* 0x000fe40005761670 */
[----:B0-----:R-:W-:-:S04]  /*69ff0*/  @!P6 IADD3 R232, P4, P5, R16, R20, R7 ;  /* 0x0000001410e8e210 */ /* 0x001fc80007d9e007 */
[----:B------:R-:W-:-:S07]  /*6a000*/  @!P6 IADD3.X R233, R29, R21, R6, P4, P5 ;  /* 0x000000151de9e210 */ /* 0x000fce00027ea406 */
[----:B------:R-:W1:Y:S02]  /*6a010*/  @!P3 LDC.64 R20, c[0x0][0x5c0] ;  /* 0x00017000ff14bb82 */ /* 0x000e640000000a00 */
[----:B-1----:R-:W-:-:S04]  /*6a020*/  @!P3 IADD3 R70, P4, P5, R16, R20, R7 ;  /* 0x000000141046b210 */ /* 0x002fc80007d9e007 */
[----:B------:R-:W-:Y:S02]  /*6a030*/  @!P3 IADD3.X R71, R29, R21, R6, P4, P5 ;  /* 0x000000151d47b210 */ /* 0x000fe400027ea406 */
[----:B------:R-:W-:Y:S02]  /*6a040*/  ISETP.LT.OR P4, PT, R27, 0x61, !P0 ;  /* 0x000000611b00780c */ /* 0x000fe40004781670 */
[----:B------:R-:W-:Y:S02]  /*6a050*/  LOP3.LUT P3, RZ, R0, 0x100, RZ, 0xc0, !PT ;  /* 0x0000010000ff7812 */ /* 0x000fe4000786c0ff */
[----:B------:R-:W-:-:S09]  /*6a060*/  LOP3.LUT R12, R12, 0xffffefff, RZ, 0xc0, !PT ;  /* 0xffffefff0c0c7812 */ /* 0x000fd200078ec0ff */
[----:B------:R-:W0:Y:S01]  /*6a070*/  @!P4 LDC.64 R22, c[0x0][0x5c0] ;  /* 0x00017000ff16cb82 */ /* 0x000e220000000a00 */
[----:B------:R-:W-:Y:S02]  /*6a080*/  LOP3.LUT P1, RZ, R8, 0x4000, RZ, 0xc0, !PT ;  /* 0x0000400008ff7812 */ /* 0x000fe4000782c0ff */
[----:B------:R-:W-:Y:S02]  /*6a090*/  @P3 LOP3.LUT R12, R12, 0x1000, RZ, 0xfc, !PT ;  /* 0x000010000c0c3812 */ /* 0x000fe400078efcff */
[----:B------:R-:W-:Y:S02]  /*6a0a0*/  ISETP.LT.OR P3, PT, R27, 0xd1, !P2 ;  /* 0x000000d11b00780c */ /* 0x000fe40005761670 */
[----:B------:R-:W-:-:S04]  /*6a0b0*/  @!P4 IADD3 R20, P5, P6, R3, R16, R5 ;  /* 0x000000100314c210 */ /* 0x000fc80007ebe005 */
[----:B------:R-:W-:Y:S01]  /*6a0c0*/  @!P4 IADD3.X R24, R2, R29, R4, P5, P6 ;  /* 0x0000001d0218c210 */ /* 0x000fe20002fec404 */
[----:B--2---:R-:W-:Y:S02]  /*6a0d0*/  FMUL R19, R214, UR21 ;  /* 0x00000015d6137c20 */ /* 0x004fe40008400000 */
[----:B------:R-:W2:Y:S03]  /*6a0e0*/  LDL.LU R214, [R1+0xb64] ;  /* 0x000b640001d67983 */ /* 0x000ea60000300800 */
[----:B------:R-:W-:-:S05]  /*6a0f0*/  F2FP.SATFINITE.E4M3.F32.PACK_AB_MERGE_C R19, RZ, R19, RZ ;  /* 0x00000013ff13723e */ /* 0x000fca00048070ff */
[----:B------:R3:W-:Y:S01]  /*6a100*/  @!P1 STG.E.U8 desc[UR22][R118.64+0x61], R19 ;  /* 0x0000611376009986 */ /* 0x0007e2000c101116 */
[----:B0-----:R-:W-:Y:S02]  /*6a110*/  @!P4 IADD3 R22, P1, R20, R22, RZ ;  /* 0x000000161416c210 */ /* 0x001fe40007f3e0ff */
[----:B------:R-:W0:Y:S02]  /*6a120*/  @!P3 LDC.64 R20, c[0x0][0x5c0] ;  /* 0x00017000ff14bb82 */ /* 0x000e240000000a00 */
[----:B0-----:R-:W-:-:S04]  /*6a130*/  @!P3 IADD3 R114, P5, P6, R16, R20, R7 ;  /* 0x000000141072b210 */ /* 0x001fc80007ebe007 */
[----:B------:R-:W-:-:S05]  /*6a140*/  @!P3 IADD3.X R115, R29, R21, R6, P5, P6 ;  /* 0x000000151d73b210 */ /* 0x000fca0002fec406 */
[----:B------:R-:W-:Y:S01]  /*6a150*/  @!P3 STL.64 [R1+0xe0], R114 ;  /* 0x0000e0720100b387 */ /* 0x000fe20000100a00 */
[----:B---3--:R-:W-:-:S03]  /*6a160*/  FMUL R19, R213, UR21 ;  /* 0x00000015d5137c20 */ /* 0x008fc60008400000 */
[----:B------:R-:W3:Y:S01]  /*6a170*/  LDL.LU R213, [R1+0xb68] ;  /* 0x000b680001d57983 */ /* 0x000ee20000300800 */
[----:B------:R-:W-:Y:S01]  /*6a180*/  @!P4 IMAD.X R23, R24, 0x1, R23, P1 ;  /* 0x000000011817c824 */ /* 0x000fe200008e0617 */
[----:B------:R-:W-:-:S05]  /*6a190*/  F2FP.SATFINITE.E4M3.F32.PACK_AB_MERGE_C R19, RZ, R19, RZ ;  /* 0x00000013ff13723e */ /* 0x000fca00048070ff */
[----:B------:R0:W-:Y:S01]  /*6a1a0*/  @!P4 STG.E.U8 desc[UR22][R22.64+0x60], R19 ;  /* 0x000060131600c986 */ /* 0x0001e2000c101116 */
[----:B------:R-:W-:-:S13]  /*6a1b0*/  ISETP.LT.OR P4, PT, R27, 0x62, !P0 ;  /* 0x000000621b00780c */ /* 0x000fda0004781670 */
[----:B------:R-:W1:Y:S01]  /*6a1c0*/  @!P4 LDC.64 R20, c[0x0][0x5c0] ;  /* 0x00017000ff14cb82 */ /* 0x000e620000000a00 */
[----:B------:R-:W-:Y:S02]  /*6a1d0*/  ISETP.LT.OR P3, PT, R27, 0xd2, !P2 ;  /* 0x000000d21b00780c */ /* 0x000fe40005761670 */
[----:B0-----:R-:W-:-:S04]  /*6a1e0*/  @!P4 IADD3 R22, P5, P6, R3, R16, R5 ;  /* 0x000000100316c210 */ /* 0x001fc80007ebe005 */
[----:B------:R-:W-:Y:S02]  /*6a1f0*/  @!P4 IADD3.X R19, R2, R29, R4, P5, P6 ;  /* 0x0000001d0213c210 */ /* 0x000fe40002fec404 */
[----:B-1----:R-:W-:-:S05]  /*6a200*/  @!P4 IADD3 R22, P5, R22, R20, RZ ;  /* 0x000000141616c210 */ /* 0x002fca0007fbe0ff */
[----:B------:R-:W-:Y:S02]  /*6a210*/  @!P4 IMAD.X R23, R19, 0x1, R21, P5 ;  /* 0x000000011317c824 */ /* 0x000fe400028e0615 */
[----:B------:R-:W0:Y:S01]  /*6a220*/  @!P3 LDC.64 R20, c[0x0][0x5c0] ;  /* 0x00017000ff14bb82 */ /* 0x000e220000000a00 */
[----:B----4-:R-:W-:Y:S01]  /*6a230*/  FMUL R19, R212, UR21 ;  /* 0x00000015d4137c20 */ /* 0x010fe20008400000 */
[----:B0-----:R-:W-:-:S04]  /*6a240*/  @!P3 IADD3 R24, P5, P6, R16, R20, R7 ;  /* 0x000000141018b210 */ /* 0x001fc80007ebe007 */
[----:B------:R-:W-:-:S05]  /*6a250*/  @!P3 IADD3.X R25, R29, R21, R6, P5, P6 ;  /* 0x000000151d19b210 */ /* 0x000fca0002fec406 */
[----:B------:R0:W-:Y:S04]  /*6a260*/  @!P3 STL.64 [R1+0x68], R24 ;  /* 0x000068180100b387 */ /* 0x0001e80000100a00 */
[----:B------:R-:W4:Y:S01]  /*6a270*/  LDL.LU R212, [R1+0xb6c] ;  /* 0x000b6c0001d47983 */ /* 0x000f220000300800 */
[----:B------:R-:W-:Y:S02]  /*6a280*/  ISETP.LT.OR P6, PT, R27, 0xd9, !P2 ;  /* 0x000000d91b00780c */ /* 0x000fe400057c1670 */
[----:B------:R-:W-:Y:S02]  /*6a290*/  F2FP.SATFINITE.E4M3.F32.PACK_AB_MERGE_C R19, RZ, R19, RZ ;  /* 0x00000013ff13723e */ /* 0x000fe400048070ff */
[----:B------:R-:W-:-:S03]  /*6a2a0*/  LOP3.LUT P3, RZ, R12, 0x1000, RZ, 0xc0, !PT ;  /* 0x000010000cff7812 */ /* 0x000fc6000786c0ff */
[----:B------:R2:W-:Y:S06]  /*6a2b0*/  @!P4 STG.E.U8 desc[UR22][R22.64+0x61], R19 ;  /* 0x000061131600c986 */ /* 0x0005ec000c101116 */
[----:B------:R-:W0:Y:S02]  /*6a2c0*/  @!P6 LDC.64 R20, c[0x0][0x5c0] ;  /* 0x00017000ff14eb82 */ /* 0x000e240000000a00 */
[----:B0-----:R-:W-:-:S04]  /*6a2d0*/  @!P6 IADD3 R24, P4, P5, R16, R20, R7 ;  /* 0x000000141018e210 */ /* 0x001fc80007d9e007 */
[----:B------:R-:W-:-:S05]  /*6a2e0*/  @!P6 IADD3.X R25, R29, R21, R6, P4, P5 ;  /* 0x000000151d19e210 */ /* 0x000fca00027ea406 */
[----:B------:R-:W-:Y:S01]  /*6a2f0*/  @!P6 STL.64 [R1+0x170], R24 ;  /* 0x000170180100e387 */ /* 0x000fe20000100a00 */
[----:B------:R-:W-:Y:S01]  /*6a300*/  LOP3.LUT R12, R12, 0xfffff7ff, RZ, 0xc0, !PT ;  /* 0xfffff7ff0c0c7812 */ /* 0x000fe200078ec0ff */
[----:B--2---:R-:W-:-:S05]  /*6a310*/  FMUL R19, R214, UR21 ;  /* 0x00000015d6137c20 */ /* 0x004fca0008400000 */
[----:B------:R-:W-:-:S05]  /*6a320*/  F2FP.SATFINITE.E4M3.F32.PACK_AB_MERGE_C R19, RZ, R19, RZ ;  /* 0x00000013ff13723e */ /* 0x000fca00048070ff */
[----:B------:R-:W-:Y:S01]  /*6a330*/  @!P3 STG.E.U8 desc[UR22][R122.64+0x68], R19 ;  /* 0x000068137a00b986 */ /* 0x000fe2000c101116 */
[----:B------:R-:W-:-:S13]  /*6a340*/  ISETP.LT.OR P3, PT, R27, 0xda, !P2 ;  /* 0x000000da1b00780c */ /* 0x000fda0005761670 */
[----:B------:R-:W0:Y:S02]  /*6a350*/  @!P3 LDC.64 R20, c[0x0][0x5c0] ;  /* 0x00017000ff14bb82 */ /* 0x000e240000000a00 */
[----:B0-----:R-:W-:-:S04]  /*6a360*/  @!P3 IADD3 R22, P4, P5, R16, R20, R7 ;  /* 0x000000141016b210 */ /* 0x001fc80007d9e007 */
[----:B------:R-:W-:Y:S02]  /*6a370*/  @!P3 IADD3.X R23, R29, R21, R6, P4, P5 ;  /* 0x000000151d17b210 */ /* 0x000fe400027ea406 */
[----:B------:R-:W-:-:S03]  /*6a380*/  ISETP.LT.OR P4, PT, R27, 0x69, !P0 ;  /* 0x000000691b00780c */ /* 0x000fc60004781670 */
[----:B------:R0:W-:Y:S04]  /*6a390*/  @!P3 STL.64 [R1+0x150], R22 ;  /* 0x000150160100b387 */ /* 0x0001e80000100a00 */
[----:B------:R-:W2:Y:S01]  /*6a3a0*/  LDL.LU R215, [R1+0xb70] ;  /* 0x000b700001d77983 */ /* 0x000ea20000300800 */
[----:B------:R-:W-:-:S03]  /*6a3b0*/  LOP3.LUT P3, RZ, R0, 0x8, RZ, 0xc0, !PT ;  /* 0x0000000800ff7812 */ /* 0x000fc6000786c0ff */
[----:B------:R-:W2:Y:S02]  /*6a3c0*/  LDL.LU R214, [R1+0xb74] ;  /* 0x000b740001d67983 */ /* 0x000ea40000300800 */
[----:B0-----:R-:W0:Y:S01]  /*6a3d0*/  @!P4 LDC.64 R22, c[0x0][0x5c0] ;  /* 0x00017000ff16cb82 */ /* 0x001e220000000a00 */
[----:B------:R-:W-:-:S07]  /*6a3e0*/  LOP3.LUT P1, RZ, R8, 0x8000, RZ, 0xc0, !PT ;  /* 0x0000800008ff7812 */ /* 0x000fce000782c0ff */
[----:B------:R-:W-:Y:S02]  /*6a3f0*/  @P3 LOP3.LUT R12, R12, 0x800, RZ, 0xfc, !PT ;  /* 0x000008000c0c3812 */ /* 0x000fe400078efcff */
[----:B------:R-:W-:Y:S01]  /*6a400*/  ISETP.LT.OR P3, PT, R27, 0xe1, !P2 ;  /* 0x000000e11b00780c */ /* 0x000fe20005761670 */
[----:B---3--:R-:W-:Y:S01]  /*6a410*/  FMUL R19, R213, UR21 ;  /* 0x00000015d5137c20 */ /* 0x008fe20008400000 */
[----:B------:R-:W-:-:S04]  /*6a420*/  @!P4 IADD3 R20, P5, P6, R3, R16, R5 ;  /* 0x000000100314c210 */ /* 0x000fc80007ebe005 */
[----:B------:R-:W-:-:S05]  /*6a430*/  F2FP.SATFINITE.E4M3.F32.PACK_AB_MERGE_C R19, RZ, R19, RZ ;  /* 0x00000013ff13723e */ /* 0x000fca00048070ff */
[----:B------:R4:W-:Y:S01]  /*6a440*/  @!P1 STG.E.U8 desc[UR22][R120.64+0x69], R19 ;  /* 0x0000691378009986 */ /* 0x0009e2000c101116 */
[----:B0-----:R-:W-:Y:S02]  /*6a450*/  @!P4 IADD3 R22, P1, R20, R22, RZ ;  /* 0x000000161416c210 */ /* 0x001fe40007f3e0ff */
[----:B------:R-:W0:Y:S01]  /*6a460*/  @!P3 LDC.64 R20, c[0x0][0x5c0] ;  /* 0x00017000ff14bb82 */ /* 0x000e220000000a00 */
[----:B------:R-:W-:Y:S02]  /*6a470*/  @!P4 IADD3.X R24, R2, R29, R4, P5, P6 ;  /* 0x0000001d0218c210 */ /* 0x000fe40002fec404 */
[----:B0-----:R-:W-:-:S04]  /*6a480*/  @!P3 IADD3 R114, P5, P6, R16, R20, R7 ;  /* 0x000000141072b210 */ /* 0x001fc80007ebe007 */
[----:B------:R-:W-:-:S05]  /*6a490*/  @!P3 IADD3.X R115, R29, R21, R6, P5, P6 ;  /* 0x000000151d73b210 */ /* 0x000fca0002fec406 */
[----:B------:R-:W-:Y:S04]  /*6a4a0*/  @!P3 STL.64 [R1+0x250], R114 ;  /* 0x000250720100b387 */ /* 0x000fe80000100a00 */
[----:B------:R-:W3:Y:S01]  /*6a4b0*/  LDL.LU R213, [R1+0xb78] ;  /* 0x000b780001d57983 */ /* 0x000ee20000300800 */
[----:B----4-:R-:W-:-:S03]  /*6a4c0*/  FMUL R19, R212, UR21 ;  /* 0x00000015d4137c20 */ /* 0x010fc60008400000 */
[----:B------:R-:W4:Y:S01]  /*6a4d0*/  LDL.LU R212, [R1+0xb7c] ;  /* 0x000b7c0001d47983 */ /* 0x000f220000300800 */
        /* <DEDUP_REMOVED lines=10> */
[----:B------:R-:W0:Y:S02]  /*6a580*/  @!P3 LDC.64 R20, c[0x0][0x5c0] ;  /* 0x00017000ff14bb82 */ /* 0x000e240000000a00 */
[----:B0-----:R-:W-:-:S04]  /*6a590*/  @!P3 IADD3 R24, P5, P6, R16, R20, R7 ;  /* 0x000000141018b210 */ /* 0x001fc80007ebe007 */
[----:B------:R-:W-:Y:S02]  /*6a5a0*/  @!P3 IADD3.X R25, R29, R21, R6, P5, P6 ;  /* 0x000000151d19b210 */ /* 0x000fe40002fec406 */
[----:B------:R-:W-:-:S03]  /*6a5b0*/  ISETP.LT.OR P6, PT, R27, 0xe9, !P2 ;  /* 0x000000e91b00780c */ /* 0x000fc600057c1670 */
[----:B------:R-:W-:Y:S01]  /*6a5c0*/  @!P3 STL.64 [R1+0x1c8], R24 ;  /* 0x0001c8180100b387 */ /* 0x000fe20000100a00 */
[----:B------:R-:W-:-:S09]  /*6a5d0*/  LOP3.LUT P3, RZ, R12, 0x800, RZ, 0xc0, !PT ;  /* 0x000008000cff7812 */ /* 0x000fd2000786c0ff */
[----:B------:R-:W0:Y:S01]  /*6a5e0*/  @!P6 LDC.64 R20, c[0x0][0x5c0] ;  /* 0x00017000ff14eb82 */ /* 0x000e220000000a00 */
[----:B--2---:R-:W-:-:S05]  /*6a5f0*/  FMUL R19, R215, UR21 ;  /* 0x00000015d7137c20 */ /* 0x004fca0008400000 */
[----:B------:R-:W-:-:S05]  /*6a600*/  F2FP.SATFINITE.E4M3.F32.PACK_AB_MERGE_C R19, RZ, R19, RZ ;  /* 0x00000013ff13723e */ /* 0x000fca00048070ff */
[----:B------:R1:W-:Y:S02]  /*6a610*/  @!P4 STG.E.U8 desc[UR22][R22.64+0x69], R19 ;  /* 0x000069131600c986 */ /* 0x0003e4000c101116 */
[----:B-1----:R-:W-:-:S05]  /*6a620*/  FMUL R19, R214, UR21 ;  /* 0x00000015d6137c20 */ /* 0x002fca0008400000 */
[----:B------:R-:W-:-:S05]  /*6a630*/  F2FP.SATFINITE.E4M3.F32.PACK_AB_MERGE_C R19, RZ, R19, RZ ;  /* 0x00000013ff13723e */ /* 0x000fca00048070ff */
[----:B------:R3:W-:Y:S01]  /*6a640*/  @!P3 STG.E.U8 desc[UR22][R74.64+0x70], R19 ;  /* 0x000070134a00b986 */ /* 0x0007e2000c101116 */
[----:B------:R-:W-:Y:S02]  /*6a650*/  ISETP.LT.OR P3, PT, R27, 0xea, !P2 ;  /* 0x000000ea1b00780c */ /* 0x000fe40005761670 */
[----:B0-----:R-:W-:-:S04]  /*6a660*/  @!P6 IADD3 R24, P4, P5, R16, R20, R7 ;  /* 0x000000141018e210 */ /* 0x001fc80007d9e007 */
[----:B------:R-:W-:-:S07]  /*6a670*/  @!P6 IADD3.X R25, R29, R21, R6, P4, P5 ;  /* 0x000000151d19e210 */ /* 0x000fce00027ea406 */
[----:B------:R-:W0:Y:S01]  /*6a680*/  @!P3 LDC.64 R20, c[0x0][0x5c0] ;  /* 0x00017000ff14bb82 */ /* 0x000e220000000a00 */
[----:B------:R-:W-:Y:S04]  /*6a690*/  @!P6 STL.64 [R1+0x2c8], R24 ;  /* 0x0002c8180100e387 */ /* 0x000fe80000100a00 */
[----:B------:R-:W2:Y:S01]  /*6a6a0*/  LDL.LU R214, [R1+0xb80] ;  /* 0x000b800001d67983 */ /* 0x000ea20000300800 */
[----:B0-----:R-:W-:-:S04]  /*6a6b0*/  @!P3 IADD3 R22, P4, P5, R16, R20, R7 ;  /* 0x000000141016b210 */ /* 0x001fc80007d9e007 */
[----:B------:R-:W-:Y:S01]  /*6a6c0*/  @!P3 IADD3.X R23, R29, R21, R6, P4, P5 ;  /* 0x000000151d17b210 */ /* 0x000fe200027ea406 */
[----:B---3--:R-:W-:-:S04]  /*6a6d0*/  FMUL R19, R213, UR21 ;  /* 0x00000015d5137c20 */ /* 0x008fc80008400000 */
[----:B------:R0:W-:Y:S04]  /*6a6e0*/  @!P3 STL.64 [R1+0x2b8], R22 ;  /* 0x0002b8160100b387 */ /* 0x0001e80000100a00 */
[----:B------:R-:W3:Y:S01]  /*6a6f0*/  LDL.LU R213, [R1+0xb84] ;  /* 0x000b840001d57983 */ /* 0x000ee20000300800 */
[----:B------:R-:W-:Y:S02]  /*6a700*/  ISETP.LT.OR P4, PT, R27, 0x71, !P0 ;  /* 0x000000711b00780c */ /* 0x000fe40004781670 */
[----:B------:R-:W-:-:S11]  /*6a710*/  LOP3.LUT P1, RZ, R8, 0x10000, RZ, 0xc0, !PT ;  /* 0x0001000008ff7812 */ /* 0x000fd6000782c0ff */
[----:B0-----:R-:W0:Y:S01]  /*6a720*/  @!P4 LDC.64 R22, c[0x0][0x5c0] ;  /* 0x00017000ff16cb82 */ /* 0x001e220000000a00 */
[----:B------:R-:W-:Y:S02]  /*6a730*/  ISETP.LT.OR P3, PT, R27, 0xf1, !P2 ;  /* 0x000000f11b00780c */ /* 0x000fe40005761670 */
[----:B------:R-:W-:Y:S02]  /*6a740*/  F2FP.SATFINITE.E4M3.F32.PACK_AB_MERGE_C R19, RZ, R19, RZ ;  /* 0x00000013ff13723e */ /* 0x000fe400048070ff */
[----:B------:R-:W-:-:S03]  /*6a750*/  @!P4 IADD3 R20, P5, P6, R3, R16, R5 ;  /* 0x000000100314c210 */ /* 0x000fc60007ebe005 */
[----:B------:R4:W-:Y:S01]  /*6a760*/  @!P1 STG.E.U8 desc[UR22][R124.64+0x71], R19 ;  /* 0x000071137c009986 */ /* 0x0009e2000c101116 */
[----:B0-----:R-:W-:-:S05]  /*6a770*/  @!P4 IADD3 R22, P1, R20, R22, RZ ;  /* 0x000000161416c210 */ /* 0x001fca0007f3e0ff */
[----:B------:R-:W0:Y:S01]  /*6a780*/  @!P3 LDC.64 R20, c[0x0][0x5c0] ;  /* 0x00017000ff14bb82 */ /* 0x000e220000000a00 */
[----:B------:R-:W-:Y:S01]  /*6a790*/  @!P4 IADD3.X R24, R2, R29, R4, P5, P6 ;  /* 0x0000001d0218c210 */ /* 0x000fe20002fec404 */
[----:B----4-:R-:W-:Y:S01]  /*6a7a0*/  FMUL R19, R212, UR21 ;  /* 0x00000015d4137c20 */ /* 0x010fe20008400000 */
[----:B0-----:R-:W-:-:S04]  /*6a7b0*/  @!P3 IADD3 R74, P5, P6, R16, R20, R7 ;  /* 0x00000014104ab210 */ /* 0x001fc80007ebe007 */
[----:B------:R-:W-:-:S05]  /*6a7c0*/  @!P3 IADD3.X R75, R29, R21, R6, P5, P6 ;  /* 0x000000151d4bb210 */ /* 0x000fca0002fec406 */
[----:B------:R-:W-:Y:S04]  /*6a7d0*/  @!P3 STL.64 [R1+0x318], R74 ;  /* 0x0003184a0100b387 */ /* 0x000fe80000100a00 */
        /* <DEDUP_REMOVED lines=15> */
[----:B------:R-:W-:Y:S10]  /*6a8d0*/  @!P1 STL.64 [R1+0x2f0], R24 ;  /* 0x0002f01801009387 */ /* 0x000ff40000100a00 */
[----:B------:R-:W0:Y:S01]  /*6a8e0*/  @!P6 LDC.64 R20, c[0x0][0x5c0] ;  /* 0x00017000ff14eb82 */ /* 0x000e220000000a00 */
[----:B------:R-:W-:-:S04]  /*6a8f0*/  LOP3.LUT R10, R10, 0xfffffffb, RZ, 0xc0, !PT ;  /* 0xfffffffb0a0a7812 */ /* 0x000fc800078ec0ff */
[----:B------:R-:W-:Y:S02]  /*6a900*/  @P6 LOP3.LUT R10, R10, 0x4, RZ, 0xfc, !PT ;  /* 0x000000040a0a6812 */ /* 0x000fe400078efcff */
[----:B------:R-:W-:Y:S01]  /*6a910*/  LOP3.LUT P1, RZ, R12, 0x400, RZ, 0xc0, !PT ;  /* 0x000004000cff7812 */ /* 0x000fe2000782c0ff */
[----:B--2---:R-:W-:-:S05]  /*6a920*/  FMUL R19, R214, UR21 ;  /* 0x00000015d6137c20 */ /* 0x004fca0008400000 */
[----:B------:R-:W-:-:S05]  /*6a930*/  F2FP.SATFINITE.E4M3.F32.PACK_AB_MERGE_C R19, RZ, R19, RZ ;  /* 0x00000013ff13723e */ /* 0x000fca00048070ff */
[----:B------:R3:W-:Y:S02]  /*6a940*/  @!P4 STG.E.U8 desc[UR22][R22.64+0x71], R19 ;  /* 0x000071131600c986 */ /* 0x0007e4000c101116 */
[----:B---3--:R-:W-:Y:S02]  /*6a950*/  FMUL R19, R213, UR21 ;  /* 0x00000015d5137c20 */ /* 0x008fe40008400000 */
[----:B------:R-:W2:Y:S01]  /*6a960*/  LDL.LU R213, [R1+0xb8c] ;  /* 0x000b8c0001d57983 */ /* 0x000ea20000300800 */
[----:B0-----:R-:W-:-:S04]  /*6a970*/  @!P6 IADD3 R24, P4, P5, R16, R20, R7 ;  /* 0x000000141018e210 */ /* 0x001fc80007d9e007 */
[----:B------:R-:W-:-:S05]  /*6a980*/  @!P6 IADD3.X R25, R29, R21, R6, P4, P5 ;  /* 0x000000151d19e210 */ /* 0x000fca00027ea406 */
[----:B------:R-:W-:Y:S01]  /*6a990*/  @!P6 STL.64 [R1+0x350], R24 ;  /* 0x000350180100e387 */ /* 0x000fe20000100a00 */
[----:B------:R-:W-:-:S13]  /*6a9a0*/  ISETP.LT.OR P6, PT, R27, 0xfa, !P2 ;  /* 0x000000fa1b00780c */ /* 0x000fda00057c1670 */
[----:B------:R-:W0:Y:S01]  /*6a9b0*/  @!P6 LDC.64 R20, c[0x0][0x5c0] ;  /* 0x00017000ff14eb82 */ /* 0x000e220000000a00 */
[----:B------:R-:W-:-:S05]  /*6a9c0*/  F2FP.SATFINITE.E4M3.F32.PACK_AB_MERGE_C R19, RZ, R19, RZ ;  /* 0x00000013ff13723e */ /* 0x000fca00048070ff */
[----:B------:R4:W-:Y:S01]  /*6a9d0*/  @!P1 STG.E.U8 desc[UR22][R126.64+0x78], R19 ;  /* 0x000078137e009986 */ /* 0x0009e2000c101116 */
[----:B0-----:R-:W-:-:S04]  /*6a9e0*/  @!P6 IADD3 R22, P4, P5, R16, R20, R7 ;  /* 0x000000141016e210 */ /* 0x001fc80007d9e007 */
[----:B------:R-:W-:-:S05]  /*6a9f0*/  @!P6 IADD3.X R23, R29, R21, R6, P4, P5 ;  /* 0x000000151d17e210 */ /* 0x000fca00027ea406 */
[----:B------:R0:W-:Y:S01]  /*6aa00*/  @!P6 STL.64 [R1+0x338], R22 ;  /* 0x000338160100e387 */ /* 0x0001e20000100a00 */
[----:B----4-:R-:W-:-:S03]  /*6aa10*/  FMUL R19, R212, UR21 ;  /* 0x00000015d4137c20 */ /* 0x010fc60008400000 */
[----:B------:R-:W3:Y:S01]  /*6aa20*/  LDL.LU R212, [R1+0xb90] ;  /* 0x000b900001d47983 */ /* 0x000ee20000300800 */
[----:B------:R-:W-:Y:S02]  /*6aa30*/  ISETP.LT.OR P4, PT, R27, 0x79, !P0 ;  /* 0x000000791b00780c */ /* 0x000fe40004781670 */
[----:B------:R-:W-:Y:S01]  /*6aa40*/  LOP3.LUT R0, R0, 0xffbfffff, RZ, 0xc0, !PT ;  /* 0xffbfffff00007812 */ /* 0x000fe200078ec0ff */
[----:B------:R-:W4:Y:S01]  /*6aa50*/  LDL.LU R214, [R1+0xb94] ;  /* 0x000b940001d67983 */ /* 0x000f220000300800 */
[----:B------:R-:W-:Y:S02]  /*6aa60*/  LOP3.LUT R15, R15, 0xefffffff, RZ, 0xc0, !PT ;  /* 0xefffffff0f0f7812 */ /* 0x000fe400078ec0ff */
[----:B------:R-:W-:Y:S02]  /*6aa70*/  @P6 LOP3.LUT R0, R0, 0x400000, RZ, 0xfc, !PT ;  /* 0x0040000000006812 */ /* 0x000fe400078efcff */
[----:B------:R-:W-:Y:S02]  /*6aa80*/  @P2 LOP3.LUT R15, R15, 0x10000000, RZ, 0xfc, !PT ;  /* 0x100000000f0f2812 */ /* 0x000fe400078efcff */
[----:B------:R-:W-:-:S03]  /*6aa90*/  LOP3.LUT P2, RZ, R0, 0x800000, RZ, 0xc0, !PT ;  /* 0x0080000000ff7812 */ /* 0x000fc6000784c0ff */
[----:B0-----:R-:W0:Y:S01]  /*6aaa0*/  @!P4 LDC.64 R22, c[0x0][0x5c0] ;  /* 0x00017000ff16cb82 */ /* 0x001e220000000a00 */
[C---:B------:R-:W-:Y:S02]  /*6aab0*/  LOP3.LUT P1, RZ, R12.reuse, 0x200, RZ, 0xc0, !PT ;  /* 0x000002000cff7812 */ /* 0x040fe4000782c0ff */
[----:B------:R-:W-:Y:S02]  /*6aac0*/  LOP3.LUT R12, R12, 0xfffffeff, RZ, 0xc0, !PT ;  /* 0xfffffeff0c0c7812 */ /* 0x000fe400078ec0ff */
[----:B------:R-:W-:-:S05]  /*6aad0*/  LOP3.LUT P3, RZ, R8, 0x20000, RZ, 0xc0, !PT ;  /* 0x0002000008ff7812 */ /* 0x000fca000786c0ff */
[----:B------:R-:W-:Y:S02]  /*6aae0*/  @P2 LOP3.LUT R12, R12, 0x100, RZ, 0xfc, !PT ;  /* 0x000001000c0c2812 */ /* 0x000fe400078efcff */
[----:B------:R-:W-:Y:S02]  /*6aaf0*/  ISETP.LT.OR P2, PT, R27, 0x101, !P1 ;  /* 0x000001011b00780c */ /* 0x000fe40004f41670 */
[----:B------:R-:W-:Y:S02]  /*6ab00*/  F2FP.SATFINITE.E4M3.F32.PACK_AB_MERGE_C R19, RZ, R19, RZ ;  /* 0x00000013ff13723e */ /* 0x000fe400048070ff */
[----:B------:R-:W-:-:S03]  /*6ab10*/  @!P4 IADD3 R20, P5, P6, R3, R16, R5 ;  /* 0x000000100314c210 */ /* 0x000fc60007ebe005 */
[----:B------:R2:W-:Y:S01]  /*6ab20*/  @!P3 STG.E.U8 desc[UR22][R76.64+0x79], R19 ;  /* 0x000079134c00b986 */ /* 0x0005e2000c101116 */
[----:B0-----:R-:W-:-:S05]  /*6ab30*/  @!P4 IADD3 R22, P3, R20, R22, RZ ;  /* 0x000000161416c210 */ /* 0x001fca0007f7e0ff */
[----:B------:R-:W0:Y:S01]  /*6ab40*/  @!P2 LDC.64 R20, c[0x0][0x5c0] ;  /* 0x00017000ff14ab82 */ /* 0x000e220000000a00 */
[----:B------:R-:W-:-:S05]  /*6ab50*/  @!P4 IADD3.X R24, R2, R29, R4, P5, P6 ;  /* 0x0000001d0218c210 */ /* 0x000fca0002fec404 */
[----:B------:R-:W-:Y:S01]  /*6ab60*/  @!P4 IMAD.X R23, R24, 0x1, R23, P3 ;  /* 0x000000011817c824 */ /* 0x000fe200018e0617 */
[----:B0-----:R-:W-:-:S04]  /*6ab70*/  @!P2 IADD3 R74, P5, P6, R16, R20, R3 ;  /* 0x00000014104aa210 */ /* 0x001fc80007ebe003 */
[----:B------:R-:W-:-:S05]  /*6ab80*/  @!P2 IADD3.X R75, R29, R21, R2, P5, P6 ;  /* 0x000000151d4ba210 */ /* 0x000fca0002fec402 */
[----:B------:R-:W-:Y:S01]  /*6ab90*/  @!P2 STL.64 [R1+0x358], R74 ;  /* 0x0003584a0100a387 */ /* 0x000fe20000100a00 */
[----:B------:R-:W-:-:S04]  /*6aba0*/  LOP3.LUT R10, R10, 0xfffffff7, RZ, 0xc0, !PT ;  /* 0xfffffff70a0a7812 */ /* 0x000fc800078ec0ff */
[----:B------:R-:W-:Y:S02]  /*6abb0*/  @P2 LOP3.LUT R10, R10, 0x8, RZ, 0xfc, !PT ;  /* 0x000000080a0a2812 */ /* 0x000fe400078efcff */
[----:B------:R-:W-:Y:S01]  /*6abc0*/  ISETP.LT.OR P2, PT, R27, 0x102, !P1 ;  /* 0x000001021b00780c */ /* 0x000fe20004f41670 */
[----:B--2---:R-:W-:Y:S02]  /*6abd0*/  FMUL R19, R213, UR21 ;  /* 0x00000015d5137c20 */ /* 0x004fe40008400000 */
[----:B------:R-:W2:Y:S03]  /*6abe0*/  LDL.LU R213, [R1+0xb98] ;  /* 0x000b980001d57983 */ /* 0x000ea60000300800 */
[----:B------:R-:W-:-:S05]  /*6abf0*/  F2FP.SATFINITE.E4M3.F32.PACK_AB_MERGE_C R19, RZ, R19, RZ ;  /* 0x00000013ff13723e */ /* 0x000fca00048070ff */
[----:B------:R0:W-:Y:S01]  /*6ac00*/  @!P4 STG.E.U8 desc[UR22][R22.64+0x78], R19 ;  /* 0x000078131600c986 */ /* 0x0001e2000c101116 */
[----:B------:R-:W-:-:S13]  /*6ac10*/  ISETP.LT.OR P4, PT, R27, 0x7a, !P0 ;  /* 0x0000007a1b00780c */ /* 0x000fda0004781670 */
[----:B------:R-:W1:Y:S01]  /*6ac20*/  @!P4 LDC.64 R20, c[0x0][0x5c0] ;  /* 0x00017000ff14cb82 */ /* 0x000e620000000a00 */
[----:B0-----:R-:W-:-:S04]  /*6ac30*/  @!P4 IADD3 R22, P5, P6, R3, R16, R5 ;  /* 0x000000100316c210 */ /* 0x001fc80007ebe005 */
[----:B------:R-:W-:Y:S02]  /*6ac40*/  @!P4 IADD3.X R19, R2, R29, R4, P5, P6 ;  /* 0x0000001d0213c210 */ /* 0x000fe40002fec404 */
[----:B-1----:R-:W-:-:S05]  /*6ac50*/  @!P4 IADD3 R22, P5, R22, R20, RZ ;  /* 0x000000141616c210 */ /* 0x002fca0007fbe0ff */
[----:B------:R-:W-:Y:S02]  /*6ac60*/  @!P4 IMAD.X R23, R19, 0x1, R21, P5 ;  /* 0x000000011317c824 */ /* 0x000fe400028e0615 */
[----:B------:R-:W0:Y:S02]  /*6ac70*/  @!P2 LDC.64 R20, c[0x0][0x5c0] ;  /* 0x00017000ff14ab82 */ /* 0x000e240000000a00 */
[----:B0-----:R-:W-:-:S04]  /*6ac80*/  @!P2 IADD3 R24, P5, P6, R16, R20, R3 ;  /* 0x000000141018a210 */ /* 0x001fc80007ebe003 */
[----:B------:R-:W-:Y:S01]  /*6ac90*/  @!P2 IADD3.X R25, R29, R21, R2, P5, P6 ;  /* 0x000000151d19a210 */ /* 0x000fe20002fec402 */
[----:B---3--:R-:W-:-:S04]  /*6aca0*/  FMUL R19, R212, UR21 ;  /* 0x00000015d4137c20 */ /* 0x008fc80008400000 */
[----:B------:R-:W-:Y:S04]  /*6acb0*/  @!P2 STL.64 [R1+0x330], R24 ;  /* 0x000330180100a387 */ /* 0x000fe80000100a00 */
[----:B------:R-:W3:Y:S01]  /*6acc0*/  LDL.LU R212, [R1+0xb9c] ;  /* 0x000b9c0001d47983 */ /* 0x000ee20000300800 */
[----:B------:R-:W-:Y:S02]  /*6acd0*/  ISETP.LT.OR P6, PT, R27, 0x109, !P1 ;  /* 0x000001091b00780c */ /* 0x000fe40004fc1670 */
[C---:B------:R-:W-:Y:S02]  /*6ace0*/  LOP3.LUT P3, RZ, R8.reuse, 0x40000, RZ, 0xc0, !PT ;  /* 0x0004000008ff7812 */ /* 0x040fe4000786c0ff */
[----:B------:R-:W-:Y:S02]  /*6acf0*/  LOP3.LUT R8, R8, 0xfffdffff, RZ, 0xc0, !PT ;  /* 0xfffdffff08087812 */ /* 0x000fe400078ec0ff */
[----:B------:R-:W-:-:S02]  /*6ad00*/  F2FP.SATFINITE.E4M3.F32.PACK_AB_MERGE_C R19, RZ, R19, RZ ;  /* 0x00000013ff13723e */ /* 0x000fc400048070ff */
[----:B------:R-:W-:Y:S02]  /*6ad10*/  @P2 LOP3.LUT R8, R8, 0x20000, RZ, 0xfc, !PT ;  /* 0x0002000008082812 */ /* 0x000fe400078efcff */
[----:B------:R-:W-:-:S03]  /*6ad20*/  LOP3.LUT P2, RZ, R12, 0x100, RZ, 0xc0, !PT ;  /* 0x000001000cff7812 */ /* 0x000fc6000784c0ff */
[----:B------:R-:W0:Y:S01]  /*6ad30*/  @!P6 LDC.64 R20, c[0x0][0x5c0] ;  /* 0x00017000ff14eb82 */ /* 0x000e220000000a00 */
[----:B------:R4:W-:Y:S02]  /*6ad40*/  @!P4 STG.E.U8 desc[UR22][R22.64+0x79], R19 ;  /* 0x000079131600c986 */ /* 0x0009e4000c101116 */
[----:B----4-:R-:W-:-:S05]  /*6ad50*/  FMUL R19, R214, UR21 ;  /* 0x00000015d6137c20 */ /* 0x010fca0008400000 */
[----:B------:R-:W-:-:S05]  /*6ad60*/  F2FP.SATFINITE.E4M3.F32.PACK_AB_MERGE_C R19, RZ, R19, RZ ;  /* 0x00000013ff13723e */ /* 0x000fca00048070ff */
[----:B------:R-:W-:Y:S01]  /*6ad70*/  @!P2 STG.E.U8 desc[UR22][R52.64+0x80], R19 ;  /* 0x000080133400a986 */ /* 0x000fe2000c101116 */
[----:B------:R-:W-:Y:S02]  /*6ad80*/  ISETP.LT.OR P2, PT, R27, 0x10a, !P1 ;  /* 0x0000010a1b00780c */ /* 0x000fe40004f41670 */
[----:B0-----:R-:W-:-:S04]  /*6ad90*/  @!P6 IADD3 R24, P4, P5, R16, R20, R3 ;  /* 0x000000141018e210 */ /* 0x001fc80007d9e003 */
[----:B------:R-:W-:-:S07]  /*6ada0*/  @!P6 IADD3.X R25, R29, R21, R2, P4, P5 ;  /* 0x000000151d19e210 */ /* 0x000fce00027ea402 */
[----:B------:R-:W0:Y:S01]  /*6adb0*/  @!P2 LDC.64 R20, c[0x0][0x5c0] ;  /* 0x00017000ff14ab82 */ /* 0x000e220000000a00 */
[----:B------:R-:W-:Y:S01]  /*6adc0*/  @!P6 STL.64 [R1+0x348], R24 ;  /* 0x000348180100e387 */ /* 0x000fe20000100a00 */
[----:B0-----:R-:W-:-:S04]  /*6add0*/  @!P2 IADD3 R22, P4, P5, R16, R20, R3 ;  /* 0x000000141016a210 */ /* 0x001fc80007d9e003 */
[----:B------:R-:W-:-:S05]  /*6ade0*/  @!P2 IADD3.X R23, R29, R21, R2, P4, P5 ;  /* 0x000000151d17a210 */ /* 0x000fca00027ea402 */
[----:B------:R0:W-:Y:S01]  /*6adf0*/  @!P2 STL.64 [R1+0x328], R22 ;  /* 0x000328160100a387 */ /* 0x0001e20000100a00 */
[----:B------:R-:W-:Y:S02]  /*6ae00*/  ISETP.LT.OR P4, PT, R27, 0x81, !P0 ;  /* 0x000000811b00780c */ /* 0x000fe40004781670 */
[----:B------:R-:W-:-:S04]  /*6ae10*/  LOP3.LUT R0, R0, 0xff7fffff, RZ, 0xc0, !PT ;  /* 0xff7fffff00007812 */ /* 0x000fc800078ec0ff */
[----:B------:R-:W-:-:S04]  /*6ae20*/  @P2 LOP3.LUT R0, R0, 0x800000, RZ, 0xfc, !PT ;  /* 0x0080000000002812 */ /* 0x000fc800078efcff */
[----:B------:R-:W-:-:S03]  /*6ae30*/  LOP3.LUT P2, RZ, R0, 0x400, RZ, 0xc0, !PT ;  /* 0x0000040000ff7812 */ /* 0x000fc6000784c0ff */
[----:B0-----:R-:W0:Y:S01]  /*6ae40*/  @!P4 LDC.64 R22, c[0x0][0x5c0] ;  /* 0x00017000ff16cb82 */ /* 0x001e220000000a00 */
[----:B------:R-:W-:Y:S02]  /*6ae50*/  LOP3.LUT R12, R12, 0xffffff7f, RZ, 0xc0, !PT ;  /* 0xffffff7f0c0c7812 */ /* 0x000fe400078ec0ff */
[----:B------:R-:W-:-:S07]  /*6ae60*/  LOP3.LUT R10, R10, 0xffffffef, RZ, 0xc0, !PT ;  /* 0xffffffef0a0a7812 */ /* 0x000fce00078ec0ff */
[----:B------:R-:W-:Y:S02]  /*6ae70*/  @P2 LOP3.LUT R12, R12, 0x80, RZ, 0xfc, !PT ;  /* 0x000000800c0c2812 */ /* 0x000fe400078efcff */
[----:B------:R-:W-:Y:S02]  /*6ae80*/  ISETP.LT.OR P2, PT, R27, 0x111, !P1 ;  /* 0x000001111b00780c */ /* 0x000fe40004f41670 */
[----:B------:R-:W-:Y:S02]  /*6ae90*/  @P6 LOP3.LUT R10, R10, 0x10, RZ, 0xfc, !PT ;  /* 0x000000100a0a6812 */ /* 0x000fe400078efcff */
[----:B------:R-:W-:-:S04]  /*6aea0*/  @!P4 IADD3 R20, P5, P6, R3, R16, R5 ;  /* 0x000000100314c210 */ /* 0x000fc80007ebe005 */
[----:B------:R-:W-:Y:S01]  /*6aeb0*/  @!P4 IADD3.X R24, R2, R29, R4, P5, P6 ;  /* 0x0000001d0218c210 */ /* 0x000fe20002fec404 */
[----:B--2---:R-:W-:Y:S02]  /*6aec0*/  FMUL R19, R213, UR21 ;  /* 0x00000015d5137c20 */ /* 0x004fe40008400000 */
[----:B------:R-:W2:Y:S04]  /*6aed0*/  LDL.LU R213, [R1+0xba0] ;  /* 0x000ba00001d57983 */ /* 0x000ea80000300800 */
[----:B------:R-:W4:Y:S01]  /*6aee0*/  LDL.LU R214, [R1+0xba4] ;  /* 0x000ba40001d67983 */ /* 0x000f220000300800 */
        /* <DEDUP_REMOVED lines=14> */
[----:B------:R-:W-:-:S04]  /*6afd0*/  LOP3.LUT R10, R10, 0xffffffdf, RZ, 0xc0, !PT ;  /* 0xffffffdf0a0a7812 */ /* 0x000fc800078ec0ff */
[----:B------:R-:W-:Y:S02]  /*6afe0*/  @P2 LOP3.LUT R10, R10, 0x20, RZ, 0xfc, !PT ;  /* 0x000000200a0a2812 */ /* 0x000fe400078efcff */
[----:B------:R-:W-:Y:S02]  /*6aff0*/  ISETP.LT.OR P2, PT, R27, 0x112, !P1 ;  /* 0x000001121b00780c */ /* 0x000fe40004f41670 */
[----:B0-----:R-:W-:-:S04]  /*6b000*/  @!P4 IADD3 R22, P5, P6, R3, R16, R5 ;  /* 0x000000100316c210 */ /* 0x001fc80007ebe005 */
[----:B------:R-:W-:Y:S02]  /*6b010*/  @!P4 IADD3.X R19, R2, R29, R4, P5, P6 ;  /* 0x0000001d0213c210 */ /* 0x000fe40002fec404 */
[----:B-1----:R-:W-:-:S05]  /*6b020*/  @!P4 IADD3 R22, P5, R22, R20, RZ ;  /* 0x000000141616c210 */ /* 0x002fca0007fbe0ff */
[----:B------:R-:W-:Y:S02]  /*6b030*/  @!P4 IMAD.X R23, R19, 0x1, R21, P5 ;  /* 0x000000011317c824 */ /* 0x000fe400028e0615 */
[----:B------:R-:W0:Y:S02]  /*6b040*/  @!P2 LDC.64 R20, c[0x0][0x5c0] ;  /* 0x00017000ff14ab82 */ /* 0x000e240000000a00 */
[----:B0-----:R-:W-:-:S04]  /*6b050*/  @!P2 IADD3 R24, P5, P6, R16, R20, R3 ;  /* 0x000000141018a210 */ /* 0x001fc80007ebe003 */
[----:B------:R-:W-:-:S05]  /*6b060*/  @!P2 IADD3.X R25, R29, R21, R2, P5, P6 ;  /* 0x000000151d19a210 */ /* 0x000fca0002fec402 */
[----:B------:R-:W-:Y:S01]  /*6b070*/  @!P2 STL.64 [R1+0x308], R24 ;  /* 0x000308180100a387 */ /* 0x000fe20000100a00 */
[----:B------:R-:W-:Y:S02]  /*6b080*/  ISETP.LT.OR P6, PT, R27, 0x119, !P1 ;  /* 0x000001191b00780c */ /* 0x000fe40004fc1670 */
[C---:B------:R-:W-:Y:S02]  /*6b090*/  LOP3.LUT P3, RZ, R8.reuse, 0x80000, RZ, 0xc0, !PT ;  /* 0x0008000008ff7812 */ /* 0x040fe4000786c0ff */
[----:B------:R-:W-:-:S04]  /*6b0a0*/  LOP3.LUT R8, R8, 0xfffbffff, RZ, 0xc0, !PT ;  /* 0xfffbffff08087812 */ /* 0x000fc800078ec0ff */
[----:B------:R-:W-:Y:S02]  /*6b0b0*/  @P2 LOP3.LUT R8, R8, 0x40000, RZ, 0xfc, !PT ;  /* 0x0004000008082812 */ /* 0x000fe400078efcff */
[----:B------:R-:W-:-:S03]  /*6b0c0*/  LOP3.LUT P2, RZ, R12, 0x80, RZ, 0xc0, !PT ;  /* 0x000000800cff7812 */ /* 0x000fc6000784c0ff */
[----:B------:R-:W0:Y:S01]  /*6b0d0*/  @!P6 LDC.64 R20, c[0x0][0x5c0] ;  /* 0x00017000ff14eb82 */ /* 0x000e220000000a00 */
[----:B--2---:R-:W-:Y:S02]  /*6b0e0*/  FMUL R19, R213, UR21 ;  /* 0x00000015d5137c20 */ /* 0x004fe40008400000 */
[----:B------:R-:W2:Y:S03]  /*6b0f0*/  LDL.LU R213, [R1+0xbac] ;  /* 0x000bac0001d57983 */ /* 0x000ea60000300800 */
[----:B------:R-:W-:-:S05]  /*6b100*/  F2FP.SATFINITE.E4M3.F32.PACK_AB_MERGE_C R19, RZ, R19, RZ ;  /* 0x00000013ff13723e */ /* 0x000fca00048070ff */
[----:B------:R4:W-:Y:S02]  /*6b110*/  @!P4 STG.E.U8 desc[UR22][R22.64+0x81], R19 ;  /* 0x000081131600c986 */ /* 0x0009e4000c101116 */
[----:B----4-:R-:W-:-:S05]  /*6b120*/  FMUL R19, R214, UR21 ;  /* 0x00000015d6137c20 */ /* 0x010fca0008400000 */
[----:B------:R-:W-:-:S05]  /*6b130*/  F2FP.SATFINITE.E4M3.F32.PACK_AB_MERGE_C R19, RZ, R19, RZ ;  /* 0x00000013ff13723e */ /* 0x000fca00048070ff */
[----:B------:R3:W-:Y:S01]  /*6b140*/  @!P2 STG.E.U8 desc[UR22][R130.64+0x88], R19 ;  /* 0x000088138200a986 */ /* 0x0007e2000c101116 */
        /* <DEDUP_REMOVED lines=8> */
[----:B---3--:R-:W-:-:S03]  /*6b1d0*/  FMUL R19, R212, UR21 ;  /* 0x00000015d4137c20 */ /* 0x008fc60008400000 */
[----:B------:R-:W3:Y:S01]  /*6b1e0*/  LDL.LU R212, [R1+0xbb0] ;  /* 0x000bb00001d47983 */ /* 0x000ee20000300800 */
[----:B------:R-:W-:Y:S02]  /*6b1f0*/  ISETP.LT.OR P4, PT, R27, 0x89, !P0 ;  /* 0x000000891b00780c */ /* 0x000fe40004781670 */
[----:B------:R-:W-:Y:S01]  /*6b200*/  LOP3.LUT R0, R0, 0xfffffbff, RZ, 0xc0, !PT ;  /* 0xfffffbff00007812 */ /* 0x000fe200078ec0ff */
[----:B------:R-:W4:Y:S03]  /*6b210*/  LDL.LU R214, [R1+0xbb4] ;  /* 0x000bb40001d67983 */ /* 0x000f260000300800 */
        /* <DEDUP_REMOVED lines=8> */
[----:B------:R-:W-:Y:S02]  /*6b2a0*/  F2FP.SATFINITE.E4M3.F32.PACK_AB_MERGE_C R19, RZ, R19, RZ ;  /* 0x00000013ff13723e */ /* 0x000fe400048070ff */
[----:B------:R-:W-:-:S03]  /*6b2b0*/  @!P4 IADD3 R20, P5, P6, R3, R16, R5 ;  /* 0x000000100314c210 */ /* 0x000fc60007ebe005 */
[----:B------:R2:W-:Y:S01]  /*6b2c0*/  @!P3 STG.E.U8 desc[UR22][R50.64+0x89], R19 ;  /* 0x000089133200b986 */ /* 0x0005e2000c101116 */
[----:B0-----:R-:W-:-:S03]  /*6b2d0*/  @!P4 IADD3 R22, P3, R20, R22, RZ ;  /* 0x000000161416c210 */ /* 0x001fc60007f7e0ff */
        /* <DEDUP_REMOVED lines=23> */
[----:B---3--:R-:W-:-:S03]  /*6b450*/  FMUL R19, R212, UR21 ;  /* 0x00000015d4137c20 */ /* 0x008fc60008400000 */
[----:B------:R-:W3:Y:S01]  /*6b460*/  LDL.LU R212, [R1+0xbbc] ;  /* 0x000bbc0001d47983 */ /* 0x000ee20000300800 */
[----:B------:R-:W-:Y:S02]  /*6b470*/  ISETP.LT.OR P6, PT, R27, 0x129, !P1 ;  /* 0x000001291b00780c */ /* 0x000fe40004fc1670 */
[C---:B------:R-:W-:Y:S02]  /*6b480*/  LOP3.LUT P3, RZ, R8.reuse, 0x100000, RZ, 0xc0, !PT ;  /* 0x0010000008ff7812 */ /* 0x040fe4000786c0ff */
[----:B------:R-:W-:Y:S02]  /*6b490*/  LOP3.LUT R8, R8, 0xfff7ffff, RZ, 0xc0, !PT ;  /* 0xfff7ffff08087812 */ /* 0x000fe400078ec0ff */
[----:B------:R-:W-:Y:S02]  /*6b4a0*/  F2FP.SATFINITE.E4M3.F32.PACK_AB_MERGE_C R19, RZ, R19, RZ ;  /* 0x00000013ff13723e */ /* 0x000fe400048070ff */
        /* <DEDUP_REMOVED lines=340> */
[----:B------:R-:W-:Y:S02]  /*6c9f0*/  LOP3.LUT R14, R14, 0xfffeffff, RZ, 0xc0, !PT ;  /* 0xfffeffff0e0e7812 */ /* 0x000fe400078ec0ff */
[----:B0-----:R-:W-:-:S04]  /*6ca00*/  @!P2 IADD3 R34, P5, P6, R16, R20, R3 ;  /* 0x000000141022a210 */ /* 0x001fc80007ebe003 */
[----:B------:R-:W-:-:S05]  /*6ca10*/  @!P2 IADD3.X R35, R29, R21, R2, P5, P6 ;  /* 0x000000151d23a210 */ /* 0x000fca0002fec402 */
[----:B------:R-:W-:Y:S01]  /*6ca20*/  @!P2 STL.64 [R1+0xd8], R34 ;  /* 0x0000d8220100a387 */ /* 0x000fe20000100a00 */
        /* <DEDUP_REMOVED lines=17> */
[----:B------:R-:W-:Y:S04]  /*6cb40*/  STL [R1+0x14a8], R12 ;  /* 0x0014a80c01007387 */ /* 0x000fe80000100800 */
[----:B------:R-:W3:Y:S01]  /*6cb50*/  LDL.LU R212, [R1+0xc1c] ;  /* 0x000c1c0001d47983 */ /* 0x000ee20000300800 */
[----:B------:R-:W-:Y:S02]  /*6cb60*/  ISETP.LT.OR P6, PT, R27, 0x189, !P1 ;  /* 0x000001891b00780c */ /* 0x000fe40004fc1670 */
[----:B------:R-:W-:Y:S02]  /*6cb70*/  LOP3.LUT R14, R14, 0xffffdfff, RZ, 0xc0, !PT ;  /* 0xffffdfff0e0e7812 */ /* 0x000fe400078ec0ff */
[----:B------:R-:W-:Y:S02]  /*6cb80*/  F2FP.SATFINITE.E4M3.F32.PACK_AB_MERGE_C R19, RZ, R19, RZ ;  /* 0x00000013ff13723e */ /* 0x000fe400048070ff */
[----:B------:R-:W-:-:S02]  /*6cb90*/  @P2 LOP3.LUT R14, R14, 0x2000, RZ, 0xfc, !PT ;  /* 0x000020000e0e2812 */ /* 0x000fc400078efcff */
[----:B------:R-:W-:Y:S01]  /*6cba0*/  LOP3.LUT P2, RZ, R12, 0x1, RZ, 0xc0, !PT ;  /* 0x000000010cff7812 */ /* 0x000fe2000784c0ff */
[----:B------:R4:W-:Y:S04]  /*6cbb0*/  @!P4 STG.E.U8 desc[UR22][R22.64+0xb9], R19 ;  /* 0x0000b9131600c986 */ /* 0x0009e8000c101116 */
[----:B------:R-:W0:Y:S01]  /*6cbc0*/  @!P6 LDC.64 R20, c[0x0][0x5c0] ;  /* 0x00017000ff14eb82 */ /* 0x000e220000000a00 */
[----:B----4-:R-:W-:-:S05]  /*6cbd0*/  FMUL R19, R214, UR21 ;  /* 0x00000015d6137c20 */ /* 0x010fca0008400000 */
[----:B------:R-:W-:-:S05]  /*6cbe0*/  F2FP.SATFINITE.E4M3.F32.PACK_AB_MERGE_C R19, RZ, R19, RZ ;  /* 0x00000013ff13723e */ /* 0x000fca00048070ff */
[----:B------:R-:W-:Y:S01]  /*6cbf0*/  @!P2 STG.E.U8 desc[UR22][R84.64+0xc0], R19 ;  /* 0x0000c0135400a986 */ /* 0x000fe2000c101116 */
[----:B------:R-:W-:Y:S02]  /*6cc00*/  ISETP.LT.OR P2, PT, R27, 0x18a, !P1 ;  /* 0x0000018a1b00780c */ /* 0x000fe40004f41670 */
[----:B0-----:R-:W-:-:S04]  /*6cc10*/  @!P6 IADD3 R24, P4, P5, R16, R20, R3 ;  /* 0x000000141018e210 */ /* 0x001fc80007d9e003 */
[----:B------:R-:W-:-:S07]  /*6cc20*/  @!P6 IADD3.X R25, R29, R21, R2, P4, P5 ;  /* 0x000000151d19e210 */ /* 0x000fce00027ea402 */
[----:B------:R-:W0:Y:S01]  /*6cc30*/  @!P2 LDC.64 R20, c[0x0][0x5c0] ;  /* 0x00017000ff14ab82 */ /* 0x000e220000000a00 */
[----:B------:R-:W-:Y:S01]  /*6cc40*/  LOP3.LUT R0, R0, 0xf7ffffff, RZ, 0xc0, !PT ;  /* 0xf7ffffff00007812 */ /* 0x000fe200078ec0ff */
[----:B------:R-:W-:Y:S03]  /*6cc50*/  @!P6 STL.64 [R1+0x88], R24 ;  /* 0x000088180100e387 */ /* 0x000fe60000100a00 */
[----:B------:R-:W-:Y:S02]  /*6cc60*/  @P2 LOP3.LUT R0, R0, 0x8000000, RZ, 0xfc, !PT ;  /* 0x0800000000002812 */ /* 0x000fe400078efcff */
[----:B0-----:R-:W-:-:S04]  /*6cc70*/  @!P2 IADD3 R22, P4, P5, R16, R20, R3 ;  /* 0x000000141016a210 */ /* 0x001fc80007d9e003 */
[----:B------:R-:W-:Y:S02]  /*6cc80*/  @!P2 IADD3.X R23, R29, R21, R2, P4, P5 ;  /* 0x000000151d17a210 */ /* 0x000fe400027ea402 */
[----:B------:R-:W-:-:S03]  /*6cc90*/  ISETP.LT.OR P4, PT, R27, 0xc1, !P0 ;  /* 0x000000c11b00780c */ /* 0x000fc60004781670 */
[----:B------:R0:W-:Y:S01]  /*6cca0*/  @!P2 STL.64 [R1+0x30], R22 ;  /* 0x000030160100a387 */ /* 0x0001e20000100a00 */
[----:B------:R-:W-:Y:S02]  /*6ccb0*/  LOP3.LUT P2, RZ, R0, 0x1000, RZ, 0xc0, !PT ;  /* 0x0000100000ff7812 */ /* 0x000fe4000784c0ff */
[----:B------:R-:W-:-:S07]  /*6ccc0*/  LOP3.LUT R17, R17, 0x7fffffff, RZ, 0xc0, !PT ;  /* 0x7fffffff11117812 */ /* 0x000fce00078ec0ff */
[----:B0-----:R-:W0:Y:S01]  /*6ccd0*/  @!P4 LDC.64 R22, c[0x0][0x5c0] ;  /* 0x00017000ff16cb82 */ /* 0x001e220000000a00 */
[----:B------:R-:W-:-:S03]  /*6cce0*/  LOP3.LUT P3, RZ, R8, 0x4000000, RZ, 0xc0, !PT ;  /* 0x0400000008ff7812 */ /* 0x000fc6000786c0ff */
[----:B------:R-:W-:Y:S02]  /*6ccf0*/  @P2 LOP3.LUT R17, R17, 0x80000000, RZ, 0xfc, !PT ;  /* 0x8000000011112812 */ /* 0x000fe400078efcff */
[----:B------:R-:W-:Y:S02]  /*6cd00*/  ISETP.LT.OR P2, PT, R27, 0x191, !P1 ;  /* 0x000001911b00780c */ /* 0x000fe40004f41670 */
[----:B------:R-:W-:-:S04]  /*6cd10*/  LOP3.LUT R14, R14, 0xfff7ffff, RZ, 0xc0, !PT ;  /* 0xfff7ffff0e0e7812 */ /* 0x000fc800078ec0ff */
[----:B------:R-:W-:Y:S02]  /*6cd20*/  @P6 LOP3.LUT R14, R14, 0x80000, RZ, 0xfc, !PT ;  /* 0x000800000e0e6812 */ /* 0x000fe400078efcff */
[----:B------:R-:W-:-:S04]  /*6cd30*/  @!P4 IADD3 R20, P5, P6, R3, R16, R5 ;  /* 0x000000100314c210 */ /* 0x000fc80007ebe005 */
[----:B------:R-:W-:Y:S01]  /*6cd40*/  @!P4 IADD3.X R24, R2, R29, R4, P5, P6 ;  /* 0x0000001d0218c210 */ /* 0x000fe20002fec404 */
[----:B--2---:R-:W-:Y:S02]  /*6cd50*/  FMUL R19, R213, UR21 ;  /* 0x00000015d5137c20 */ /* 0x004fe40008400000 */
[----:B------:R-:W2:Y:S03]  /*6cd60*/  LDL.LU R213, [R1+0xc20] ;  /* 0x000c200001d57983 */ /* 0x000ea60000300800 */
[----:B------:R-:W-:Y:S01]  /*6cd70*/  F2FP.SATFINITE.E4M3.F32.PACK_AB_MERGE_C R19, RZ, R19, RZ ;  /* 0x00000013ff13723e */ /* 0x000fe200048070ff */
[----:B------:R-:W4:Y:S04]  /*6cd80*/  LDL.LU R214, [R1+0xc24] ;  /* 0x000c240001d67983 */ /* 0x000f280000300800 */
[----:B------:R3:W-:Y:S01]  /*6cd90*/  @!P3 STG.E.U8 desc[UR22][R144.64+0xc1], R19 ;  /* 0x0000c1139000b986 */ /* 0x0007e2000c101116 */
[----:B0-----:R-:W-:-:S02]  /*6cda0*/  @!P4 IADD3 R22, P3, R20, R22, RZ ;  /* 0x000000161416c210 */ /* 0x001fc40007f7e0ff */
        /* <DEDUP_REMOVED lines=11> */
[----:B0-----:R-:W-:Y:S02]  /*6ce60*/  @!P4 IADD3 R22, P5, P6, R3, R16, R5 ;  /* 0x000000100316c210 */ /* 0x001fe40007ebe005 */
[----:B------:R-:W-:Y:S02]  /*6ce70*/  LOP3.LUT R14, R14, 0xff7fffff, RZ, 0xc0, !PT ;  /* 0xff7fffff0e0e7812 */ /* 0x000fe400078ec0ff */
[----:B------:R-:W-:Y:S02]  /*6ce80*/  @!P4 IADD3.X R19, R2, R29, R4, P5, P6 ;  /* 0x0000001d0213c210 */ /* 0x000fe40002fec404 */
[----:B------:R-:W-:Y:S02]  /*6ce90*/  @P2 LOP3.LUT R14, R14, 0x800000, RZ, 0xfc, !PT ;  /* 0x008000000e0e2812 */ /* 0x000fe400078efcff */
[----:B------:R-:W-:Y:S02]  /*6cea0*/  ISETP.LT.OR P2, PT, R27, 0x192, !P1 ;  /* 0x000001921b00780c */ /* 0x000fe40004f41670 */
[----:B-1----:R-:W-:-:S05]  /*6ceb0*/  @!P4 IADD3 R22, P5, R22, R20, RZ ;  /* 0x000000141616c210 */ /* 0x002fca0007fbe0ff */
[----:B------:R-:W-:-:S06]  /*6cec0*/  @!P4 IMAD.X R23, R19, 0x1, R21, P5 ;  /* 0x000000011317c824 */ /* 0x000fcc00028e0615 */
[----:B------:R-:W0:Y:S01]  /*6ced0*/  @!P2 LDC.64 R20, c[0x0][0x5c0] ;  /* 0x00017000ff14ab82 */ /* 0x000e220000000a00 */
[----:B------:R-:W-:-:S04]  /*6cee0*/  LOP3.LUT R14, R14, 0xffefffff, RZ, 0xc0, !PT ;  /* 0xffefffff0e0e7812 */ /* 0x000fc800078ec0ff */
[----:B------:R-:W-:Y:S02]  /*6cef0*/  @P2 LOP3.LUT R14, R14, 0x100000, RZ, 0xfc, !PT ;  /* 0x001000000e0e2812 */ /* 0x000fe400078efcff */
[----:B0-----:R-:W-:-:S04]  /*6cf00*/  @!P2 IADD3 R218, P5, P6, R16, R20, R3 ;  /* 0x0000001410daa210 */ /* 0x001fc80007ebe003 */
[----:B------:R-:W-:Y:S02]  /*6cf10*/  @!P2 IADD3.X R219, R29, R21, R2, P5, P6 ;  /* 0x000000151ddba210 */ /* 0x000fe40002fec402 */
[----:B------:R-:W-:Y:S01]  /*6cf20*/  LOP3.LUT P2, RZ, R17, 0x80000000, RZ, 0xc0, !PT ;  /* 0x8000000011ff7812 */ /* 0x000fe2000784c0ff */
[----:B--2---:R-:W-:Y:S02]  /*6cf30*/  FMUL R19, R213, UR21 ;  /* 0x00000015d5137c20 */ /* 0x004fe40008400000 */
[----:B------:R-:W2:Y:S03]  /*6cf40*/  LDL.LU R213, [R1+0xc2c] ;  /* 0x000c2c0001d57983 */ /* 0x000ea60000300800 */
[----:B------:R-:W-:-:S05]  /*6cf50*/  F2FP.SATFINITE.E4M3.F32.PACK_AB_MERGE_C R19, RZ, R19, RZ ;  /* 0x00000013ff13723e */ /* 0x000fca00048070ff */
[----:B------:R4:W-:Y:S02]  /*6cf60*/  @!P4 STG.E.U8 desc[UR22][R22.64+0xc1], R19 ;  /* 0x0000c1131600c986 */ /* 0x0009e4000c101116 */
[----:B----4-:R-:W-:-:S05]  /*6cf70*/  FMUL R19, R214, UR21 ;  /* 0x00000015d6137c20 */ /* 0x010fca0008400000 */
[----:B------:R-:W-:-:S05]  /*6cf80*/  F2FP.SATFINITE.E4M3.F32.PACK_AB_MERGE_C R19, RZ, R19, RZ ;  /* 0x00000013ff13723e */ /* 0x000fca00048070ff */
[----:B------:R3:W-:Y:S02]  /*6cf90*/  @!P2 STG.E.U8 desc[UR22][R146.64+0xc8], R19 ;  /* 0x0000c8139200a986 */ /* 0x0007e4000c101116 */
[----:B---3--:R-:W-:Y:S02]  /*6cfa0*/  FMUL R19, R212, UR21 ;  /* 0x00000015d4137c20 */ /* 0x008fe40008400000 */
[----:B------:R-:W3:Y:S01]  /*6cfb0*/  LDL.LU R212, [R1+0xc30] ;  /* 0x000c300001d47983 */ /* 0x000ee20000300800 */
[C---:B------:R-:W-:Y:S02]  /*6cfc0*/  ISETP.LT.OR P6, PT, R27.reuse, 0x199, !P1 ;  /* 0x000001991b00780c */ /* 0x040fe40004fc1670 */
[----:B------:R-:W-:Y:S01]  /*6cfd0*/  ISETP.LT.OR P2, PT, R27, 0x19a, !P1 ;  /* 0x0000019a1b00780c */ /* 0x000fe20004f41670 */
[----:B------:R-:W4:Y:S10]  /*6cfe0*/  LDL.LU R214, [R1+0xc34] ;  /* 0x000c340001d67983 */ /* 0x000f340000300800 */
[----:B------:R-:W0:Y:S02]  /*6cff0*/  @!P6 LDC.64 R20, c[0x0][0x5c0] ;  /* 0x00017000ff14eb82 */ /* 0x000e240000000a00 */
[----:B0-----:R-:W-:-:S04]  /*6d000*/  @!P6 IADD3 R230, P4, P5, R16, R20, R3 ;  /* 0x0000001410e6e210 */ /* 0x001fc80007d9e003 */
[----:B------:R-:W-:Y:S02]  /*6d010*/  @!P6 IADD3.X R231, R29, R21, R2, P4, P5 ;  /* 0x000000151de7e210 */ /* 0x000fe400027ea402 */
        /* <DEDUP_REMOVED lines=19> */
[----:B------:R-:W0:Y:S03]  /*6d150*/  @!P2 LDC.64 R20, c[0x0][0x5c0] ;  /* 0x00017000ff14ab82 */ /* 0x000e260000000a00 */
[----:B------:R-:W-:Y:S01]  /*6d160*/  @!P4 IMAD.X R23, R24, 0x1, R23, P3 ;  /* 0x000000011817c824 */ /* 0x000fe200018e0617 */
[----:B0-----:R-:W-:-:S04]  /*6d170*/  @!P2 IADD3 R226, P5, P6, R16, R20, R3 ;  /* 0x0000001410e2a210 */ /* 0x001fc80007ebe003 */
[----:B------:R-:W-:Y:S01]  /*6d180*/  @!P2 IADD3.X R227, R29, R21, R2, P5, P6 ;  /* 0x000000151de3a210 */ /* 0x000fe20002fec402 */
        /* <DEDUP_REMOVED lines=10> */
[----:B---3--:R-:W-:Y:S02]  /*6d230*/  FMUL R19, R212, UR21 ;  /* 0x00000015d4137c20 */ /* 0x008fe40008400000 */
[----:B------:R-:W3:Y:S01]  /*6d240*/  LDL.LU R212, [R1+0xc3c] ;  /* 0x000c3c0001d47983 */ /* 0x000ee20000300800 */
[----:B------:R-:W-:-:S04]  /*6d250*/  LOP3.LUT R14, R14, 0xbfffffff, RZ, 0xc0, !PT ;  /* 0xbfffffff0e0e7812 */ /* 0x000fc800078ec0ff */
[----:B------:R-:W-:Y:S02]  /*6d260*/  @P2 LOP3.LUT R14, R14, 0x40000000, RZ, 0xfc, !PT ;  /* 0x400000000e0e2812 */ /* 0x000fe400078efcff */
[----:B------:R-:W-:-:S13]  /*6d270*/  ISETP.LT.OR P2, PT, R27, 0x1a2, !P1 ;  /* 0x000001a21b00780c */ /* 0x000fda0004f41670 */
[----:B------:R-:W0:Y:S01]  /*6d280*/  @!P2 LDC.64 R20, c[0x0][0x5c0] ;  /* 0x00017000ff14ab82 */ /* 0x000e220000000a00 */
[----:B------:R-:W-:Y:S02]  /*6d290*/  LOP3.LUT R14, R14, 0xf7ffffff, RZ, 0xc0, !PT ;  /* 0xf7ffffff0e0e7812 */ /* 0x000fe400078ec0ff */
[----:B------:R-:W-:Y:S02]  /*6d2a0*/  F2FP.SATFINITE.E4M3.F32.PACK_AB_MERGE_C R19, RZ, R19, RZ ;  /* 0x00000013ff13723e */ /* 0x000fe400048070ff */
[----:B------:R-:W-:-:S03]  /*6d2b0*/  @P2 LOP3.LUT R14, R14, 0x8000000, RZ, 0xfc, !PT ;  /* 0x080000000e0e2812 */ /* 0x000fc600078efcff */
[----:B------:R4:W-:Y:S01]  /*6d2c0*/  @!P4 STG.E.U8 desc[UR22][R22.64+0xc9], R19 ;  /* 0x0000c9131600c986 */ /* 0x0009e2000c101116 */
[----:B0-----:R-:W-:-:S04]  /*6d2d0*/  @!P2 IADD3 R128, P5, P6, R16, R20, R3 ;  /* 0x000000141080a210 */ /* 0x001fc80007ebe003 */
[----:B------:R-:W-:Y:S02]  /*6d2e0*/  @!P2 IADD3.X R129, R29, R21, R2, P5, P6 ;  /* 0x000000151d81a210 */ /* 0x000fe40002fec402 */
[----:B------:R-:W-:Y:S01]  /*6d2f0*/  LOP3.LUT P2, RZ, R17, 0x40000000, RZ, 0xc0, !PT ;  /* 0x4000000011ff7812 */ /* 0x000fe2000784c0ff */
[----:B----4-:R-:W-:Y:S02]  /*6d300*/  FMUL R19, R214, UR21 ;  /* 0x00000015d6137c20 */ /* 0x010fe40008400000 */
[----:B------:R-:W4:Y:S03]  /*6d310*/  LDL.LU R214, [R1+0xc40] ;  /* 0x000c400001d67983 */ /* 0x000f260000300800 */
[----:B------:R-:W-:Y:S02]  /*6d320*/  F2FP.SATFINITE.E4M3.F32.PACK_AB_MERGE_C R19, RZ, R19, RZ ;  /* 0x00000013ff13723e */ /* 0x000fe400048070ff */
[----:B------:R-:W-:-:S05]  /*6d330*/  LOP3.LUT P3, RZ, R8, 0x10000000, RZ, 0xc0, !PT ;  /* 0x1000000008ff7812 */ /* 0x000fca000786c0ff */
[----:B------:R2:W-:Y:S01]  /*6d340*/  @!P2 STG.E.U8 desc[UR22][R88.64+0xd0], R19 ;  /* 0x0000d0135800a986 */ /* 0x0005e2000c101116 */
[----:B------:R-:W-:-:S13]  /*6d350*/  ISETP.LT.OR P6, PT, R27, 0x1a9, !P1 ;  /* 0x000001a91b00780c */ /* 0x000fda0004fc1670 */
[----:B------:R-:W0:Y:S01]  /*6d360*/  @!P6 LDC.64 R20, c[0x0][0x5c0] ;  /* 0x00017000ff14eb82 */ /* 0x000e220000000a00 */
[----:B--2---:R-:W-:Y:S02]  /*6d370*/  FMUL R19, R213, UR21 ;  /* 0x00000015d5137c20 */ /* 0x004fe40008400000 */
[----:B------:R-:W2:Y:S03]  /*6d380*/  LDL.LU R213, [R1+0xc44] ;  /* 0x000c440001d57983 */ /* 0x000ea60000300800 */
[----:B------:R-:W-:-:S05]  /*6d390*/  F2FP.SATFINITE.E4M3.F32.PACK_AB_MERGE_C R19, RZ, R19, RZ ;  /* 0x00000013ff13723e */ /* 0x000fca00048070ff */
[----:B------:R3:W-:Y:S02]  /*6d3a0*/  @!P3 STG.E.U8 desc[UR22][R148.64+0xd1], R19 ;  /* 0x0000d1139400b986 */ /* 0x0007e4000c101116 */
[----:B---3--:R-:W-:Y:S02]  /*6d3b0*/  FMUL R19, R212, UR21 ;  /* 0x00000015d4137c20 */ /* 0x008fe40008400000 */
[----:B------:R-:W3:Y:S04]  /*6d3c0*/  LDL.LU R212, [R1+0xc48] ;  /* 0x000c480001d47983 */ /* 0x000ee80000300800 */
[----:B------:R-:W3:Y:S01]  /*6d3d0*/  LDL.LU R222, [R1+0xc4c] ;  /* 0x000c4c0001de7983 */ /* 0x000ee20000300800 */
[----:B------:R-:W-:Y:S02]  /*6d3e0*/  ISETP.LT.OR P2, PT, R27, 0x1aa, !P1 ;  /* 0x000001aa1b00780c */ /* 0x000fe40004f41670 */
[----:B0-----:R-:W-:-:S04]  /*6d3f0*/  @!P6 IADD3 R142, P4, P5, R16, R20, R3 ;  /* 0x00000014108ee210 */ /* 0x001fc80007d9e003 */
        /* <DEDUP_REMOVED lines=10> */
[----:B------:R-:W-:Y:S02]  /*6d4a0*/  @P2 LOP3.LUT R17, R17, 0x20000000, RZ, 0xfc, !PT ;  /* 0x2000000011112812 */ /* 0x000fe400078efcff */
[----:B------:R-:W-:Y:S02]  /*6d4b0*/  ISETP.LT.OR P2, PT, R27, 0x1b1, !P1 ;  /* 0x000001b11b00780c */ /* 0x000fe40004f41670 */
[----:B------:R-:W-:-:S04]  /*6d4c0*/  LOP3.LUT R18, R18, 0xfffffffd, RZ, 0xc0, !PT ;  /* 0xfffffffd12127812 */ /* 0x000fc800078ec0ff */
[----:B------:R-:W-:Y:S02]  /*6d4d0*/  @P6 LOP3.LUT R18, R18, 0x2, RZ, 0xfc, !PT ;  /* 0x0000000212126812 */ /* 0x000fe400078efcff */
[----:B------:R-:W-:-:S04]  /*6d4e0*/  @!P4 IADD3 R20, P5, P6, R3, R16, R5 ;  /* 0x000000100314c210 */ /* 0x000fc80007ebe005 */
[----:B------:R-:W-:Y:S02]  /*6d4f0*/  @!P4 IADD3.X R24, R2, R29, R4, P5, P6 ;  /* 0x0000001d0218c210 */ /* 0x000fe40002fec404 */
[----:B0-----:R-:W-:Y:S02]  /*6d500*/  @!P4 IADD3 R22, P3, R20, R22, RZ ;  /* 0x000000161416c210 */ /* 0x001fe40007f7e0ff */
[----:B------:R-:W0:Y:S01]  /*6d510*/  @!P2 LDC.64 R20, c[0x0][0x5c0] ;  /* 0x00017000ff14ab82 */ /* 0x000e220000000a00 */
[----:B------:R-:W-:Y:S02]  /*6d520*/  F2FP.SATFINITE.E4M3.F32.PACK_AB_MERGE_C R19, RZ, R19, RZ ;  /* 0x00000013ff13723e */ /* 0x000fe400048070ff */
        /* <DEDUP_REMOVED lines=14> */
[----:B----4-:R-:W-:Y:S01]  /*6d610*/  FMUL R19, R214, UR21 ;  /* 0x00000015d6137c20 */ /* 0x010fe20008400000 */
[----:B------:R-:W-:-:S04]  /*6d620*/  LOP3.LUT R18, R18, 0xfffffffb, RZ, 0xc0, !PT ;  /* 0xfffffffb12127812 */ /* 0x000fc800078ec0ff */
[----:B------:R-:W-:Y:S02]  /*6d630*/  F2FP.SATFINITE.E4M3.F32.PACK_AB_MERGE_C R19, RZ, R19, RZ ;  /* 0x00000013ff13723e */ /* 0x000fe400048070ff */
[----:B------:R-:W-:-:S03]  /*6d640*/  @P2 LOP3.LUT R18, R18, 0x4, RZ, 0xfc, !PT ;  /* 0x0000000412122812 */ /* 0x000fc600078efcff */
[----:B------:R2:W-:Y:S01]  /*6d650*/  @!P4 STG.E.U8 desc[UR22][R22.64+0xd1], R19 ;  /* 0x0000d1131600c986 */ /* 0x0005e2000c101116 */
[----:B0-----:R-:W-:-:S04]  /*6d660*/  @!P2 IADD3 R126, P5, P6, R16, R20, R3 ;  /* 0x00000014107ea210 */ /* 0x001fc80007ebe003 */
[----:B------:R-:W-:Y:S02]  /*6d670*/  @!P2 IADD3.X R127, R29, R21, R2, P5, P6 ;  /* 0x000000151d7fa210 */ /* 0x000fe40002fec402 */
[----:B------:R-:W-:Y:S01]  /*6d680*/  LOP3.LUT P2, RZ, R17, 0x20000000, RZ, 0xc0, !PT ;  /* 0x2000000011ff7812 */ /* 0x000fe2000784c0ff */
[----:B--2---:R-:W-:Y:S02]  /*6d690*/  FMUL R19, R213, UR21 ;  /* 0x00000015d5137c20 */ /* 0x004fe40008400000 */
[----:B------:R-:W2:Y:S03]  /*6d6a0*/  LDL.LU R213, [R1+0xc50] ;  /* 0x000c500001d57983 */ /* 0x000ea60000300800 */
[----:B------:R-:W-:-:S07]  /*6d6b0*/  F2FP.SATFINITE.E4M3.F32.PACK_AB_MERGE_C R19, RZ, R19, RZ ;  /* 0x00000013ff13723e */ /* 0x000fce00048070ff */
[----:B------:R3:W-:Y:S01]  /*6d6c0*/  @!P2 STG.E.U8 desc[UR22][R150.64+0xd8], R19 ;  /* 0x0000d8139600a986 */ /* 0x0007e2000c101116 */
[----:B------:R-:W-:Y:S01]  /*6d6d0*/  LOP3.LUT P3, RZ, R8, 0x20000000, RZ, 0xc0, !PT ;  /* 0x2000000008ff7812 */ /* 0x000fe2000786c0ff */
[----:B---3--:R-:W-:Y:S02]  /*6d6e0*/  FMUL R19, R212, UR21 ;  /* 0x00000015d4137c20 */ /* 0x008fe40008400000 */
[----:B------:R-:W3:Y:S03]  /*6d6f0*/  LDL.LU R212, [R1+0xc54] ;  /* 0x000c540001d47983 */ /* 0x000ee60000300800 */
[----:B------:R-:W-:-:S07]  /*6d700*/  F2FP.SATFINITE.E4M3.F32.PACK_AB_MERGE_C R19, RZ, R19, RZ ;  /* 0x00000013ff13723e */ /* 0x000fce00048070ff */
[----:B------:R0:W-:Y:S01]  /*6d710*/  @!P3 STG.E.U8 desc[UR22][R94.64+0xd9], R19 ;  /* 0x0000d9135e00b986 */ /* 0x0001e2000c101116 */
[C---:B------:R-:W-:Y:S01]  /*6d720*/  ISETP.LT.OR P6, PT, R27.reuse, 0x1b9, !P1 ;  /* 0x000001b91b00780c */ /* 0x040fe20004fc1670 */
[----:B0-----:R-:W-:Y:S02]  /*6d730*/  FMUL R19, R222, UR21 ;  /* 0x00000015de137c20 */ /* 0x001fe40008400000 */
[----:B------:R-:W4:Y:S10]  /*6d740*/  LDL.LU R222, [R1+0xc58] ;  /* 0x000c580001de7983 */ /* 0x000f340000300800 */
[----:B------:R-:W0:Y:S01]  /*6d750*/  @!P6 LDC.64 R20, c[0x0][0x5c0] ;  /* 0x00017000ff14eb82 */ /* 0x000e220000000a00 */
[----:B------:R-:W-:Y:S01]  /*6d760*/  ISETP.LT.OR P2, PT, R27, 0x1ba, !P1 ;  /* 0x000001ba1b00780c */ /* 0x000fe20004f41670 */
[----:B------:R-:W4:Y:S01]  /*6d770*/  LDL.LU R234, [R1+0xc5c] ;  /* 0x000c5c0001ea7983 */ /* 0x000f220000300800 */
[----:B------:R-:W-:-:S02]  /*6d780*/  LOP3.LUT R18, R18, 0xfffffdff, RZ, 0xc0, !PT ;  /* 0xfffffdff12127812 */ /* 0x000fc400078ec0ff */
[----:B------:R-:W-:Y:S01]  /*6d790*/  LOP3.LUT R17, R17, 0xefffffff, RZ, 0xc0, !PT ;  /* 0xefffffff11117812 */ /* 0x000fe200078ec0ff */
[----:B------:R-:W4:Y:S01]  /*6d7a0*/  LDL.LU R223, [R1+0xc60] ;  /* 0x000c600001df7983 */ /* 0x000f220000300800 */
[----:B0-----:R-:W-:-:S04]  /*6d7b0*/  @!P6 IADD3 R214, P4, P5, R16, R20, R3 ;  /* 0x0000001410d6e210 */ /* 0x001fc80007d9e003 */
[----:B------:R-:W-:-:S03]  /*6d7c0*/  @!P6 IADD3.X R215, R29, R21, R2, P4, P5 ;  /* 0x000000151dd7e210 */ /* 0x000fc600027ea402 */
[----:B------:R-:W0:Y:S01]  /*6d7d0*/  @!P2 LDC.64 R20, c[0x0][0x5c0] ;  /* 0x00017000ff14ab82 */ /* 0x000e220000000a00 */
[----:B------:R-:W-:-:S04]  /*6d7e0*/  @P6 LOP3.LUT R18, R18, 0x200, RZ, 0xfc, !PT ;  /* 0x0000020012126812 */ /* 0x000fc800078efcff */
[----:B------:R-:W-:-:S04]  /*6d7f0*/  LOP3.LUT R18, R18, 0xfffffeff, RZ, 0xc0, !PT ;  /* 0xfffffeff12127812 */ /* 0x000fc800078ec0ff */
[----:B------:R-:W-:Y:S02]  /*6d800*/  @P2 LOP3.LUT R18, R18, 0x100, RZ, 0xfc, !PT ;  /* 0x0000010012122812 */ /* 0x000fe400078efcff */
[----:B0-----:R-:W-:-:S04]  /*6d810*/  @!P2 IADD3 R140, P4, P5, R16, R20, R3 ;  /* 0x00000014108ca210 */ /* 0x001fc80007d9e003 */
[----:B------:R-:W-:Y:S02]  /*6d820*/  @!P2 IADD3.X R141, R29, R21, R2, P4, P5 ;  /* 0x000000151d8da210 */ /* 0x000fe400027ea402 */
[----:B------:R-:W-:Y:S02]  /*6d830*/  ISETP.LT.OR P4, PT, R27, 0xd9, !P0 ;  /* 0x000000d91b00780c */ /* 0x000fe40004781670 */
[----:B------:R-:W-:-:S11]  /*6d840*/  LOP3.LUT P2, RZ, R0, 0x20000000, RZ, 0xc0, !PT ;  /* 0x2000000000ff7812 */ /* 0x000fd6000784c0ff */
[----:B------:R-:W0:Y:S02]  /*6d850*/  @!P4 LDC.64 R22, c[0x0][0x5c0] ;  /* 0x00017000ff16cb82 */ /* 0x000e240000000a00 */
[----:B------:R-:W-:Y:S02]  /*6d860*/  @P2 LOP3.LUT R17, R17, 0x10000000, RZ, 0xfc, !PT ;  /* 0x1000000011112812 */ /* 0x000fe400078efcff */
[----:B------:R-:W-:Y:S02]  /*6d870*/  ISETP.LT.OR P2, PT, R27, 0x1c1, !P1 ;  /* 0x000001c11b00780c */ /* 0x000fe40004f41670 */
[----:B------:R-:W-:-:S04]  /*6d880*/  @!P4 IADD3 R20, P5, P6, R3, R16, R5 ;  /* 0x000000100314c210 */ /* 0x000fc80007ebe005 */
[----:B------:R-:W-:Y:S02]  /*6d890*/  @!P4 IADD3.X R24, R2, R29, R4, P5, P6 ;  /* 0x0000001d0218c210 */ /* 0x000fe40002fec404 */
[----:B------:R-:W-:Y:S02]  /*6d8a0*/  F2FP.SATFINITE.E4M3.F32.PACK_AB_MERGE_C R19, RZ, R19, RZ ;  /* 0x00000013ff13723e */ /* 0x000fe400048070ff */
[----:B0-----:R-:W-:-:S03]  /*6d8b0*/  @!P4 IADD3 R22, P3, R20, R22, RZ ;  /* 0x000000161416c210 */ /* 0x001fc60007f7e0ff */
        /* <DEDUP_REMOVED lines=15> */
[----:B------:R-:W-:-:S04]  /*6d9b0*/  LOP3.LUT R18, R18, 0xfffffbff, RZ, 0xc0, !PT ;  /* 0xfffffbff12127812 */ /* 0x000fc800078ec0ff */
[----:B------:R-:W-:Y:S02]  /*6d9c0*/  @P2 LOP3.LUT R18, R18, 0x400, RZ, 0xfc, !PT ;  /* 0x0000040012122812 */ /* 0x000fe400078efcff */
[----:B0-----:R-:W-:-:S04]  /*6d9d0*/  @!P2 IADD3 R132, P5, P6, R16, R20, R3 ;  /* 0x000000141084a210 */ /* 0x001fc80007ebe003 */
[----:B------:R-:W-:Y:S02]  /*6d9e0*/  @!P2 IADD3.X R133, R29, R21, R2, P5, P6 ;  /* 0x000000151d85a210 */ /* 0x000fe40002fec402 */
[----:B------:R-:W-:Y:S01]  /*6d9f0*/  ISETP.LT.OR P6, PT, R27, 0x1c9, !P1 ;  /* 0x000001c91b00780c */ /* 0x000fe20004fc1670 */
[----:B--2---:R-:W-:Y:S01]  /*6da00*/  FMUL R19, R213, UR21 ;  /* 0x00000015d5137c20 */ /* 0x004fe20008400000 */
[----:B------:R-:W-:-:S04]  /*6da10*/  LOP3.LUT P2, RZ, R17, 0x10000000, RZ, 0xc0, !PT ;  /* 0x1000000011ff7812 */ /* 0x000fc8000784c0ff */
[----:B------:R-:W-:-:S07]  /*6da20*/  F2FP.SATFINITE.E4M3.F32.PACK_AB_MERGE_C R19, RZ, R19, RZ ;  /* 0x00000013ff13723e */ /* 0x000fce00048070ff */
[----:B------:R-:W0:Y:S01]  /*6da30*/  @!P6 LDC.64 R20, c[0x0][0x5c0] ;  /* 0x00017000ff14eb82 */ /* 0x000e220000000a00 */
[----:B------:R3:W-:Y:S01]  /*6da40*/  @!P4 STG.E.U8 desc[UR22][R22.64+0xd9], R19 ;  /* 0x0000d9131600c986 */ /* 0x0007e2000c101116 */
[----:B0-----:R-:W-:-:S04]  /*6da50*/  @!P6 IADD3 R224, P4, P5, R16, R20, R3 ;  /* 0x0000001410e0e210 */ /* 0x001fc80007d9e003 */
[----:B------:R-:W-:Y:S01]  /*6da60*/  @!P6 IADD3.X R225, R29, R21, R2, P4, P5 ;  /* 0x000000151de1e210 */ /* 0x000fe200027ea402 */
[----:B---3--:R-:W-:-:S05]  /*6da70*/  FMUL R19, R212, UR21 ;  /* 0x00000015d4137c20 */ /* 0x008fca0008400000 */
[----:B------:R-:W-:-:S05]  /*6da80*/  F2FP.SATFINITE.E4M3.F32.PACK_AB_MERGE_C R19, RZ, R19, RZ ;  /* 0x00000013ff13723e */ /* 0x000fca00048070ff */
[----:B------:R4:W-:Y:S01]  /*6da90*/  @!P2 STG.E.U8 desc[UR22][R92.64+0xe0], R19 ;  /* 0x0000e0135c00a986 */ /* 0x0009e2000c101116 */
[----:B------:R-:W-:-:S13]  /*6daa0*/  ISETP.LT.OR P2, PT, R27, 0x1ca, !P1 ;  /* 0x000001ca1b00780c */ /* 0x000fda0004f41670 */
[----:B------:R-:W0:Y:S01]  /*6dab0*/  @!P2 LDC.64 R20, c[0x0][0x5c0] ;  /* 0x00017000ff14ab82 */ /* 0x000e220000000a00 */
[----:B------:R-:W-:-:S04]  /*6dac0*/  LOP3.LUT R18, R18, 0xfffdffff, RZ, 0xc0, !PT ;  /* 0xfffdffff12127812 */ /* 0x000fc800078ec0ff */
[----:B------:R-:W-:-:S04]  /*6dad0*/  @P6 LOP3.LUT R18, R18, 0x20000, RZ, 0xfc, !PT ;  /* 0x0002000012126812 */ /* 0x000fc800078efcff */
[----:B------:R-:W-:Y:S02]  /*6dae0*/  LOP3.LUT R18, R18, 0xfffeffff, RZ, 0xc0, !PT ;  /* 0xfffeffff12127812 */ /* 0x000fe400078ec0ff */
[----:B0-----:R-:W-:-:S04]  /*6daf0*/  @!P2 IADD3 R212, P4, P5, R16, R20, R3 ;  /* 0x0000001410d4a210 */ /* 0x001fc80007d9e003 */
[----:B------:R-:W-:Y:S02]  /*6db00*/  @!P2 IADD3.X R213, R29, R21, R2, P4, P5 ;  /* 0x000000151dd5a210 */ /* 0x000fe400027ea402 */
[----:B------:R-:W-:Y:S02]  /*6db10*/  ISETP.LT.OR P4, PT, R27, 0xe1, !P0 ;  /* 0x000000e11b00780c */ /* 0x000fe40004781670 */
[----:B------:R-:W-:Y:S02]  /*6db20*/  @P2 LOP3.LUT R18, R18, 0x10000, RZ, 0xfc, !PT ;  /* 0x0001000012122812 */ /* 0x000fe400078efcff */
[----:B------:R-:W-:Y:S02]  /*6db30*/  LOP3.LUT P2, RZ, R0, 0x20, RZ, 0xc0, !PT ;  /* 0x0000002000ff7812 */ /* 0x000fe4000784c0ff */
[----:B------:R-:W-:-:S07]  /*6db40*/  LOP3.LUT R17, R17, 0xf7ffffff, RZ, 0xc0, !PT ;  /* 0xf7ffffff11117812 */ /* 0x000fce00078ec0ff */
[----:B------:R-:W0:Y:S01]  /*6db50*/  @!P4 LDC.64 R22, c[0x0][0x5c0] ;  /* 0x00017000ff16cb82 */ /* 0x000e220000000a00 */
[----:B------:R-:W-:Y:S01]  /*6db60*/  LOP3.LUT P3, RZ, R8, 0x40000000, RZ, 0xc0, !PT ;  /* 0x4000000008ff7812 */ /* 0x000fe2000786c0ff */
[----:B----4-:R-:W-:Y:S02]  /*6db70*/  FMUL R19, R222, UR21 ;  /* 0x00000015de137c20 */ /* 0x010fe40008400000 */
[----:B------:R-:W-:Y:S01]  /*6db80*/  @P2 LOP3.LUT R17, R17, 0x8000000, RZ, 0xfc, !PT ;  /* 0x0800000011112812 */ /* 0x000fe200078efcff */
[----:B------:R-:W2:Y:S01]  /*6db90*/  LDL.LU R222, [R1+0xc64] ;  /* 0x000c640001de7983 */ /* 0x000ea20000300800 */
[----:B------:R-:W-:Y:S02]  /*6dba0*/  ISETP.LT.OR P2, PT, R27, 0x1d1, !P1 ;  /* 0x000001d11b00780c */ /* 0x000fe40004f41670 */
[----:B------:R-:W-:Y:S02]  /*6dbb0*/  F2FP.SATFINITE.E4M3.F32.PACK_AB_MERGE_C R19, RZ, R19, RZ ;  /* 0x00000013ff13723e */ /* 0x000fe400048070ff */
[----:B------:R-:W-:-:S04]  /*6dbc0*/  @!P4 IADD3 R20, P5, P6, R3, R16, R5 ;  /* 0x000000100314c210 */ /* 0x000fc80007ebe005 */
[----:B------:R1:W-:Y:S01]  /*6dbd0*/  @!P3 STG.E.U8 desc[UR22][R152.64+0xe1], R19 ;  /* 0x0000e1139800b986 */ /* 0x0003e2000c101116 */
[----:B0-----:R-:W-:-:S04]  /*6dbe0*/  @!P4 IADD3 R22, P3, R20, R22, RZ ;  /* 0x000000161416c210 */ /* 0x001fc80007f7e0ff */
[----:B------:R-:W0:Y:S01]  /*6dbf0*/  @!P2 LDC.64 R20, c[0x0][0x5c0] ;  /* 0x00017000ff14ab82 */ /* 0x000e220000000a00 */
[----:B------:R-:W-:Y:S01]  /*6dc00*/  @!P4 IADD3.X R24, R2, R29, R4, P5, P6 ;  /* 0x0000001d0218c210 */ /* 0x000fe20002fec404 */
[----:B-1----:R-:W-:Y:S01]  /*6dc10*/  FMUL R19, R234, UR21 ;  /* 0x00000015ea137c20 */ /* 0x002fe20008400000 */
[----:B0-----:R-:W-:-:S04]  /*6dc20*/  @!P2 IADD3 R34, P5, P6, R16, R20, R3 ;  /* 0x000000141022a210 */ /* 0x001fc80007ebe003 */
[----:B------:R-:W-:-:S05]  /*6dc30*/  @!P2 IADD3.X R35, R29, R21, R2, P5, P6 ;  /* 0x000000151d23a210 */ /* 0x000fca0002fec402 */
[----:B------:R-:W-:Y:S04]  /*6dc40*/  @!P2 STL.64 [R1+0x10], R34 ;  /* 0x000010220100a387 */ /* 0x000fe80000100a00 */
        /* <DEDUP_REMOVED lines=16> */
[----:B------:R-:W-:-:S13]  /*6dd50*/  ISETP.LT.OR P6, PT, R27, 0x1d9, !P1 ;  /* 0x000001d91b00780c */ /* 0x000fda0004fc1670 */
[----:B------:R-:W0:Y:S01]  /*6dd60*/  @!P6 LDC.64 R20, c[0x0][0x5c0] ;  /* 0x00017000ff14eb82 */ /* 0x000e220000000a00 */
[----:B------:R-:W-:-:S05]  /*6dd70*/  FMUL R19, R223, UR21 ;  /* 0x00000015df137c20 */ /* 0x000fca0008400000 */
[----:B------:R-:W-:-:S05]  /*6dd80*/  F2FP.SATFINITE.E4M3.F32.PACK_AB_MERGE_C R19, RZ, R19, RZ ;  /* 0x00000013ff13723e */ /* 0x000fca00048070ff */
[----:B------:R-:W-:Y:S01]  /*6dd90*/  @!P4 STG.E.U8 desc[UR22][R22.64+0xe1], R19 ;  /* 0x0000e1131600c986 */ /* 0x000fe2000c101116 */
[----:B0-----:R-:W-:-:S04]  /*6dda0*/  @!P6 IADD3 R24, P4, P5, R16, R20, R3 ;  /* 0x000000141018e210 */ /* 0x001fc80007d9e003 */
[----:B------:R-:W-:-:S05]  /*6ddb0*/  @!P6 IADD3.X R25, R29, R21, R2, P4, P5 ;  /* 0x000000151d19e210 */ /* 0x000fca00027ea402 */
[----:B------:R0:W-:Y:S04]  /*6ddc0*/  @!P6 STL.64 [R1], R24 ;  /* 0x000000180100e387 */ /* 0x0001e80000100a00 */
[----:B0-----:R-:W4:Y:S04]  /*6ddd0*/  LDL.LU R25, [R1+0xc6c] ;  /* 0x000c6c0001197983 */ /* 0x001f280000300800 */
[----:B------:R-:W4:Y:S01]  /*6dde0*/  LDL.LU R235, [R1+0xc70] ;  /* 0x000c700001eb7983 */ /* 0x000f220000300800 */
[----:B------:R-:W-:-:S04]  /*6ddf0*/  LOP3.LUT R18, R18, 0xfffbffff, RZ, 0xc0, !PT ;  /* 0xfffbffff12127812 */ /* 0x000fc800078ec0ff */
[----:B------:R-:W-:Y:S02]  /*6de00*/  @P2 LOP3.LUT R18, R18, 0x40000, RZ, 0xfc, !PT ;  /* 0x0004000012122812 */ /* 0x000fe400078efcff */
[----:B------:R-:W-:Y:S01]  /*6de10*/  LOP3.LUT P2, RZ, R17, 0x8000000, RZ, 0xc0, !PT ;  /* 0x0800000011ff7812 */ /* 0x000fe2000784c0ff */
[----:B--2---:R-:W-:-:S05]  /*6de20*/  FMUL R19, R222, UR21 ;  /* 0x00000015de137c20 */ /* 0x004fca0008400000 */
[----:B------:R-:W-:-:S07]  /*6de30*/  F2FP.SATFINITE.E4M3.F32.PACK_AB_MERGE_C R19, RZ, R19, RZ ;  /* 0x00000013ff13723e */ /* 0x000fce00048070ff */
[----:B------:R3:W-:Y:S02]  /*6de40*/  @!P2 STG.E.U8 desc[UR22][R154.64+0xe8], R19 ;  /* 0x0000e8139a00a986 */ /* 0x0007e4000c101116 */
[----:B---3--:R-:W-:Y:S02]  /*6de50*/  FMUL R19, R234, UR21 ;  /* 0x00000015ea137c20 */ /* 0x008fe40008400000 */
[----:B------:R-:W2:Y:S01]  /*6de60*/  LDL.LU R234, [R1+0xc74] ;  /* 0x000c740001ea7983 */ /* 0x000ea20000300800 */
[----:B------:R-:W-:-:S13]  /*6de70*/  ISETP.LT.OR P2, PT, R27, 0x1da, !P1 ;  /* 0x000001da1b00780c */ /* 0x000fda0004f41670 */
        /* <DEDUP_REMOVED lines=17> */
[----:B0-----:R-:W-:Y:S02]  /*6df90*/  @!P4 IADD3 R22, P3, R20, R22, RZ ;  /* 0x000000161416c210 */ /* 0x001fe40007f7e0ff */
[----:B------:R-:W0:Y:S01]  /*6dfa0*/  @!P2 LDC.64 R20, c[0x0][0x5c0] ;  /* 0x00017000ff14ab82 */ /* 0x000e220000000a00 */
[----:B------:R-:W-:Y:S02]  /*6dfb0*/  @!P4 IADD3.X R24, R2, R29, R4, P5, P6 ;  /* 0x0000001d0218c210 */ /* 0x000fe40002fec404 */
[----:B0-----:R-:W-:-:S04]  /*6dfc0*/  @!P2 IADD3 R34, P5, P6, R16, R20, R3 ;  /* 0x000000141022a210 */ /* 0x001fc80007ebe003 */
[----:B------:R-:W-:-:S05]  /*6dfd0*/  @!P2 IADD3.X R35, R29, R21, R2, P5, P6 ;  /* 0x000000151d23a210 */ /* 0x000fca0002fec402 */
[----:B------:R-:W-:Y:S01]  /*6dfe0*/  @!P2 STL.64 [R1+0x48], R34 ;  /* 0x000048220100a387 */ /* 0x000fe20000100a00 */
[----:B------:R-:W-:Y:S02]  /*6dff0*/  @!P4 IMAD.X R23, R24, 0x1, R23, P3 ;  /* 0x000000011817c824 */ /* 0x000fe400018e0617 */
[----:B----4-:R-:W-:Y:S02]  /*6e000*/  FMUL R19, R25, UR21 ;  /* 0x0000001519137c20 */ /* 0x010fe40008400000 */
[----:B------:R-:W3:Y:S03]  /*6e010*/  LDL.LU R25, [R1+0xc78] ;  /* 0x000c780001197983 */ /* 0x000ee60000300800 */
        /* <DEDUP_REMOVED lines=8> */
[----:B------:R-:W-:Y:S02]  /*6e0a0*/  FMUL R19, R235, UR21 ;  /* 0x00000015eb137c20 */ /* 0x000fe40008400000 */
[----:B------:R-:W4:Y:S03]  /*6e0b0*/  LDL.LU R235, [R1+0xc7c] ;  /* 0x000c7c0001eb7983 */ /* 0x000f260000300800 */
[----:B------:R-:W-:-:S05]  /*6e0c0*/  F2FP.SATFINITE.E4M3.F32.PACK_AB_MERGE_C R19, RZ, R19, RZ ;  /* 0x00000013ff13723e */ /* 0x000fca00048070ff */
[----:B------:R2:W-:Y:S01]  /*6e0d0*/  @!P4 STG.E.U8 desc[UR22][R22.64+0xe9], R19 ;  /* 0x0000e9131600c986 */ /* 0x0005e2000c101116 */
[----:B------:R-:W-:-:S04]  /*6e0e0*/  LOP3.LUT R18, R18, 0xf7ffffff, RZ, 0xc0, !PT ;  /* 0xf7ffffff12127812 */ /* 0x000fc800078ec0ff */
[----:B------:R-:W-:Y:S02]  /*6e0f0*/  @P2 LOP3.LUT R18, R18, 0x8000000, RZ, 0xfc, !PT ;  /* 0x0800000012122812 */ /* 0x000fe400078efcff */
[----:B------:R-:W-:-:S13]  /*6e100*/  ISETP.LT.OR P2, PT, R27, 0x1e2, !P1 ;  /* 0x000001e21b00780c */ /* 0x000fda0004f41670 */
[----:B------:R-:W0:Y:S01]  /*6e110*/  @!P2 LDC.64 R20, c[0x0][0x5c0] ;  /* 0x00017000ff14ab82 */ /* 0x000e220000000a00 */
[----:B--2---:R-:W-:Y:S02]  /*6e120*/  FMUL R19, R234, UR21 ;  /* 0x00000015ea137c20 */ /* 0x004fe40008400000 */
[----:B------:R-:W2:Y:S01]  /*6e130*/  LDL.LU R234, [R1+0xc80] ;  /* 0x000c800001ea7983 */ /* 0x000ea20000300800 */
[----:B0-----:R-:W-:-:S04]  /*6e140*/  @!P2 IADD3 R150, P5, P6, R16, R20, R3 ;  /* 0x000000141096a210 */ /* 0x001fc80007ebe003 */
[----:B------:R-:W-:Y:S02]  /*6e150*/  @!P2 IADD3.X R151, R29, R21, R2, P5, P6 ;  /* 0x000000151d97a210 */ /* 0x000fe40002fec402 */
[----:B------:R-:W-:Y:S02]  /*6e160*/  ISETP.LT.OR P6, PT, R27, 0x1e9, !P1 ;  /* 0x000001e91b00780c */ /* 0x000fe40004fc1670 */
[----:B------:R-:W-:-:S04]  /*6e170*/  LOP3.LUT R18, R18, 0xfbffffff, RZ, 0xc0, !PT ;  /* 0xfbffffff12127812 */ /* 0x000fc800078ec0ff */
[----:B------:R-:W-:Y:S02]  /*6e180*/  @P2 LOP3.LUT R18, R18, 0x4000000, RZ, 0xfc, !PT ;  /* 0x0400000012122812 */ /* 0x000fe400078efcff */
[----:B------:R-:W-:-:S05]  /*6e190*/  LOP3.LUT P2, RZ, R17, 0x4000000, RZ, 0xc0, !PT ;  /* 0x0400000011ff7812 */ /* 0x000fca000784c0ff */
[----:B------:R-:W0:Y:S01]  /*6e1a0*/  @!P6 LDC.64 R20, c[0x0][0x5c0] ;  /* 0x00017000ff14eb82 */ /* 0x000e220000000a00 */
[----:B------:R-:W-:-:S07]  /*6e1b0*/  F2FP.SATFINITE.E4M3.F32.PACK_AB_MERGE_C R19, RZ, R19, RZ ;  /* 0x00000013ff13723e */ /* 0x000fce00048070ff */
[----:B------:R3:W-:Y:S01]  /*6e1c0*/  @!P2 STG.E.U8 desc[UR22][R96.64+0xf0], R19 ;  /* 0x0000f0136000a986 */ /* 0x0007e2000c101116 */
[----:B------:R-:W-:Y:S02]  /*6e1d0*/  ISETP.LT.OR P2, PT, R27, 0x1ea, !P1 ;  /* 0x000001ea1b00780c */ /* 0x000fe40004f41670 */
[----:B0-----:R-:W-:-:S04]  /*6e1e0*/  @!P6 IADD3 R34, P4, P5, R16, R20, R3 ;  /* 0x000000141022e210 */ /* 0x001fc80007d9e003 */
[----:B------:R-:W-:-:S07]  /*6e1f0*/  @!P6 IADD3.X R35, R29, R21, R2, P4, P5 ;  /* 0x000000151d23e210 */ /* 0x000fce00027ea402 */
[----:B------:R-:W0:Y:S01]  /*6e200*/  @!P2 LDC.64 R20, c[0x0][0x5c0] ;  /* 0x00017000ff14ab82 */ /* 0x000e220000000a00 */
[----:B------:R1:W-:Y:S01]  /*6e210*/  @!P6 STL.64 [R1+0x28], R34 ;  /* 0x000028220100e387 */ /* 0x0003e20000100a00 */
[----:B------:R-:W-:Y:S02]  /*6e220*/  LOP3.LUT P3, RZ, R9, 0x1, RZ, 0xc0, !PT ;  /* 0x0000000109ff7812 */ /* 0x000fe4000786c0ff */
[----:B0-----:R-:W-:-:S04]  /*6e230*/  @!P2 IADD3 R236, P4, P5, R16, R20, R3 ;  /* 0x0000001410eca210 */ /* 0x001fc80007d9e003 */
[----:B------:R-:W-:Y:S02]  /*6e240*/  @!P2 IADD3.X R237, R29, R21, R2, P4, P5 ;  /* 0x000000151deda210 */ /* 0x000fe400027ea402 */
[----:B------:R-:W-:-:S13]  /*6e250*/  ISETP.LT.OR P4, PT, R27, 0xf1, !P0 ;  /* 0x000000f11b00780c */ /* 0x000fda0004781670 */
[----:B------:R-:W0:Y:S01]  /*6e260*/  @!P4 LDC.64 R22, c[0x0][0x5c0] ;  /* 0x00017000ff16cb82 */ /* 0x000e220000000a00 */
[----:B------:R-:W-:Y:S02]  /*6e270*/  LOP3.LUT R15, R15, 0xfffffffe, RZ, 0xc0, !PT ;  /* 0xfffffffe0f0f7812 */ /* 0x000fe400078ec0ff */
[----:B------:R-:W-:Y:S02]  /*6e280*/  LOP3.LUT R18, R18, 0x7fffffff, RZ, 0xc0, !PT ;  /* 0x7fffffff12127812 */ /* 0x000fe400078ec0ff */
[----:B------:R-:W-:Y:S02]  /*6e290*/  @P6 LOP3.LUT R15, R15, 0x1, RZ, 0xfc, !PT ;  /* 0x000000010f0f6812 */ /* 0x000fe400078efcff */
[----:B------:R-:W-:Y:S02]  /*6e2a0*/  @!P4 IADD3 R20, P5, P6, R3, R16, R5 ;  /* 0x000000100314c210 */ /* 0x000fe40007ebe005 */
[----:B------:R-:W-:Y:S01]  /*6e2b0*/  @P2 LOP3.LUT R18, R18, 0x80000000, RZ, 0xfc, !PT ;  /* 0x8000000012122812 */ /* 0x000fe200078efcff */
[----:B---3--:R-:W-:-:S02]  /*6e2c0*/  FMUL R19, R25, UR21 ;  /* 0x0000001519137c20 */ /* 0x008fc40008400000 */
[----:B------:R-:W3:Y:S03]  /*6e2d0*/  LDL.LU R25, [R1+0xc84] ;  /* 0x000c840001197983 */ /* 0x000ee60000300800 */
[----:B------:R-:W-:-:S05]  /*6e2e0*/  F2FP.SATFINITE.E4M3.F32.PACK_AB_MERGE_C R19, RZ, R19, RZ ;  /* 0x00000013ff13723e */ /* 0x000fca00048070ff */
[----:B------:R4:W-:Y:S01]  /*6e2f0*/  @!P3 STG.E.U8 desc[UR22][R156.64+0xf1], R19 ;  /* 0x0000f1139c00b986 */ /* 0x0009e2000c101116 */
[----:B------:R-:W-:Y:S02]  /*6e300*/  ISETP.LT.OR P3, PT, R27, 0x1f1, !P1 ;  /* 0x000001f11b00780c */ /* 0x000fe40004f61670 */
[----:B0-----:R-:W-:-:S11]  /*6e310*/  @!P4 IADD3 R22, P2, R20, R22, RZ ;  /* 0x000000161416c210 */ /* 0x001fd60007f5e0ff */
[----:B------:R-:W1:Y:S01]  /*6e320*/  @!P3 LDC.64 R20, c[0x0][0x5c0] ;  /* 0x00017000ff14bb82 */ /* 0x000e620000000a00 */
[----:B------:R-:W-:Y:S02]  /*6e330*/  @!P4 IADD3.X R24, R2, R29, R4, P5, P6 ;  /* 0x0000001d0218c210 */ /* 0x000fe40002fec404 */
[----:B-1----:R-:W-:-:S04]  /*6e340*/  @!P3 IADD3 R34, P5, P6, R16, R20, R3 ;  /* 0x000000141022b210 */ /* 0x002fc80007ebe003 */
[----:B------:R-:W-:Y:S01]  /*6e350*/  @!P3 IADD3.X R35, R29, R21, R2, P5, P6 ;  /* 0x000000151d23b210 */ /* 0x000fe20002fec402 */
[----:B----4-:R-:W-:-:S04]  /*6e360*/  FMUL R19, R235, UR21 ;  /* 0x00000015eb137c20 */ /* 0x010fc80008400000 */
[----:B------:R-:W-:Y:S04]  /*6e370*/  @!P3 STL.64 [R1+0x80], R34 ;  /* 0x000080220100b387 */ /* 0x000fe80000100a00 */
[----:B------:R-:W4:Y:S01]  /*6e380*/  LDL.LU R235, [R1+0xc88] ;  /* 0x000c880001eb7983 */ /* 0x000f220000300800 */
[----:B------:R-:W-:Y:S01]  /*6e390*/  @!P4 IMAD.X R23, R24, 0x1, R23, P2 ;  /* 0x000000011817c824 */ /* 0x000fe200010e0617 */
        /* <DEDUP_REMOVED lines=8> */
[----:B--2---:R-:W-:Y:S02]  /*6e420*/  FMUL R19, R234, UR21 ;  /* 0x00000015ea137c20 */ /* 0x004fe40008400000 */
[----:B------:R-:W2:Y:S01]  /*6e430*/  LDL.LU R234, [R1+0xc8c] ;  /* 0x000c8c0001ea7983 */ /* 0x000ea20000300800 */
[----:B------:R-:W-:-:S13]  /*6e440*/  ISETP.LT.OR P2, PT, R27, 0x1f2, !P1 ;  /* 0x000001f21b00780c */ /* 0x000fda0004f41670 */
[----:B------:R-:W0:Y:S01]  /*6e450*/  @!P2 LDC.64 R20, c[0x0][0x5c0] ;  /* 0x00017000ff14ab82 */ /* 0x000e220000000a00 */
[----:B------:R-:W-:Y:S02]  /*6e460*/  LOP3.LUT R15, R15, 0xfffffffd, RZ, 0xc0, !PT ;  /* 0xfffffffd0f0f7812 */ /* 0x000fe400078ec0ff */
[----:B------:R-:W-:Y:S02]  /*6e470*/  LOP3.LUT R18, R18, 0xdfffffff, RZ, 0xc0, !PT ;  /* 0xdfffffff12127812 */ /* 0x000fe400078ec0ff */
[----:B------:R-:W-:Y:S02]  /*6e480*/  @P3 LOP3.LUT R15, R15, 0x2, RZ, 0xfc, !PT ;  /* 0x000000020f0f3812 */ /* 0x000fe400078efcff */
[----:B------:R-:W-:Y:S02]  /*6e490*/  LOP3.LUT P3, RZ, R17, 0x2000000, RZ, 0xc0, !PT ;  /* 0x0200000011ff7812 */ /* 0x000fe4000786c0ff */
[----:B0-----:R-:W-:-:S04]  /*6e4a0*/  @!P2 IADD3 R156, P5, P6, R16, R20, R3 ;  /* 0x00000014109ca210 */ /* 0x001fc80007ebe003 */
[----:B------:R-:W-:Y:S02]  /*6e4b0*/  @!P2 IADD3.X R157, R29, R21, R2, P5, P6 ;  /* 0x000000151d9da210 */ /* 0x000fe40002fec402 */
[C---:B------:R-:W-:Y:S02]  /*6e4c0*/  ISETP.LT.OR P6, PT, R27.reuse, 0x1f9, !P1 ;  /* 0x000001f91b00780c */ /* 0x040fe40004fc1670 */
[----:B------:R-:W-:Y:S02]  /*6e4d0*/  F2FP.SATFINITE.E4M3.F32.PACK_AB_MERGE_C R19, RZ, R19, RZ ;  /* 0x00000013ff13723e */ /* 0x000fe400048070ff */
[----:B------:R-:W-:Y:S02]  /*6e4e0*/  @P2 LOP3.LUT R18, R18, 0x20000000, RZ, 0xfc, !PT ;  /* 0x2000000012122812 */ /* 0x000fe400078efcff */
[----:B------:R-:W-:Y:S01]  /*6e4f0*/  ISETP.LT.OR P2, PT, R27, 0xf9, !P3 ;  /* 0x000000f91b00780c */ /* 0x000fe20005f41670 */
[----:B------:R3:W-:Y:S06]  /*6e500*/  @!P4 STG.E.U8 desc[UR22][R22.64+0xf1], R19 ;  /* 0x0000f1131600c986 */ /* 0x0007ec000c101116 */
[----:B------:R-:W0:Y:S02]  /*6e510*/  @!P6 LDC.64 R20, c[0x0][0x5c0] ;  /* 0x00017000ff14eb82 */ /* 0x000e240000000a00 */
[----:B0-----:R-:W-:-:S04]  /*6e520*/  @!P6 IADD3 R34, P4, P5, R16, R20, R3 ;  /* 0x000000141022e210 */ /* 0x001fc80007d9e003 */
[----:B------:R-:W-:Y:S01]  /*6e530*/  @!P6 IADD3.X R35, R29, R21, R2, P4, P5 ;  /* 0x000000151d23e210 */ /* 0x000fe200027ea402 */
[----:B---3--:R-:W-:-:S05]  /*6e540*/  FMUL R19, R25, UR21 ;  /* 0x0000001519137c20 */ /* 0x008fca0008400000 */
[----:B------:R-:W-:-:S05]  /*6e550*/  F2FP.SATFINITE.E4M3.F32.PACK_AB_MERGE_C R19, RZ, R19, RZ ;  /* 0x00000013ff13723e */ /* 0x000fca00048070ff */
[----:B------:R4:W-:Y:S01]  /*6e560*/  @!P2 STG.E.U8 desc[UR22][R158.64+0xf8], R19 ;  /* 0x0000f8139e00a986 */ /* 0x0009e2000c101116 */
[----:B------:R-:W-:-:S13]  /*6e570*/  ISETP.LT.OR P2, PT, R27, 0x1fa, !P1 ;  /* 0x000001fa1b00780c */ /* 0x000fda0004f41670 */
[----:B------:R-:W0:Y:S01]  /*6e580*/  @!P2 LDC.64 R20, c[0x0][0x5c0] ;  /* 0x00017000ff14ab82 */ /* 0x000e220000000a00 */
[----:B------:R-:W-:Y:S01]  /*6e590*/  @!P6 STL.64 [R1+0x58], R34 ;  /* 0x000058220100e387 */ /* 0x000fe20000100a00 */
[----:B0-----:R-:W-:-:S04]  /*6e5a0*/  @!P2 IADD3 R22, P1, P4, R16, R20, R3 ;  /* 0x000000141016a210 */ /* 0x001fc80007c3e003 */
[----:B------:R-:W-:-:S05]  /*6e5b0*/  @!P2 IADD3.X R23, R29, R21, R2, P1, P4 ;  /* 0x000000151d17a210 */ /* 0x000fca0000fe8402 */
[----:B------:R-:W-:Y:S04]  /*6e5c0*/  @!P2 STL.64 [R1+0x20], R22 ;  /* 0x000020160100a387 */ /* 0x000fe80000100a00 */
[----:B------:R-:W3:Y:S01]  /*6e5d0*/  LDL.LU R25, [R1+0xc90] ;  /* 0x000c900001197983 */ /* 0x000ee20000300800 */
[----:B----4-:R-:W-:-:S03]  /*6e5e0*/  FMUL R19, R235, UR21 ;  /* 0x00000015eb137c20 */ /* 0x010fc60008400000 */
[----:B------:R-:W4:Y:S01]  /*6e5f0*/  LDL.LU R235, [R1+0xc94] ;  /* 0x000c940001eb7983 */ /* 0x000f220000300800 */
[----:B------:R-:W-:-:S04]  /*6e600*/  LOP3.LUT R18, R18, 0xbfffffff, RZ, 0xc0, !PT ;  /* 0xbfffffff12127812 */ /* 0x000fc800078ec0ff */
[----:B------:R-:W-:-:S04]  /*6e610*/  @P6 LOP3.LUT R18, R18, 0x40000000, RZ, 0xfc, !PT ;  /* 0x4000000012126812 */ /* 0x000fc800078efcff */
[----:B------:R-:W-:-:S04]  /*6e620*/  LOP3.LUT R18, R18, 0xefffffff, RZ, 0xc0, !PT ;  /* 0xefffffff12127812 */ /* 0x000fc800078ec0ff */
[----:B------:R-:W-:Y:S02]  /*6e630*/  @P2 LOP3.LUT R18, R18, 0x10000000, RZ, 0xfc, !PT ;  /* 0x1000000012122812 */ /* 0x000fe400078efcff */
[----:B------:R-:W-:Y:S02]  /*6e640*/  ISETP.LT.OR P2, PT, R27, 0xfa, !P3 ;  /* 0x000000fa1b00780c */ /* 0x000fe40005f41670 */
[----:B------:R-:W-:-:S11]  /*6e650*/  F2FP.SATFINITE.E4M3.F32.PACK_AB_MERGE_C R19, RZ, R19, RZ ;  /* 0x00000013ff13723e */ /* 0x000fd600048070ff */
[----:B------:R2:W-:Y:S02]  /*6e660*/  @!P2 STG.E.U8 desc[UR22][R104.64+0xf9], R19 ;  /* 0x0000f9136800a986 */ /* 0x0005e4000c101116 */
[----:B--2---:R-:W-:Y:S02]  /*6e670*/  FMUL R19, R234, UR21 ;  /* 0x00000015ea137c20 */ /* 0x004fe40008400000 */
[----:B------:R-:W2:Y:S01]  /*6e680*/  LDL.LU R234, [R1+0xc98] ;  /* 0x000c980001ea7983 */ /* 0x000ea20000300800 */
[----:B------:R-:W-:-:S13]  /*6e690*/  ISETP.LT.OR P1, PT, R27, 0xf9, !P0 ;  /* 0x000000f91b00780c */ /* 0x000fda0004721670 */
[----:B------:R-:W0:Y:S01]  /*6e6a0*/  @!P1 LDC.64 R22, c[0x0][0x5c0] ;  /* 0x00017000ff169b82 */ /* 0x000e220000000a00 */
        /* <DEDUP_REMOVED lines=21> */
[----:B------:R-:W-:-:S04]  /*6e800*/  @P2 LOP3.LUT R18, R18, 0x2000000, RZ, 0xfc, !PT ;  /* 0x0200000012122812 */ /* 0x000fc800078efcff */
[----:B------:R-:W-:-:S04]  /*6e810*/  LOP3.LUT R18, R18, 0xff7fffff, RZ, 0xc0, !PT ;  /* 0xff7fffff12127812 */ /* 0x000fc800078ec0ff */
[----:B------:R-:W-:Y:S02]  /*6e820*/  @P0 LOP3.LUT R18, R18, 0x800000, RZ, 0xfc, !PT ;  /* 0x0080000012120812 */ /* 0x000fe400078efcff */
[----:B0-----:R-:W-:-:S04]  /*6e830*/  @!P0 IADD3 R130, P4, P5, R16, R20, R5 ;  /* 0x0000001410828210 */ /* 0x001fc80007d9e005 */
[----:B------:R-:W-:Y:S02]  /*6e840*/  @!P0 IADD3.X R131, R29, R21, R4, P4, P5 ;  /* 0x000000151d838210 */ /* 0x000fe400027ea404 */
[----:B------:R-:W-:-:S13]  /*6e850*/  ISETP.LT.OR P0, PT, R27, 0x109, !P3 ;  /* 0x000001091b00780c */ /* 0x000fda0005f01670 */
[----:B------:R-:W0:Y:S01]  /*6e860*/  @!P0 LDC.64 R20, c[0x0][0x5c0] ;  /* 0x00017000ff148b82 */ /* 0x000e220000000a00 */
[----:B------:R-:W-:-:S04]  /*6e870*/  LOP3.LUT R18, R18, 0xffbfffff, RZ, 0xc0, !PT ;  /* 0xffbfffff12127812 */ /* 0x000fc800078ec0ff */
[----:B------:R-:W-:Y:S01]  /*6e880*/  @P0 LOP3.LUT R18, R18, 0x400000, RZ, 0xfc, !PT ;  /* 0x0040000012120812 */ /* 0x000fe200078efcff */
[----:B---3--:R-:W-:-:S05]  /*6e890*/  FMUL R19, R25, UR21 ;  /* 0x0000001519137c20 */ /* 0x008fca0008400000 */
[----:B------:R-:W-:-:S05]  /*6e8a0*/  F2FP.SATFINITE.E4M3.F32.PACK_AB_MERGE_C R19, RZ, R19, RZ ;  /* 0x00000013ff13723e */ /* 0x000fca00048070ff */
[----:B------:R4:W-:Y:S02]  /*6e8b0*/  @!P1 STG.E.U8 desc[UR22][R22.64+0xf9], R19 ;  /* 0x0000f91316009986 */ /* 0x0009e4000c101116 */
[----:B----4-:R-:W-:Y:S02]  /*6e8c0*/  FMUL R19, R235, UR21 ;  /* 0x00000015eb137c20 */ /* 0x010fe40008400000 */
[----:B------:R-:W3:Y:S01]  /*6e8d0*/  LDL.LU R235, [R1+0xc9c] ;  /* 0x000c9c0001eb7983 */ /* 0x000ee20000300800 */
[----:B0-----:R-:W-:-:S04]  /*6e8e0*/  @!P0 IADD3 R154, P1, P4, R16, R20, R5 ;  /* 0x00000014109a8210 */ /* 0x001fc80007c3e005 */
[----:B------:R-:W-:Y:S02]  /*6e8f0*/  @!P0 IADD3.X R155, R29, R21, R4, P1, P4 ;  /* 0x000000151d9b8210 */ /* 0x000fe40000fe8404 */
[----:B------:R-:W-:Y:S02]  /*6e900*/  ISETP.LT.OR P0, PT, R27, 0x10a, !P3 ;  /* 0x0000010a1b00780c */ /* 0x000fe40005f01670 */
[----:B------:R-:W-:-:S11]  /*6e910*/  LOP3.LUT P6, RZ, R9, 0x8, RZ, 0xc0, !PT ;  /* 0x0000000809ff7812 */ /* 0x000fd600078cc0ff */
[----:B------:R-:W0:Y:S01]  /*6e920*/  @!P0 LDC.64 R20, c[0x0][0x5c0] ;  /* 0x00017000ff148b82 */ /* 0x000e220000000a00 */
[----:B------:R-:W-:Y:S02]  /*6e930*/  F2FP.SATFINITE.E4M3.F32.PACK_AB_MERGE_C R19, RZ, R19, RZ ;  /* 0x00000013ff13723e */ /* 0x000fe400048070ff */
[----:B------:R-:W-:-:S03]  /*6e940*/  LOP3.LUT R18, R18, 0xffefffff, RZ, 0xc0, !PT ;  /* 0xffefffff12127812 */ /* 0x000fc600078ec0ff */
[----:B------:R2:W-:Y:S01]  /*6e950*/  @!P6 STG.E.U8 desc[UR22][R102.64], R19 ;  /* 0x000000136600e986 */ /* 0x0005e2000c101116 */
[----:B------:R-:W-:Y:S02]  /*6e960*/  @P0 LOP3.LUT R18, R18, 0x100000, RZ, 0xfc, !PT ;  /* 0x0010000012120812 */ /* 0x000fe400078efcff */
[----:B0-----:R-:W-:-:S04]  /*6e970*/  @!P0 IADD3 R148, P1, P4, R16, R20, R5 ;  /* 0x0000001410948210 */ /* 0x001fc80007c3e005 */
[----:B------:R-:W-:Y:S02]  /*6e980*/  @!P0 IADD3.X R149, R29, R21, R4, P1, P4 ;  /* 0x000000151d958210 */ /* 0x000fe40000fe8404 */
[----:B------:R-:W-:-:S13]  /*6e990*/  ISETP.LT.OR P0, PT, R27, 0x111, !P3 ;  /* 0x000001111b00780c */ /* 0x000fda0005f01670 */
[----:B------:R-:W0:Y:S01]  /*6e9a0*/  @!P0 LDC.64 R20, c[0x0][0x5c0] ;  /* 0x00017000ff148b82 */ /* 0x000e220000000a00 */
[----:B--2---:R-:W-:Y:S02]  /*6e9b0*/  FMUL R19, R234, UR21 ;  /* 0x00000015ea137c20 */ /* 0x004fe40008400000 */
[----:B------:R-:W2:Y:S01]  /*6e9c0*/  LDL.LU R234, [R1+0xca0] ;  /* 0x000ca00001ea7983 */ /* 0x000ea20000300800 */
[----:B0-----:R-:W-:-:S04]  /*6e9d0*/  @!P0 IADD3 R22, P1, P4, R16, R20, R5 ;  /* 0x0000001410168210 */ /* 0x001fc80007c3e005 */
[----:B------:R-:W-:-:S05]  /*6e9e0*/  @!P0 IADD3.X R23, R29, R21, R4, P1, P4 ;  /* 0x000000151d178210 */ /* 0x000fca0000fe8404 */
[----:B------:R-:W-:Y:S04]  /*6e9f0*/  @!P0 STL.64 [R1+0x78], R22 ;  /* 0x0000781601008387 */ /* 0x000fe80000100a00 */
[----:B------:R-:W4:Y:S04]  /*6ea00*/  LDL.LU R114, [R1+0xca4] ;  /* 0x000ca40001727983 */ /* 0x000f280000300800 */
[----:B------:R-:W4:Y:S01]  /*6ea10*/  LDL.LU R28, [R1+0xca8] ;  /* 0x000ca800011c7983 */ /* 0x000f220000300800 */
[----:B------:R-:W-:Y:S02]  /*6ea20*/  ISETP.GE.AND P1, PT, R26, 0x109, PT ;  /* 0x000001091a00780c */ /* 0x000fe40003f26270 */
[----:B------:R-:W-:Y:S01]  /*6ea30*/  LOP3.LUT R18, R18, 0xfff7ffff, RZ, 0xc0, !PT ;  /* 0xfff7ffff12127812 */ /* 0x000fe200078ec0ff */
[----:B------:R-:W4:Y:S01]  /*6ea40*/  LDL.LU R115, [R1+0xcac] ;  /* 0x000cac0001737983 */ /* 0x000f220000300800 */
[----:B------:R-:W-:-:S02]  /*6ea50*/  ISETP.LT.OR P5, PT, R27, 0x1, !P1 ;  /* 0x000000011b00780c */ /* 0x000fc40004fa1670 */
[----:B------:R-:W-:Y:S02]  /*6ea60*/  LOP3.LUT P2, RZ, R9, 0x4, RZ, 0xc0, !PT ;  /* 0x0000000409ff7812 */ /* 0x000fe4000784c0ff */
[----:B------:R-:W-:-:S09]  /*6ea70*/  @P0 LOP3.LUT R18, R18, 0x80000, RZ, 0xfc, !PT ;  /* 0x0008000012120812 */ /* 0x000fd200078efcff */
[----:B------:R-:W0:Y:S01]  /*6ea80*/  @!P5 LDC.64 R20, c[0x0][0x5c0] ;  /* 0x00017000ff14db82 */ /* 0x000e220000000a00 */
[----:B------:R-:W-:Y:S02]  /*6ea90*/  LOP3.LUT P0, RZ, R9, 0x10, RZ, 0xc0, !PT ;  /* 0x0000001009ff7812 */ /* 0x000fe4000780c0ff */
[----:B------:R-:W-:Y:S02]  /*6eaa0*/  F2FP.SATFINITE.E4M3.F32.PACK_AB_MERGE_C R19, RZ, R19, RZ ;  /* 0x00000013ff13723e */ /* 0x000fe400048070ff */
[----:B------:R-:W-:-:S03]  /*6eab0*/  LOP3.LUT R17, R17, 0xff7fffff, RZ, 0xc0, !PT ;  /* 0xff7fffff11117812 */ /* 0x000fc600078ec0ff */
[----:B------:R1:W-:Y:S06]  /*6eac0*/  @!P2 STG.E.U8 desc[UR22][R160.64+0x1], R19 ;  /* 0x00000113a000a986 */ /* 0x0003ec000c101116 */
[----:B------:R-:W-:Y:S02]  /*6ead0*/  @P0 LOP3.LUT R17, R17, 0x800000, RZ, 0xfc, !PT ;  /* 0x0080000011110812 */ /* 0x000fe400078efcff */
[----:B-1----:R-:W-:-:S04]  /*6eae0*/  @!P5 IADD3 R19, P4, P6, R3, R16, R7 ;  /* 0x000000100313d210 */ /* 0x002fc80007e9e007 */
[----:B------:R-:W-:Y:S02]  /*6eaf0*/  @!P5 IADD3.X R22, R2, R29, R6, P4, P6 ;  /* 0x0000001d0216d210 */ /* 0x000fe400027ec406 */
[----:B0-----:R-:W-:Y:S02]  /*6eb00*/  @!P5 IADD3 R20, P4, R19, R20, RZ ;  /* 0x000000141314d210 */ /* 0x001fe40007f9e0ff */
[----:B------:R-:W-:-:S03]  /*6eb10*/  LOP3.LUT R17, R17, 0xfeffffff, RZ, 0xc0, !PT ;  /* 0xfeffffff11117812 */ /* 0x000fc600078ec0ff */
[----:B------:R-:W-:Y:S01]  /*6eb20*/  @!P5 IMAD.X R21, R22, 0x1, R21, P4 ;  /* 0x000000011615d824 */ /* 0x000fe200020e0615 */
[----:B------:R-:W-:Y:S02]  /*6eb30*/  ISETP.LT.OR P4, PT, R27, 0x2, !P1 ;  /* 0x000000021b00780c */ /* 0x000fe40004f81670 */
[----:B------:R-:W-:Y:S02]  /*6eb40*/  @P1 LOP3.LUT R17, R17, 0x1000000, RZ, 0xfc, !PT ;  /* 0x0100000011111812 */ /* 0x000fe400078efcff */
[----:B------:R-:W-:-:S09]  /*6eb50*/  ISETP.LT.OR P1, PT, R27, 0x112, !P3 ;  /* 0x000001121b00780c */ /* 0x000fd20005f21670 */
[----:B------:R-:W-:Y:S01]  /*6eb60*/  @!P4 IADD3 R24, P2, P6, R3, R16, R7 ;  /* 0x000000100318c210 */ /* 0x000fe20007e5e007 */
[----:B------:R-:W0:Y:S03]  /*6eb70*/  @!P4 LDC.64 R22, c[0x0][0x5c0] ;  /* 0x00017000ff16cb82 */ /* 0x000e260000000a00 */
[----:B------:R-:W-:Y:S02]  /*6eb80*/  @!P4 IADD3.X R25, R2, R29, R6, P2, P6 ;  /* 0x0000001d0219c210 */ /* 0x000fe400017ec406 */
[----:B------:R-:W-:-:S04]  /*6eb90*/  LOP3.LUT R18, R18, 0xffff7fff, RZ, 0xc0, !PT ;  /* 0xffff7fff12127812 */ /* 0x000fc800078ec0ff */
[----:B------:R-:W-:-:S04]  /*6eba0*/  @P1 LOP3.LUT R18, R18, 0x8000, RZ, 0xfc, !PT ;  /* 0x0000800012121812 */ /* 0x000fc800078efcff */
[----:B------:R-:W-:Y:S02]  /*6ebb0*/  LOP3.LUT R18, R18, 0xffffbfff, RZ, 0xc0, !PT ;  /* 0xffffbfff12127812 */ /* 0x000fe400078ec0ff */
[----:B0-----:R-:W-:-:S05]  /*6ebc0*/  @!P4 IADD3 R22, P0, R24, R22, RZ ;  /* 0x000000161816c210 */ /* 0x001fca0007f1e0ff */
[----:B------:R-:W-:Y:S02]  /*6ebd0*/  @!P4 IMAD.X R23, R25, 0x1, R23, P0 ;  /* 0x000000011917c824 */ /* 0x000fe400000e0617 */
[----:B---3--:R-:W-:-:S05]  /*6ebe0*/  FMUL R19, R235, UR21 ;  /* 0x00000015eb137c20 */ /* 0x008fca0008400000 */
[----:B------:R-:W-:-:S05]  /*6ebf0*/  F2FP.SATFINITE.E4M3.F32.PACK_AB_MERGE_C R19, RZ, R19, RZ ;  /* 0x00000013ff13723e */ /* 0x000fca00048070ff */
[----:B------:R0:W-:Y:S02]  /*6ec00*/  @!P5 STG.E.U8 desc[UR22][R20.64], R19 ;  /* 0x000000131400d986 */ /* 0x0001e4000c101116 */
[----:B0-----:R-:W0:Y:S02]  /*6ec10*/  @!P1 LDC.64 R20, c[0x0][0x5c0] ;  /* 0x00017000ff149b82 */ /* 0x001e240000000a00 */
[----:B0-----:R-:W-:-:S04]  /*6ec20*/  @!P1 IADD3 R146, P5, P6, R16, R20, R5 ;  /* 0x0000001410929210 */ /* 0x001fc80007ebe005 */
[----:B------:R-:W-:Y:S02]  /*6ec30*/  @!P1 IADD3.X R147, R29, R21, R4, P5, P6 ;  /* 0x000000151d939210 */ /* 0x000fe40002fec404 */
[----:B------:R-:W-:-:S13]  /*6ec40*/  ISETP.LT.OR P6, PT, R27, 0x119, !P3 ;  /* 0x000001191b00780c */ /* 0x000fda0005fc1670 */
[----:B------:R-:W0:Y:S01]  /*6ec50*/  @!P6 LDC.64 R20, c[0x0][0x5c0] ;  /* 0x00017000ff14eb82 */ /* 0x000e220000000a00 */
[----:B------:R-:W-:Y:S01]  /*6ec60*/  @P6 LOP3.LUT R18, R18, 0x4000, RZ, 0xfc, !PT ;  /* 0x0000400012126812 */ /* 0x000fe200078efcff */
[----:B--2---:R-:W-:-:S05]  /*6ec70*/  FMUL R19, R234, UR21 ;  /* 0x00000015ea137c20 */ /* 0x004fca0008400000 */
[----:B------:R-:W-:-:S05]  /*6ec80*/  F2FP.SATFINITE.E4M3.F32.PACK_AB_MERGE_C R19, RZ, R19, RZ ;  /* 0x00000013ff13723e */ /* 0x000fca00048070ff */
[----:B------:R4:W-:Y:S01]  /*6ec90*/  @!P4 STG.E.U8 desc[UR22][R22.64+0x1], R19 ;  /* 0x000001131600c986 */ /* 0x0009e2000c101116 */
[----:B0-----:R-:W-:-:S04]  /*6eca0*/  @!P6 IADD3 R234, P4, P5, R16, R20, R5 ;  /* 0x0000001410eae210 */ /* 0x001fc80007d9e005 */
[----:B------:R-:W-:Y:S02]  /*6ecb0*/  @!P6 IADD3.X R235, R29, R21, R4, P4, P5 ;  /* 0x000000151debe210 */ /* 0x000fe400027ea404 */
[----:B------:R-:W-:-:S13]  /*6ecc0*/  ISETP.LT.OR P6, PT, R27, 0x11a, !P3 ;  /* 0x0000011a1b00780c */ /* 0x000fda0005fc1670 */
[----:B------:R-:W0:Y:S01]  /*6ecd0*/  @!P6 LDC.64 R20, c[0x0][0x5c0] ;  /* 0x00017000ff14eb82 */ /* 0x000e220000000a00 */
[----:B------:R-:W-:Y:S01]  /*6ece0*/  LOP3.LUT P0, RZ, R17, 0x800000, RZ, 0xc0, !PT ;  /* 0x0080000011ff7812 */ /* 0x000fe2000780c0ff */
[----:B----4-:R-:W-:-:S05]  /*6ecf0*/  FMUL R19, R114, UR21 ;  /* 0x0000001572137c20 */ /* 0x010fca0008400000 */
[----:B------:R-:W-:-:S07]  /*6ed00*/  F2FP.SATFINITE.E4M3.F32.PACK_AB_MERGE_C R19, RZ, R19, RZ ;  /* 0x00000013ff13723e */ /* 0x000fce00048070ff */
[----:B------:R1:W-:Y:S01]  /*6ed10*/  @!P0 STG.E.U8 desc[UR22][R90.64+0x8], R19 ;  /* 0x000008135a008986 */ /* 0x0003e2000c101116 */
[----:B0-----:R-:W-:-:S04]  /*6ed20*/  @!P6 IADD3 R24, P4, P5, R16, R20, R5 ;  /* 0x000000141018e210 */ /* 0x001fc80007d9e005 */
[----:B------:R-:W-:Y:S01]  /*6ed30*/  @!P6 IADD3.X R25, R29, R21, R4, P4, P5 ;  /* 0x000000151d19e210 */ /* 0x000fe200027ea404 */
[----:B-1----:R-:W-:-:S04]  /*6ed40*/  FMUL R19, R28, UR21 ;  /* 0x000000151c137c20 */ /* 0x002fc80008400000 */
[----:B------:R-:W-:Y:S04]  /*6ed50*/  @!P6 STL.64 [R1+0x8], R24 ;  /* 0x000008180100e387 */ /* 0x000fe80000100a00 */
[----:B------:R-:W2:Y:S01]  /*6ed60*/  LDL.LU R28, [R1+0xcb0] ;  /* 0x000cb000011c7983 */ /* 0x000ea20000300800 */
[----:B------:R-:W-:-:S13]  /*6ed70*/  ISETP.LT.OR P0, PT, R27, 0x121, !P3 ;  /* 0x000001211b00780c */ /* 0x000fda0005f01670 */
[----:B------:R-:W0:Y:S01]  /*6ed80*/  @!P0 LDC.64 R20, c[0x0][0x5c0] ;  /* 0x00017000ff148b82 */ /* 0x000e220000000a00 */
[----:B------:R-:W-:Y:S02]  /*6ed90*/  LOP3.LUT P1, RZ, R17, 0x1000000, RZ, 0xc0, !PT ;  /* 0x0100000011ff7812 */ /* 0x000fe4000782c0ff */
[----:B0-----:R-:W-:-:S04]  /*6eda0*/  @!P0 IADD3 R22, P4, P5, R16, R20, R5 ;  /* 0x0000001410168210 */ /* 0x001fc80007d9e005 */
[----:B------:R-:W-:Y:S02]  /*6edb0*/  @!P0 IADD3.X R23, R29, R21, R4, P4, P5 ;  /* 0x000000151d178210 */ /* 0x000fe400027ea404 */
[----:B------:R-:W-:Y:S02]  /*6edc0*/  ISETP.LT.OR P5, PT, R27, 0x9, !P1 ;  /* 0x000000091b00780c */ /* 0x000fe40004fa1670 */
[----:B------:R-:W-:-:S11]  /*6edd0*/  LOP3.LUT P2, RZ, R0, 0x80000000, RZ, 0xc0, !PT ;  /* 0x8000000000ff7812 */ /* 0x000fd6000784c0ff */
[----:B------:R-:W0:Y:S01]  /*6ede0*/  @!P5 LDC.64 R20, c[0x0][0x5c0] ;  /* 0x00017000ff14db82 */ /* 0x000e220000000a00 */
[----:B------:R-:W-:Y:S01]  /*6edf0*/  F2FP.SATFINITE.E4M3.F32.PACK_AB_MERGE_C R19, RZ, R19, RZ ;  /* 0x00000013ff13723e */ /* 0x000fe200048070ff */
[----:B------:R-:W-:Y:S01]  /*6ee00*/  @!P0 STL.64 [R1+0xa0], R22 ;  /* 0x0000a01601008387 */ /* 0x000fe20000100a00 */
[----:B------:R-:W-:-:S03]  /*6ee10*/  LOP3.LUT R18, R18, 0xffffefff, RZ, 0xc0, !PT ;  /* 0xffffefff12127812 */ /* 0x000fc600078ec0ff */
[----:B------:R-:W3:Y:S01]  /*6ee20*/  LDL.LU R114, [R1+0xcb4] ;  /* 0x000cb40001727983 */ /* 0x000ee20000300800 */
[----:B------:R-:W-:-:S03]  /*6ee30*/  @P6 LOP3.LUT R18, R18, 0x1000, RZ, 0xfc, !PT ;  /* 0x0000100012126812 */ /* 0x000fc600078efcff */
[----:B------:R1:W-:Y:S02]  /*6ee40*/  @!P2 STG.E.U8 desc[UR22][R54.64+0x9], R19 ;  /* 0x000009133600a986 */ /* 0x0003e4000c101116 */
[----:B-1----:R-:W-:-:S04]  /*6ee50*/  @!P5 IADD3 R19, P4, P6, R3, R16, R7 ;  /* 0x000000100313d210 */ /* 0x002fc80007e9e007 */
[----:B------:R-:W-:Y:S02]  /*6ee60*/  @!P5 IADD3.X R22, R2, R29, R6, P4, P6 ;  /* 0x0000001d0216d210 */ /* 0x000fe400027ec406 */
[----:B0-----:R-:W-:Y:S01]  /*6ee70*/  @!P5 IADD3 R20, P4, R19, R20, RZ ;  /* 0x000000141314d210 */ /* 0x001fe20007f9e0ff */
[----:B------:R-:W-:Y:S02]  /*6ee80*/  FMUL R19, R115, UR21 ;  /* 0x0000001573137c20 */ /* 0x000fe40008400000 */
[----:B------:R-:W4:Y:S02]  /*6ee90*/  LDL.LU R115, [R1+0xcb8] ;  /* 0x000cb80001737983 */ /* 0x000f240000300800 */
[----:B------:R-:W-:Y:S01]  /*6eea0*/  @!P5 IMAD.X R21, R22, 0x1, R21, P4 ;  /* 0x000000011615d824 */ /* 0x000fe200020e0615 */
[----:B------:R-:W-:-:S05]  /*6eeb0*/  F2FP.SATFINITE.E4M3.F32.PACK_AB_MERGE_C R19, RZ, R19, RZ ;  /* 0x00000013ff13723e */ /* 0x000fca00048070ff */
[----:B------:R0:W-:Y:S01]  /*6eec0*/  @!P5 STG.E.U8 desc[UR22][R20.64+0x8], R19 ;  /* 0x000008131400d986 */ /* 0x0001e2000c101116 */
[----:B------:R-:W-:-:S04]  /*6eed0*/  LOP3.LUT R18, R18, 0xfffff7ff, RZ, 0xc0, !PT ;  /* 0xfffff7ff12127812 */ /* 0x000fc800078ec0ff */
[----:B------:R-:W-:Y:S02]  /*6eee0*/  @P0 LOP3.LUT R18, R18, 0x800, RZ, 0xfc, !PT ;  /* 0x0000080012120812 */ /* 0x000fe400078efcff */
[----:B------:R-:W-:Y:S02]  /*6eef0*/  LOP3.LUT P0, RZ, R9, 0x20, RZ, 0xc0, !PT ;  /* 0x0000002009ff7812 */ /* 0x000fe4000780c0ff */
[----:B------:R-:W-:Y:S02]  /*6ef00*/  LOP3.LUT R17, R17, 0xffdfffff, RZ, 0xc0, !PT ;  /* 0xffdfffff11117812 */ /* 0x000fe400078ec0ff */
[----:B------:R-:W-:-:S09]  /*6ef10*/  ISETP.LT.OR P4, PT, R27, 0xa, !P1 ;  /* 0x0000000a1b00780c */ /* 0x000fd20004f81670 */
[----:B------:R-:W-:-:S04]  /*6ef20*/  @P0 LOP3.LUT R17, R17, 0x200000, RZ, 0xfc, !PT ;  /* 0x0020000011110812 */ /* 0x000fc800078efcff */
[----:B------:R-:W-:Y:S01]  /*6ef30*/  LOP3.LUT R17, R17, 0xffbfffff, RZ, 0xc0, !PT ;  /* 0xffbfffff11117812 */ /* 0x000fe200078ec0ff */
[----:B------:R-:W1:Y:S03]  /*6ef40*/  @!P4 LDC.64 R22, c[0x0][0x5c0] ;  /* 0x00017000ff16cb82 */ /* 0x000e660000000a00 */
[----:B------:R-:W-:Y:S02]  /*6ef50*/  @P1 LOP3.LUT R17, R17, 0x400000, RZ, 0xfc, !PT ;  /* 0x0040000011111812 */ /* 0x000fe400078efcff */
[----:B------:R-:W-:-:S13]  /*6ef60*/  ISETP.LT.OR P1, PT, R27, 0x122, !P3 ;  /* 0x000001221b00780c */ /* 0x000fda0005f21670 */
[----:B0-----:R-:W0:Y:S01]  /*6ef70*/  @!P1 LDC.64 R20, c[0x0][0x5c0] ;  /* 0x00017000ff149b82 */ /* 0x001e220000000a00 */
[----:B------:R-:W-:-:S04]  /*6ef80*/  @!P4 IADD3 R24, P2, P6, R3, R16, R7 ;  /* 0x000000100318c210 */ /* 0x000fc80007e5e007 */
[----:B------:R-:W-:Y:S02]  /*6ef90*/  @!P4 IADD3.X R25, R2, R29, R6, P2, P6 ;  /* 0x0000001d0219c210 */ /* 0x000fe400017ec406 */
[----:B0-----:R-:W-:-:S04]  /*6efa0*/  @!P1 IADD3 R152, P5, P6, R16, R20, R5 ;  /* 0x0000001410989210 */ /* 0x001fc80007ebe005 */
[----:B------:R-:W-:Y:S02]  /*6efb0*/  @!P1 IADD3.X R153, R29, R21, R4, P5, P6 ;  /* 0x000000151d999210 */ /* 0x000fe40002fec404 */
[----:B------:R-:W-:-:S13]  /*6efc0*/  ISETP.LT.OR P6, PT, R27, 0x129, !P3 ;  /* 0x000001291b00780c */ /* 0x000fda0005fc1670 */
[----:B------:R-:W0:Y:S01]  /*6efd0*/  @!P6 LDC.64 R20, c[0x0][0x5c0] ;  /* 0x00017000ff14eb82 */ /* 0x000e220000000a00 */
[----:B--2---:R-:W-:Y:S02]  /*6efe0*/  FMUL R19, R28, UR21 ;  /* 0x000000151c137c20 */ /* 0x004fe40008400000 */
[----:B------:R-:W2:Y:S01]  /*6eff0*/  LDL.LU R28, [R1+0xcbc] ;  /* 0x000cbc00011c7983 */ /* 0x000ea20000300800 */
[----:B-1----:R-:W-:Y:S02]  /*6f000*/  @!P4 IADD3 R22, P0, R24, R22, RZ ;  /* 0x000000161816c210 */ /* 0x002fe40007f1e0ff */
[----:B------:R-:W-:-:S03]  /*6f010*/  F2FP.SATFINITE.E4M3.F32.PACK_AB_MERGE_C R19, RZ, R19, RZ ;  /* 0x00000013ff13723e */ /* 0x000fc600048070ff */
[----:B------:R-:W-:Y:S01]  /*6f020*/  @!P4 IMAD.X R23, R25, 0x1, R23, P0 ;  /* 0x000000011917c824 */ /* 0x000fe200000e0617 */
[----:B------:R-:W-:-:S04]  /*6f030*/  LOP3.LUT R18, R18, 0xffffff7f, RZ, 0xc0, !PT ;  /* 0xffffff7f12127812 */ /* 0x000fc800078ec0ff */
[----:B------:R3:W-:Y:S01]  /*6f040*/  @!P4 STG.E.U8 desc[UR22][R22.64+0x9], R19 ;  /* 0x000009131600c986 */ /* 0x0007e2000c101116 */
[----:B0-----:R-:W-:Y:S02]  /*6f050*/  @!P6 IADD3 R24, P4, P5, R16, R20, R5 ;  /* 0x000000141018e210 */ /* 0x001fe40007d9e005 */
[----:B------:R-:W-:Y:S02]  /*6f060*/  @P1 LOP3.LUT R18, R18, 0x80, RZ, 0xfc, !PT ;  /* 0x0000008012121812 */ /* 0x000fe400078efcff */
[----:B------:R-:W-:Y:S02]  /*6f070*/  @!P6 IADD3.X R25, R29, R21, R4, P4, P5 ;  /* 0x000000151d19e210 */ /* 0x000fe400027ea404 */
[----:B------:R-:W-:-:S03]  /*6f080*/  LOP3.LUT R18, R18, 0xffffffbf, RZ, 0xc0, !PT ;  /* 0xffffffbf12127812 */ /* 0x000fc600078ec0ff */
[----:B------:R-:W-:Y:S01]  /*6f090*/  @!P6 STL.64 [R1+0x18], R24 ;  /* 0x000018180100e387 */ /* 0x000fe20000100a00 */
[----:B------:R-:W-:Y:S02]  /*6f0a0*/  @P6 LOP3.LUT R18, R18, 0x40, RZ, 0xfc, !PT ;  /* 0x0000004012126812 */ /* 0x000fe400078efcff */
[----:B------:R-:W-:-:S13]  /*6f0b0*/  ISETP.LT.OR P6, PT, R27, 0x12a, !P3 ;  /* 0x0000012a1b00780c */ /* 0x000fda0005fc1670 */
[----:B------:R-:W0:Y:S01]  /*6f0c0*/  @!P6 LDC.64 R20, c[0x0][0x5c0] ;  /* 0x00017000ff14eb82 */ /* 0x000e220000000a00 */
[----:B------:R-:W-:Y:S01]  /*6f0d0*/  LOP3.LUT P0, RZ, R17, 0x200000, RZ, 0xc0, !PT ;  /* 0x0020000011ff7812 */ /* 0x000fe2000780c0ff */
[----:B---3--:R-:W-:Y:S01]  /*6f0e0*/  FMUL R19, R114, UR21 ;  /* 0x0000001572137c20 */ /* 0x008fe20008400000 */
[----:B0-----:R-:W-:-:S04]  /*6f0f0*/  @!P6 IADD3 R22, P4, P5, R16, R20, R5 ;  /* 0x000000141016e210 */ /* 0x001fc80007d9e005 */
[----:B------:R-:W-:Y:S02]  /*6f100*/  F2FP.SATFINITE.E4M3.F32.PACK_AB_MERGE_C R19, RZ, R19, RZ ;  /* 0x00000013ff13723e */ /* 0x000fe400048070ff */
[----:B------:R-:W-:-:S05]  /*6f110*/  @!P6 IADD3.X R23, R29, R21, R4, P4, P5 ;  /* 0x000000151d17e210 */ /* 0x000fca00027ea404 */
[----:B------:R4:W-:Y:S04]  /*6f120*/  @!P0 STG.E.U8 desc[UR22][R162.64+0x10], R19 ;  /* 0x00001013a2008986 */ /* 0x0009e8000c101116 */
[----:B------:R0:W-:Y:S01]  /*6f130*/  @!P6 STL.64 [R1+0x40], R22 ;  /* 0x000040160100e387 */ /* 0x0001e20000100a00 */
[----:B----4-:R-:W-:-:S03]  /*6f140*/  FMUL R19, R115, UR21 ;  /* 0x0000001573137c20 */ /* 0x010fc60008400000 */
[----:B------:R-:W3:Y:S01]  /*6f150*/  LDL.LU R115, [R1+0xcc0] ;  /* 0x000cc00001737983 */ /* 0x000ee20000300800 */
        /* <DEDUP_REMOVED lines=11> */
[----:B------:R-:W4:Y:S01]  /*6f210*/  LDL.LU R114, [R1+0xcc4] ;  /* 0x000cc40001727983 */ /* 0x000f220000300800 */
[----:B------:R-:W-:-:S03]  /*6f220*/  @P6 LOP3.LUT R18, R18, 0x10, RZ, 0xfc, !PT ;  /* 0x0000001012126812 */ /* 0x000fc600078efcff */
[----:B------:R1:W-:Y:S02]  /*6f230*/  @!P2 STG.E.U8 desc[UR22][R44.64+0x11], R19 ;  /* 0x000011132c00a986 */ /* 0x0003e4000c101116 */
[----:B-1----:R-:W-:-:S04]  /*6f240*/  @!P5 IADD3 R19, P4, P6, R3, R16, R7 ;  /* 0x000000100313d210 */ /* 0x002fc80007e9e007 */
[----:B------:R-:W-:Y:S02]  /*6f250*/  @!P5 IADD3.X R22, R2, R29, R6, P4, P6 ;  /* 0x0000001d0216d210 */ /* 0x000fe400027ec406 */
[----:B0-----:R-:W-:Y:S02]  /*6f260*/  @!P5 IADD3 R20, P4, R19, R20, RZ ;  /* 0x000000141314d210 */ /* 0x001fe40007f9e0ff */
[----:B------:R-:W-:-:S04]  /*6f270*/  LOP3.LUT R18, R18, 0xfffffff7, RZ, 0xc0, !PT ;  /* 0xfffffff712127812 */ /* 0x000fc800078ec0ff */
[----:B------:R-:W-:Y:S02]  /*6f280*/  @P0 LOP3.LUT R18, R18, 0x8, RZ, 0xfc, !PT ;  /* 0x0000000812120812 */ /* 0x000fe400078efcff */
[----:B------:R-:W-:Y:S01]  /*6f290*/  LOP3.LUT P0, RZ, R9, 0x40, RZ, 0xc0, !PT ;  /* 0x0000004009ff7812 */ /* 0x000fe2000780c0ff */
[----:B--2---:R-:W-:Y:S02]  /*6f2a0*/  FMUL R19, R28, UR21 ;  /* 0x000000151c137c20 */ /* 0x004fe40008400000 */
[----:B------:R-:W2:Y:S01]  /*6f2b0*/  LDL.LU R28, [R1+0xcc8] ;  /* 0x000cc800011c7983 */ /* 0x000ea20000300800 */
[----:B------:R-:W-:-:S09]  /*6f2c0*/  LOP3.LUT R17, R17, 0xfff7ffff, RZ, 0xc0, !PT ;  /* 0xfff7ffff11117812 */ /* 0x000fd200078ec0ff */
[----:B------:R-:W-:Y:S01]  /*6f2d0*/  @P0 LOP3.LUT R17, R17, 0x80000, RZ, 0xfc, !PT ;  /* 0x0008000011110812 */ /* 0x000fe200078efcff */
[----:B------:R-:W-:-:S03]  /*6f2e0*/  @!P5 IMAD.X R21, R22, 0x1, R21, P4 ;  /* 0x000000011615d824 */ /* 0x000fc600020e0615 */
[----:B------:R-:W-:Y:S02]  /*6f2f0*/  LOP3.LUT R17, R17, 0xffefffff, RZ, 0xc0, !PT ;  /* 0xffefffff11117812 */ /* 0x000fe400078ec0ff */
[----:B------:R-:W-:Y:S02]  /*6f300*/  ISETP.LT.OR P4, PT, R27, 0x12, !P1 ;  /* 0x000000121b00780c */ /* 0x000fe40004f81670 */
[----:B------:R-:W-:Y:S02]  /*6f310*/  @P1 LOP3.LUT R17, R17, 0x100000, RZ, 0xfc, !PT ;  /* 0x0010000011111812 */ /* 0x000fe400078efcff */
[----:B------:R-:W-:Y:S02]  /*6f320*/  ISETP.LT.OR P1, PT, R27, 0x132, !P3 ;  /* 0x000001321b00780c */ /* 0x000fe40005f21670 */
[----:B------:R-:W-:-:S05]  /*6f330*/  F2FP.SATFINITE.E4M3.F32.PACK_AB_MERGE_C R19, RZ, R19, RZ ;  /* 0x00000013ff13723e */ /* 0x000fca00048070ff */
[----:B------:R0:W-:Y:S02]  /*6f340*/  @!P5 STG.E.U8 desc[UR22][R20.64+0x10], R19 ;  /* 0x000010131400d986 */ /* 0x0001e4000c101116 */
[----:B------:R-:W1:Y:S08]  /*6f350*/  @!P4 LDC.64 R22, c[0x0][0x5c0] ;  /* 0x00017000ff16cb82 */ /* 0x000e700000000a00 */
[----:B0-----:R-:W0:Y:S01]  /*6f360*/  @!P1 LDC.64 R20, c[0x0][0x5c0] ;  /* 0x00017000ff149b82 */ /* 0x001e220000000a00 */
[----:B------:R-:W-:-:S04]  /*6f370*/  @!P4 IADD3 R24, P2, P6, R3, R16, R7 ;  /* 0x000000100318c210 */ /* 0x000fc80007e5e007 */
[----:B------:R-:W-:Y:S02]  /*6f380*/  @!P4 IADD3.X R25, R2, R29, R6, P2, P6 ;  /* 0x0000001d0219c210 */ /* 0x000fe400017ec406 */
[----:B0-----:R-:W-:-:S04]  /*6f390*/  @!P1 IADD3 R160, P5, P6, R16, R20, R5 ;  /* 0x0000001410a09210 */ /* 0x001fc80007ebe005 */
[----:B------:R-:W-:Y:S01]  /*6f3a0*/  @!P1 IADD3.X R161, R29, R21, R4, P5, P6 ;  /* 0x000000151da19210 */ /* 0x000fe20002fec404 */
[----:B------:R-:W-:Y:S04]  /*6f3b0*/  STL [R1+0x16c4], R160 ;  /* 0x0016c4a001007387 */ /* 0x000fe80000100800 */
[----:B------:R-:W-:Y:S01]  /*6f3c0*/  STL [R1+0x16c0], R161 ;  /* 0x0016c0a101007387 */ /* 0x000fe20000100800 */
[----:B---3--:R-:W-:-:S03]  /*6f3d0*/  FMUL R19, R115, UR21 ;  /* 0x0000001573137c20 */ /* 0x008fc60008400000 */
[----:B------:R-:W3:Y:S01]  /*6f3e0*/  LDL.LU R115, [R1+0xccc] ;  /* 0x000ccc0001737983 */ /* 0x000ee20000300800 */
[----:B------:R-:W-:-:S13]  /*6f3f0*/  ISETP.LT.OR P6, PT, R27, 0x139, !P3 ;  /* 0x000001391b00780c */ /* 0x000fda0005fc1670 */
[----:B------:R-:W0:Y:S01]  /*6f400*/  @!P6 LDC.64 R20, c[0x0][0x5c0] ;  /* 0x00017000ff14eb82 */ /* 0x000e220000000a00 */
[----:B-1----:R-:W-:Y:S02]  /*6f410*/  @!P4 IADD3 R22, P0, R24, R22, RZ ;  /* 0x000000161816c210 */ /* 0x002fe40007f1e0ff */
[----:B------:R-:W-:-:S03]  /*6f420*/  F2FP.SATFINITE.E4M3.F32.PACK_AB_MERGE_C R19, RZ, R19, RZ ;  /* 0x00000013ff13723e */ /* 0x000fc600048070ff */
[----:B------:R-:W-:-:S05]  /*6f430*/  @!P4 IMAD.X R23, R25, 0x1, R23, P0 ;  /* 0x000000011917c824 */ /* 0x000fca00000e0617 */
[----:B------:R4:W-:Y:S01]  /*6f440*/  @!P4 STG.E.U8 desc[UR22][R22.64+0x11], R19 ;  /* 0x000011131600c986 */ /* 0x0009e2000c101116 */
[----:B------:R-:W-:Y:S02]  /*6f450*/  LOP3.LUT R14, R14, 0x7fffffff, RZ, 0xc0, !PT ;  /* 0x7fffffff0e0e7812 */ /* 0x000fe400078ec0ff */
[----:B0-----:R-:W-:-:S04]  /*6f460*/  @!P6 IADD3 R24, P4, P5, R16, R20, R5 ;  /* 0x000000141018e210 */ /* 0x001fc80007d9e005 */
[----:B------:R-:W-:Y:S02]  /*6f470*/  @!P6 IADD3.X R25, R29, R21, R4, P4, P5 ;  /* 0x000000151d19e210 */ /* 0x000fe400027ea404 */
[----:B------:R-:W-:-:S03]  /*6f480*/  @P6 LOP3.LUT R14, R14, 0x80000000, RZ, 0xfc, !PT ;  /* 0x800000000e0e6812 */ /* 0x000fc600078efcff */
[----:B------:R-:W-:Y:S01]  /*6f490*/  @!P6 STL.64 [R1+0x50], R24 ;  /* 0x000050180100e387 */ /* 0x000fe20000100a00 */
[----:B------:R-:W-:-:S13]  /*6f4a0*/  ISETP.LT.OR P6, PT, R27, 0x13a, !P3 ;  /* 0x0000013a1b00780c */ /* 0x000fda0005fc1670 */
[----:B------:R-:W0:Y:S01]  /*6f4b0*/  @!P6 LDC.64 R20, c[0x0][0x5c0] ;  /* 0x00017000ff14eb82 */ /* 0x000e220000000a00 */
[----:B------:R-:W-:Y:S01]  /*6f4c0*/  LOP3.LUT P0, RZ, R17, 0x80000, RZ, 0xc0, !PT ;  /* 0x0008000011ff7812 */ /* 0x000fe2000780c0ff */
[----:B----4-:R-:W-:-:S05]  /*6f4d0*/  FMUL R19, R114, UR21 ;  /* 0x0000001572137c20 */ /* 0x010fca0008400000 */
[----:B------:R-:W-:-:S07]  /*6f4e0*/  F2FP.SATFINITE.E4M3.F32.PACK_AB_MERGE_C R19, RZ, R19, RZ ;  /* 0x00000013ff13723e */ /* 0x000fce00048070ff */
[----:B------:R2:W-:Y:S01]  /*6f4f0*/  @!P0 STG.E.U8 desc[UR22][R166.64+0x18], R19 ;  /* 0x00001813a6008986 */ /* 0x0005e2000c101116 */
[----:B0-----:R-:W-:-:S04]  /*6f500*/  @!P6 IADD3 R22, P4, P5, R16, R20, R5 ;  /* 0x000000141016e210 */ /* 0x001fc80007d9e005 */
[----:B------:R-:W-:-:S05]  /*6f510*/  @!P6 IADD3.X R23, R29, R21, R4, P4, P5 ;  /* 0x000000151d17e210 */ /* 0x000fca00027ea404 */
[----:B------:R0:W-:Y:S01]  /*6f520*/  @!P6 STL.64 [R1+0x70], R22 ;  /* 0x000070160100e387 */ /* 0x0001e20000100a00 */
[----:B------:R-:W-:-:S13]  /*6f530*/  ISETP.LT.OR P0, PT, R27, 0x141, !P3 ;  /* 0x000001411b00780c */ /* 0x000fda0005f01670 */
[----:B------:R-:W0:Y:S01]  /*6f540*/  @!P0 LDC.64 R20, c[0x0][0x5c0] ;  /* 0x00017000ff148b82 */ /* 0x000e220000000a00 */
[----:B--2---:R-:W-:Y:S02]  /*6f550*/  FMUL R19, R28, UR21 ;  /* 0x000000151c137c20 */ /* 0x004fe40008400000 */
[----:B------:R-:W2:Y:S01]  /*6f560*/  LDL.LU R28, [R1+0xcd0] ;  /* 0x000cd000011c7983 */ /* 0x000ea20000300800 */
[----:B------:R-:W-:Y:S02]  /*6f570*/  LOP3.LUT R18, R18, 0xfffffffe, RZ, 0xc0, !PT ;  /* 0xfffffffe12127812 */ /* 0x000fe400078ec0ff */
[----:B0-----:R-:W-:Y:S02]  /*6f580*/  @!P0 IADD3 R22, P4, P5, R16, R20, R5 ;  /* 0x0000001410168210 */ /* 0x001fe40007d9e005 */
[----:B------:R-:W-:Y:S02]  /*6f590*/  @P1 LOP3.LUT R18, R18, 0x1, RZ, 0xfc, !PT ;  /* 0x0000000112121812 */ /* 0x000fe400078efcff */
[----:B------:R-:W-:-:S02]  /*6f5a0*/  LOP3.LUT P1, RZ, R17, 0x100000, RZ, 0xc0, !PT ;  /* 0x0010000011ff7812 */ /* 0x000fc4000782c0ff */
        /* <DEDUP_REMOVED lines=12> */
[----:B0-----:R-:W-:Y:S01]  /*6f670*/  @!P5 IADD3 R20, P4, R19, R20, RZ ;  /* 0x000000141314d210 */ /* 0x001fe20007f9e0ff */
[----:B---3--:R-:W-:Y:S02]  /*6f680*/  FMUL R19, R115, UR21 ;  /* 0x0000001573137c20 */ /* 0x008fe40008400000 */
[----:B------:R-:W3:Y:S01]  /*6f690*/  LDL.LU R115, [R1+0xcd8] ;  /* 0x000cd80001737983 */ /* 0x000ee20000300800 */
[----:B------:R-:W-:-:S04]  /*6f6a0*/  LOP3.LUT R14, R14, 0xefffffff, RZ, 0xc0, !PT ;  /* 0xefffffff0e0e7812 */ /* 0x000fc800078ec0ff */
[----:B------:R-:W-:Y:S02]  /*6f6b0*/  @P0 LOP3.LUT R14, R14, 0x10000000, RZ, 0xfc, !PT ;  /* 0x100000000e0e0812 */ /* 0x000fe400078efcff */
[----:B------:R-:W-:Y:S02]  /*6f6c0*/  LOP3.LUT P0, RZ, R9, 0x80, RZ, 0xc0, !PT ;  /* 0x0000008009ff7812 */ /* 0x000fe4000780c0ff */
[----:B------:R-:W-:Y:S01]  /*6f6d0*/  LOP3.LUT R17, R17, 0xfffdffff, RZ, 0xc0, !PT ;  /* 0xfffdffff11117812 */ /* 0x000fe200078ec0ff */
[----:B------:R-:W-:Y:S01]  /*6f6e0*/  @!P5 IMAD.X R21, R22, 0x1, R21, P4 ;  /* 0x000000011615d824 */ /* 0x000fe200020e0615 */
[----:B------:R-:W-:-:S09]  /*6f6f0*/  ISETP.LT.OR P4, PT, R27, 0x1a, !P1 ;  /* 0x0000001a1b00780c */ /* 0x000fd20004f81670 */
[----:B------:R-:W-:-:S04]  /*6f700*/  @P0 LOP3.LUT R17, R17, 0x20000, RZ, 0xfc, !PT ;  /* 0x0002000011110812 */ /* 0x000fc800078efcff */
[----:B------:R-:W-:Y:S01]  /*6f710*/  LOP3.LUT R17, R17, 0xfffbffff, RZ, 0xc0, !PT ;  /* 0xfffbffff11117812 */ /* 0x000fe200078ec0ff */
[----:B------:R-:W0:Y:S03]  /*6f720*/  @!P4 LDC.64 R22, c[0x0][0x5c0] ;  /* 0x00017000ff16cb82 */ /* 0x000e260000000a00 */
[----:B------:R-:W-:Y:S02]  /*6f730*/  @P1 LOP3.LUT R17, R17, 0x40000, RZ, 0xfc, !PT ;  /* 0x0004000011111812 */ /* 0x000fe400078efcff */
[----:B------:R-:W-:Y:S02]  /*6f740*/  ISETP.LT.OR P1, PT, R27, 0x142, !P3 ;  /* 0x000001421b00780c */ /* 0x000fe40005f21670 */
[----:B------:R-:W-:-:S05]  /*6f750*/  F2FP.SATFINITE.E4M3.F32.PACK_AB_MERGE_C R19, RZ, R19, RZ ;  /* 0x00000013ff13723e */ /* 0x000fca00048070ff */
[----:B------:R1:W-:Y:S06]  /*6f760*/  @!P5 STG.E.U8 desc[UR22][R20.64+0x18], R19 ;  /* 0x000018131400d986 */ /* 0x0003ec000c101116 */
[----:B-1----:R-:W1:Y:S01]  /*6f770*/  @!P1 LDC.64 R20, c[0x0][0x5c0] ;  /* 0x00017000ff149b82 */ /* 0x002e620000000a00 */
[----:B------:R-:W-:-:S04]  /*6f780*/  @!P4 IADD3 R24, P2, P6, R3, R16, R7 ;  /* 0x000000100318c210 */ /* 0x000fc80007e5e007 */
[----:B------:R-:W-:Y:S02]  /*6f790*/  @!P4 IADD3.X R25, R2, R29, R6, P2, P6 ;  /* 0x0000001d0219c210 */ /* 0x000fe400017ec406 */
[----:B-1----:R-:W-:-:S04]  /*6f7a0*/  @!P1 IADD3 R162, P5, P6, R16, R20, R5 ;  /* 0x0000001410a29210 */ /* 0x002fc80007ebe005 */
[----:B------:R-:W-:Y:S01]  /*6f7b0*/  @!P1 IADD3.X R163, R29, R21, R4, P5, P6 ;  /* 0x000000151da39210 */ /* 0x000fe20002fec404 */
[----:B------:R-:W-:Y:S04]  /*6f7c0*/  STL [R1+0x16bc], R162 ;  /* 0x0016bca201007387 */ /* 0x000fe80000100800 */
[----:B------:R-:W-:Y:S01]  /*6f7d0*/  STL [R1+0x16b8], R163 ;  /* 0x0016b8a301007387 */ /* 0x000fe20000100800 */
[----:B------:R-:W-:-:S13]  /*6f7e0*/  ISETP.LT.OR P6, PT, R27, 0x149, !P3 ;  /* 0x000001491b00780c */ /* 0x000fda0005fc1670 */
[----:B------:R-:W1:Y:S01]  /*6f7f0*/  @!P6 LDC.64 R20, c[0x0][0x5c0] ;  /* 0x00017000ff14eb82 */ /* 0x000e620000000a00 */
[----:B--2---:R-:W-:Y:S02]  /*6f800*/  FMUL R19, R28, UR21 ;  /* 0x000000151c137c20 */ /* 0x004fe40008400000 */
[----:B------:R-:W2:Y:S01]  /*6f810*/  LDL.LU R28, [R1+0xcdc] ;  /* 0x000cdc00011c7983 */ /* 0x000ea20000300800 */
[----:B0-----:R-:W-:Y:S02]  /*6f820*/  @!P4 IADD3 R22, P0, R24, R22, RZ ;  /* 0x000000161816c210 */ /* 0x001fe40007f1e0ff */
[----:B------:R-:W-:-:S03]  /*6f830*/  F2FP.SATFINITE.E4M3.F32.PACK_AB_MERGE_C R19, RZ, R19, RZ ;  /* 0x00000013ff13723e */ /* 0x000fc600048070ff */
[----:B------:R-:W-:Y:S01]  /*6f840*/  @!P4 IMAD.X R23, R25, 0x1, R23, P0 ;  /* 0x000000011917c824 */ /* 0x000fe200000e0617 */
[----:B------:R-:W-:-:S04]  /*6f850*/  LOP3.LUT R14, R14, 0xfdffffff, RZ, 0xc0, !PT ;  /* 0xfdffffff0e0e7812 */ /* 0x000fc800078ec0ff */
[----:B------:R4:W-:Y:S01]  /*6f860*/  @!P4 STG.E.U8 desc[UR22][R22.64+0x19], R19 ;  /* 0x000019131600c986 */ /* 0x0009e2000c101116 */
[----:B-1----:R-:W-:Y:S02]  /*6f870*/  @!P6 IADD3 R24, P4, P5, R16, R20, R5 ;  /* 0x000000141018e210 */ /* 0x002fe40007d9e005 */
        /* <DEDUP_REMOVED lines=14> */
[----:B---3--:R-:W-:-:S03]  /*6f960*/  FMUL R19, R115, UR21 ;  /* 0x0000001573137c20 */ /* 0x008fc60008400000 */
        /* <DEDUP_REMOVED lines=46> */
[----:B------:R-:W-:Y:S01]  /*6fc50*/  @!P4 IMAD.X R23, R25, 0x1, R23, P0 ;  /* 0x000000011917c824 */ /* 0x000fe200000e0617 */
[----:B------:R-:W-:-:S04]  /*6fc60*/  LOP3.LUT R14, R14, 0xfffbffff, RZ, 0xc0, !PT ;  /* 0xfffbffff0e0e7812 */ /* 0x000fc800078ec0ff */
[----:B------:R4:W-:Y:S01]  /*6fc70*/  @!P4 STG.E.U8 desc[UR22][R22.64+0x21], R19 ;  /* 0x000021131600c986 */ /* 0x0009e2000c101116 */
[----:B------:R-:W-:-:S04]  /*6fc80*/  @P1 LOP3.LUT R14, R14, 0x40000, RZ, 0xfc, !PT ;  /* 0x000400000e0e1812 */ /* 0x000fc800078efcff */
        /* <DEDUP_REMOVED lines=18> */
[----:B0-----:R-:W-:Y:S02]  /*6fdb0*/  @!P0 IADD3 R22, P4, P5, R16, R20, R5 ;  /* 0x0000001410168210 */ /* 0x001fe40007d9e005 */
[----:B------:R-:W-:Y:S02]  /*6fdc0*/  LOP3.LUT P1, RZ, R17, 0x10000, RZ, 0xc0, !PT ;  /* 0x0001000011ff7812 */ /* 0x000fe4000782c0ff */
[----:B------:R-:W-:Y:S02]  /*6fdd0*/  @!P0 IADD3.X R23, R29, R21, R4, P4, P5 ;  /* 0x000000151d178210 */ /* 0x000fe400027ea404 */
[----:B------:R-:W-:-:S02]  /*6fde0*/  ISETP.LT.OR P5, PT, R27, 0x29, !P1 ;  /* 0x000000291b00780c */ /* 0x000fc40004fa1670 */
        /* <DEDUP_REMOVED lines=466> */
[----:B--2---:R-:W-:Y:S02]  /*71b10*/  FMUL R19, R28, UR21 ;  /* 0x000000151c137c20 */ /* 0x004fe40008400000 */
[----:B------:R-:W2:Y:S01]  /*71b20*/  LDL.LU R28, [R1+0xd68] ;  /* 0x000d6800011c7983 */ /* 0x000ea20000300800 */
[----:B------:R-:W-:Y:S01]  /*71b30*/  LOP3.LUT R17, R17, 0xfffffffe, RZ, 0xc0, !PT ;  /* 0xfffffffe11117812 */ /* 0x000fe200078ec0ff */
[----:B------:R-:W-:Y:S01]  /*71b40*/  @!P5 IMAD.X R21, R22, 0x1, R21, P4 ;  /* 0x000000011615d824 */ /* 0x000fe200020e0615 */
[----:B------:R-:W-:Y:S02]  /*71b50*/  ISETP.LT.OR P4, PT, R27, 0x62, !P1 ;  /* 0x000000621b00780c */ /* 0x000fe40004f81670 */
[----:B------:R-:W-:-:S02]  /*71b60*/  @P1 LOP3.LUT R17, R17, 0x1, RZ, 0xfc, !PT ;  /* 0x0000000111111812 */ /* 0x000fc400078efcff */
[----:B------:R-:W-:Y:S02]  /*71b70*/  ISETP.LT.OR P1, PT, R27, 0x1d2, !P3 ;  /* 0x000001d21b00780c */ /* 0x000fe40005f21670 */
[----:B------:R-:W-:-:S05]  /*71b80*/  F2FP.SATFINITE.E4M3.F32.PACK_AB_MERGE_C R19, RZ, R19, RZ ;  /* 0x00000013ff13723e */ /* 0x000fca00048070ff */
[----:B------:R0:W-:Y:S01]  /*71b90*/  @!P5 STG.E.U8 desc[UR22][R20.64+0x60], R19 ;  /* 0x000060131400d986 */ /* 0x0001e2000c101116 */
[----:B------:R-:W-:Y:S01]  /*71ba0*/  LOP3.LUT R11, R11, 0xffffffdf, RZ, 0xc0, !PT ;  /* 0xffffffdf0b0b7812 */ /* 0x000fe200078ec0ff */
[----:B------:R-:W1:Y:S08]  /*71bb0*/  @!P4 LDC.64 R22, c[0x0][0x5c0] ;  /* 0x00017000ff16cb82 */ /* 0x000e700000000a00 */
[----:B0-----:R-:W0:Y:S01]  /*71bc0*/  @!P1 LDC.64 R20, c[0x0][0x5c0] ;  /* 0x00017000ff149b82 */ /* 0x001e220000000a00 */
[----:B------:R-:W-:-:S02]  /*71bd0*/  @!P4 IADD3 R24, P2, P6, R3, R16, R7 ;  /* 0x000000100318c210 */ /* 0x000fc40007e5e007 */
[----:B------:R-:W-:Y:S02]  /*71be0*/  @P0 LOP3.LUT R11, R11, 0x20, RZ, 0xfc, !PT ;  /* 0x000000200b0b0812 */ /* 0x000fe400078efcff */
[----:B------:R-:W-:Y:S02]  /*71bf0*/  @!P4 IADD3.X R25, R2, R29, R6, P2, P6 ;  /* 0x0000001d0219c210 */ /* 0x000fe400017ec406 */
[----:B------:R-:W-:-:S04]  /*71c00*/  LOP3.LUT R11, R11, 0xffffffef, RZ, 0xc0, !PT ;  /* 0xffffffef0b0b7812 */ /* 0x000fc800078ec0ff */
[----:B------:R-:W-:Y:S02]  /*71c10*/  @P1 LOP3.LUT R11, R11, 0x10, RZ, 0xfc, !PT ;  /* 0x000000100b0b1812 */ /* 0x000fe400078efcff */
[----:B0-----:R-:W-:-:S04]  /*71c20*/  @!P1 IADD3 R184, P5, P6, R16, R20, R5 ;  /* 0x0000001410b89210 */ /* 0x001fc80007ebe005 */
[----:B------:R-:W-:Y:S01]  /*71c30*/  @!P1 IADD3.X R185, R29, R21, R4, P5, P6 ;  /* 0x000000151db99210 */ /* 0x000fe20002fec404 */
[----:B------:R-:W-:Y:S01]  /*71c40*/  STL [R1+0x1660], R184 ;  /* 0x001660b801007387 */ /* 0x000fe20000100800 */
[----:B------:R-:W-:-:S03]  /*71c50*/  LOP3.LUT P1, RZ, R17, 0x1, RZ, 0xc0, !PT ;  /* 0x0000000111ff7812 */ /* 0x000fc6000782c0ff */
[----:B------:R-:W-:Y:S01]  /*71c60*/  STL [R1+0x165c], R185 ;  /* 0x00165cb901007387 */ /* 0x000fe20000100800 */
[----:B------:R-:W-:Y:S02]  /*71c70*/  ISETP.LT.OR P6, PT, R27, 0x1d9, !P3 ;  /* 0x000001d91b00780c */ /* 0x000fe40005fc1670 */
[----:B------:R-:W-:Y:S02]  /*71c80*/  LOP3.LUT P0, RZ, R9, 0x10000, RZ, 0xc0, !PT ;  /* 0x0001000009ff7812 */ /* 0x000fe4000780c0ff */
[----:B------:R-:W-:-:S09]  /*71c90*/  LOP3.LUT R15, R15, 0x7fffffff, RZ, 0xc0, !PT ;  /* 0x7fffffff0f0f7812 */ /* 0x000fd200078ec0ff */
[----:B------:R-:W0:Y:S01]  /*71ca0*/  @!P6 LDC.64 R20, c[0x0][0x5c0] ;  /* 0x00017000ff14eb82 */ /* 0x000e220000000a00 */
[----:B---3--:R-:W-:Y:S02]  /*71cb0*/  FMUL R17, R115, UR21 ;  /* 0x0000001573117c20 */ /* 0x008fe40008400000 */
[----:B------:R-:W3:Y:S01]  /*71cc0*/  LDL.LU R115, [R1+0xd6c] ;  /* 0x000d6c0001737983 */ /* 0x000ee20000300800 */
[----:B------:R-:W-:Y:S02]  /*71cd0*/  @P0 LOP3.LUT R15, R15, 0x80000000, RZ, 0xfc, !PT ;  /* 0x800000000f0f0812 */ /* 0x000fe400078efcff */
[----:B-1----:R-:W-:Y:S02]  /*71ce0*/  @!P4 IADD3 R22, P0, R24, R22, RZ ;  /* 0x000000161816c210 */ /* 0x002fe40007f1e0ff */
[----:B------:R-:W-:-:S03]  /*71cf0*/  F2FP.SATFINITE.E4M3.F32.PACK_AB_MERGE_C R17, RZ, R17, RZ ;  /* 0x00000011ff11723e */ /* 0x000fc600048070ff */
[----:B------:R-:W-:-:S05]  /*71d00*/  @!P4 IMAD.X R23, R25, 0x1, R23, P0 ;  /* 0x000000011917c824 */ /* 0x000fca00000e0617 */
[----:B------:R4:W-:Y:S01]  /*71d10*/  @!P4 STG.E.U8 desc[UR22][R22.64+0x61], R17 ;  /* 0x000061111600c986 */ /* 0x0009e2000c101116 */
[----:B0-----:R-:W-:Y:S02]  /*71d20*/  @!P6 IADD3 R24, P4, P5, R16, R20, R5 ;  /* 0x000000141018e210 */ /* 0x001fe40007d9e005 */
[----:B------:R-:W-:Y:S02]  /*71d30*/  LOP3.LUT R11, R11, 0xfffffff7, RZ, 0xc0, !PT ;  /* 0xfffffff70b0b7812 */ /* 0x000fe400078ec0ff */
[----:B------:R-:W-:Y:S02]  /*71d40*/  @!P6 IADD3.X R25, R29, R21, R4, P4, P5 ;  /* 0x000000151d19e210 */ /* 0x000fe400027ea404 */
[----:B------:R-:W-:-:S03]  /*71d50*/  @P6 LOP3.LUT R11, R11, 0x8, RZ, 0xfc, !PT ;  /* 0x000000080b0b6812 */ /* 0x000fc600078efcff */
[----:B------:R-:W-:Y:S01]  /*71d60*/  @!P6 STL.64 [R1+0x1d8], R24 ;  /* 0x0001d8180100e387 */ /* 0x000fe20000100a00 */
[----:B------:R-:W-:-:S13]  /*71d70*/  ISETP.LT.OR P6, PT, R27, 0x1da, !P3 ;  /* 0x000001da1b00780c */ /* 0x000fda0005fc1670 */
[----:B------:R-:W0:Y:S01]  /*71d80*/  @!P6 LDC.64 R20, c[0x0][0x5c0] ;  /* 0x00017000ff14eb82 */ /* 0x000e220000000a00 */
[----:B------:R-:W-:Y:S01]  /*71d90*/  LOP3.LUT P0, RZ, R15, 0x80000000, RZ, 0xc0, !PT ;  /* 0x800000000fff7812 */ /* 0x000fe2000780c0ff */
[----:B----4-:R-:W-:Y:S01]  /*71da0*/  FMUL R17, R114, UR21 ;  /* 0x0000001572117c20 */ /* 0x010fe20008400000 */
[----:B0-----:R-:W-:-:S04]  /*71db0*/  @!P6 IADD3 R22, P4, P5, R16, R20, R5 ;  /* 0x000000141016e210 */ /* 0x001fc80007d9e005 */
[----:B------:R-:W-:Y:S02]  /*71dc0*/  F2FP.SATFINITE.E4M3.F32.PACK_AB_MERGE_C R17, RZ, R17, RZ ;  /* 0x00000011ff11723e */ /* 0x000fe400048070ff */
[----:B------:R-:W-:-:S05]  /*71dd0*/  @!P6 IADD3.X R23, R29, R21, R4, P4, P5 ;  /* 0x000000151d17e210 */ /* 0x000fca00027ea404 */
[----:B------:R2:W-:Y:S04]  /*71de0*/  @!P0 STG.E.U8 desc[UR22][R186.64+0x68], R17 ;  /* 0x00006811ba008986 */ /* 0x0005e8000c101116 */
[----:B------:R0:W-:Y:S01]  /*71df0*/  @!P6 STL.64 [R1+0x1f8], R22 ;  /* 0x0001f8160100e387 */ /* 0x0001e20000100a00 */
[----:B------:R-:W-:-:S13]  /*71e00*/  ISETP.LT.OR P0, PT, R27, 0x1e1, !P3 ;  /* 0x000001e11b00780c */ /* 0x000fda0005f01670 */
[----:B------:R-:W0:Y:S01]  /*71e10*/  @!P0 LDC.64 R20, c[0x0][0x5c0] ;  /* 0x00017000ff148b82 */ /* 0x000e220000000a00 */
[----:B--2---:R-:W-:Y:S02]  /*71e20*/  FMUL R17, R28, UR21 ;  /* 0x000000151c117c20 */ /* 0x004fe40008400000 */
[----:B------:R-:W2:Y:S01]  /*71e30*/  LDL.LU R28, [R1+0xd70] ;  /* 0x000d7000011c7983 */ /* 0x000ea20000300800 */
        /* <DEDUP_REMOVED lines=8> */
[----:B------:R-:W-:-:S03]  /*71ec0*/  @P6 LOP3.LUT R11, R11, 0x4, RZ, 0xfc, !PT ;  /* 0x000000040b0b6812 */ /* 0x000fc600078efcff */
[----:B------:R4:W-:Y:S01]  /*71ed0*/  @!P0 STL.64 [R1+0x278], R22 ;  /* 0x0002781601008387 */ /* 0x0009e20000100a00 */
[----:B-1----:R-:W-:-:S04]  /*71ee0*/  @!P5 IADD3 R17, P4, P6, R3, R16, R7 ;  /* 0x000000100311d210 */ /* 0x002fc80007e9e007 */
[----:B------:R-:W-:Y:S02]  /*71ef0*/  @!P5 IADD3.X R19, R2, R29, R6, P4, P6 ;  /* 0x0000001d0213d210 */ /* 0x000fe400027ec406 */
[----:B0-----:R-:W-:Y:S01]  /*71f00*/  @!P5 IADD3 R20, P4, R17, R20, RZ ;  /* 0x000000141114d210 */ /* 0x001fe20007f9e0ff */
[----:B---3--:R-:W-:Y:S02]  /*71f10*/  FMUL R17, R115, UR21 ;  /* 0x0000001573117c20 */ /* 0x008fe40008400000 */
[----:B------:R-:W3:Y:S01]  /*71f20*/  LDL.LU R115, [R1+0xd74] ;  /* 0x000d740001737983 */ /* 0x000ee20000300800 */
[----:B------:R-:W-:Y:S02]  /*71f30*/  LOP3.LUT R11, R11, 0xfffffffd, RZ, 0xc0, !PT ;  /* 0xfffffffd0b0b7812 */ /* 0x000fe400078ec0ff */
[----:B------:R-:W-:Y:S01]  /*71f40*/  LOP3.LUT R15, R15, 0xdfffffff, RZ, 0xc0, !PT ;  /* 0xdfffffff0f0f7812 */ /* 0x000fe200078ec0ff */
[----:B------:R-:W-:Y:S01]  /*71f50*/  @!P5 IMAD.X R21, R19, 0x1, R21, P4 ;  /* 0x000000011315d824 */ /* 0x000fe200020e0615 */
[----:B------:R-:W-:Y:S01]  /*71f60*/  @P0 LOP3.LUT R11, R11, 0x2, RZ, 0xfc, !PT ;  /* 0x000000020b0b0812 */ /* 0x000fe200078efcff */
[----:B------:R-:W3:Y:S01]  /*71f70*/  LDL.LU R114, [R1+0xd78] ;  /* 0x000d780001727983 */ /* 0x000ee20000300800 */
[----:B------:R-:W-:-:S02]  /*71f80*/  LOP3.LUT P0, RZ, R9, 0x20000, RZ, 0xc0, !PT ;  /* 0x0002000009ff7812 */ /* 0x000fc4000780c0ff */
[----:B------:R-:W-:-:S11]  /*71f90*/  ISETP.LT.OR P4, PT, R27, 0x6a, !P1 ;  /* 0x0000006a1b00780c */ /* 0x000fd60004f81670 */
[----:B------:R-:W-:Y:S02]  /*71fa0*/  @P0 LOP3.LUT R15, R15, 0x20000000, RZ, 0xfc, !PT ;  /* 0x200000000f0f0812 */ /* 0x000fe400078efcff */
[----:B------:R-:W-:Y:S01]  /*71fb0*/  F2FP.SATFINITE.E4M3.F32.PACK_AB_MERGE_C R17, RZ, R17, RZ ;  /* 0x00000011ff11723e */ /* 0x000fe200048070ff */
[----:B----4-:R-:W0:Y:S01]  /*71fc0*/  @!P4 LDC.64 R22, c[0x0][0x5c0] ;  /* 0x00017000ff16cb82 */ /* 0x010e220000000a00 */
[----:B------:R-:W-:-:S04]  /*71fd0*/  LOP3.LUT R15, R15, 0xbfffffff, RZ, 0xc0, !PT ;  /* 0xbfffffff0f0f7812 */ /* 0x000fc800078ec0ff */
[----:B------:R-:W-:Y:S02]  /*71fe0*/  @P1 LOP3.LUT R15, R15, 0x40000000, RZ, 0xfc, !PT ;  /* 0x400000000f0f1812 */ /* 0x000fe400078efcff */
[----:B------:R-:W-:Y:S01]  /*71ff0*/  ISETP.LT.OR P1, PT, R27, 0x1e2, !P3 ;  /* 0x000001e21b00780c */ /* 0x000fe20005f21670 */
[----:B------:R1:W-:-:S12]  /*72000*/  @!P5 STG.E.U8 desc[UR22][R20.64+0x68], R17 ;  /* 0x000068111400d986 */ /* 0x0003d8000c101116 */
        /* <DEDUP_REMOVED lines=13> */
[----:B------:R-:W-:-:S05]  /*720e0*/  @!P4 IMAD.X R23, R24, 0x1, R23, P0 ;  /* 0x000000011817c824 */ /* 0x000fca00000e0617 */
[----:B------:R3:W-:Y:S01]  /*720f0*/  @!P4 STG.E.U8 desc[UR22][R22.64+0x69], R17 ;  /* 0x000069111600c986 */ /* 0x0007e2000c101116 */
[----:B-1----:R-:W-:Y:S02]  /*72100*/  @!P6 IADD3 R24, P4, P5, R16, R20, R5 ;  /* 0x000000141018e210 */ /* 0x002fe40007d9e005 */
[----:B------:R-:W-:Y:S02]  /*72110*/  LOP3.LUT R13, R13, 0x7fffffff, RZ, 0xc0, !PT ;  /* 0x7fffffff0d0d7812 */ /* 0x000fe400078ec0ff */
[----:B------:R-:W-:Y:S02]  /*72120*/  @!P6 IADD3.X R25, R29, R21, R4, P4, P5 ;  /* 0x000000151d19e210 */ /* 0x000fe400027ea404 */
[----:B------:R-:W-:-:S03]  /*72130*/  @P6 LOP3.LUT R13, R13, 0x80000000, RZ, 0xfc, !PT ;  /* 0x800000000d0d6812 */ /* 0x000fc600078efcff */
[----:B------:R-:W-:Y:S01]  /*72140*/  @!P6 STL.64 [R1+0x208], R24 ;  /* 0x000208180100e387 */ /* 0x000fe20000100a00 */
[----:B------:R-:W-:Y:S02]  /*72150*/  ISETP.LT.OR P6, PT, R27, 0x1ea, !P3 ;  /* 0x000001ea1b00780c */ /* 0x000fe40005fc1670 */
[----:B------:R-:W-:-:S11]  /*72160*/  LOP3.LUT P0, RZ, R15, 0x20000000, RZ, 0xc0, !PT ;  /* 0x200000000fff7812 */ /* 0x000fd6000780c0ff */
[----:B------:R-:W0:Y:S01]  /*72170*/  @!P6 LDC.64 R20, c[0x0][0x5c0] ;  /* 0x00017000ff14eb82 */ /* 0x000e220000000a00 */
[----:B---3--:R-:W-:Y:S02]  /*72180*/  FMUL R17, R115, UR21 ;  /* 0x0000001573117c20 */ /* 0x008fe40008400000 */
[----:B------:R-:W3:Y:S03]  /*72190*/  LDL.LU R115, [R1+0xd80] ;  /* 0x000d800001737983 */ /* 0x000ee60000300800 */
[----:B------:R-:W-:-:S05]  /*721a0*/  F2FP.SATFINITE.E4M3.F32.PACK_AB_MERGE_C R17, RZ, R17, RZ ;  /* 0x00000011ff11723e */ /* 0x000fca00048070ff */
[----:B------:R1:W-:Y:S01]  /*721b0*/  @!P0 STG.E.U8 desc[UR22][R188.64+0x70], R17 ;  /* 0x00007011bc008986 */ /* 0x0003e2000c101116 */
[----:B------:R-:W-:Y:S02]  /*721c0*/  ISETP.LT.OR P0, PT, R27, 0x1f1, !P3 ;  /* 0x000001f11b00780c */ /* 0x000fe40005f01670 */
[----:B0-----:R-:W-:-:S04]  /*721d0*/  @!P6 IADD3 R22, P4, P5, R16, R20, R5 ;  /* 0x000000141016e210 */ /* 0x001fc80007d9e005 */
[----:B------:R-:W-:-:S07]  /*721e0*/  @!P6 IADD3.X R23, R29, R21, R4, P4, P5 ;  /* 0x000000151d17e210 */ /* 0x000fce00027ea404 */
[----:B------:R-:W0:Y:S01]  /*721f0*/  @!P0 LDC.64 R20, c[0x0][0x5c0] ;  /* 0x00017000ff148b82 */ /* 0x000e220000000a00 */
[----:B------:R0:W-:Y:S01]  /*72200*/  @!P6 STL.64 [R1+0x218], R22 ;  /* 0x000218160100e387 */ /* 0x0001e20000100a00 */
[----:B-1----:R-:W-:Y:S01]  /*72210*/  FMUL R17, R114, UR21 ;  /* 0x0000001572117c20 */ /* 0x002fe20008400000 */
[----:B------:R-:W-:-:S04]  /*72220*/  LOP3.LUT R11, R11, 0xfffffffe, RZ, 0xc0, !PT ;  /* 0xfffffffe0b0b7812 */ /* 0x000fc800078ec0ff */
[----:B------:R-:W-:Y:S02]  /*72230*/  @P1 LOP3.LUT R11, R11, 0x1, RZ, 0xfc, !PT ;  /* 0x000000010b0b1812 */ /* 0x000fe400078efcff */
[----:B0-----:R-:W-:-:S04]  /*72240*/  @!P0 IADD3 R22, P4, P5, R16, R20, R5 ;  /* 0x0000001410168210 */ /* 0x001fc80007d9e005 */
[----:B------:R-:W-:-:S05]  /*72250*/  @!P0 IADD3.X R23, R29, R21, R4, P4, P5 ;  /* 0x000000151d178210 */ /* 0x000fca00027ea404 */
[----:B------:R-:W-:Y:S04]  /*72260*/  @!P0 STL.64 [R1+0x290], R22 ;  /* 0x0002901601008387 */ /* 0x000fe80000100a00 */
[----:B------:R-:W4:Y:S01]  /*72270*/  LDL.LU R114, [R1+0xd84] ;  /* 0x000d840001727983 */ /* 0x000f220000300800 */
[----:B------:R-:W-:-:S04]  /*72280*/  LOP3.LUT P1, RZ, R15, 0x40000000, RZ, 0xc0, !PT ;  /* 0x400000000fff7812 */ /* 0x000fc8000782c0ff */
[----:B------:R-:W-:Y:S02]  /*72290*/  ISETP.LT.OR P5, PT, R27, 0x71, !P1 ;  /* 0x000000711b00780c */ /* 0x000fe40004fa1670 */
[----:B------:R-:W-:-:S11]  /*722a0*/  LOP3.LUT P2, RZ, R8, 0x100, RZ, 0xc0, !PT ;  /* 0x0000010008ff7812 */ /* 0x000fd6000784c0ff */
[----:B------:R-:W0:Y:S01]  /*722b0*/  @!P5 LDC.64 R20, c[0x0][0x5c0] ;  /* 0x00017000ff14db82 */ /* 0x000e220000000a00 */
[----:B------:R-:W-:Y:S02]  /*722c0*/  F2FP.SATFINITE.E4M3.F32.PACK_AB_MERGE_C R17, RZ, R17, RZ ;  /* 0x00000011ff11723e */ /* 0x000fe400048070ff */
[----:B------:R-:W-:-:S03]  /*722d0*/  LOP3.LUT R13, R13, 0xbfffffff, RZ, 0xc0, !PT ;  /* 0xbfffffff0d0d7812 */ /* 0x000fc600078ec0ff */
[----:B------:R1:W-:Y:S01]  /*722e0*/  @!P2 STG.E.U8 desc[UR22][R66.64+0x71], R17 ;  /* 0x000071114200a986 */ /* 0x0003e2000c101116 */
[----:B------:R-:W-:Y:S02]  /*722f0*/  @P6 LOP3.LUT R13, R13, 0x40000000, RZ, 0xfc, !PT ;  /* 0x400000000d0d6812 */ /* 0x000fe400078efcff */
[----:B-1----:R-:W-:-:S04]  /*72300*/  @!P5 IADD3 R17, P4, P6, R3, R16, R7 ;  /* 0x000000100311d210 */ /* 0x002fc80007e9e007 */
[----:B------:R-:W-:Y:S02]  /*72310*/  @!P5 IADD3.X R19, R2, R29, R6, P4, P6 ;  /* 0x0000001d0213d210 */ /* 0x000fe400027ec406 */
[----:B0-----:R-:W-:Y:S01]  /*72320*/  @!P5 IADD3 R20, P4, R17, R20, RZ ;  /* 0x000000141114d210 */ /* 0x001fe20007f9e0ff */
[----:B--2---:R-:W-:Y:S02]  /*72330*/  FMUL R17, R28, UR21 ;  /* 0x000000151c117c20 */ /* 0x004fe40008400000 */
[----:B------:R-:W2:Y:S01]  /*72340*/  LDL.LU R28, [R1+0xd88] ;  /* 0x000d8800011c7983 */ /* 0x000ea20000300800 */
[----:B------:R-:W-:Y:S01]  /*72350*/  ISETP.LT.OR P2, PT, R27, 0x1f2, !P3 ;  /* 0x000001f21b00780c */ /* 0x000fe20005f41670 */
[----:B------:R-:W-:Y:S01]  /*72360*/  @!P5 IMAD.X R21, R19, 0x1, R21, P4 ;  /* 0x000000011315d824 */ /* 0x000fe200020e0615 */
[----:B------:R-:W-:-:S05]  /*72370*/  F2FP.SATFINITE.E4M3.F32.PACK_AB_MERGE_C R17, RZ, R17, RZ ;  /* 0x00000011ff11723e */ /* 0x000fca00048070ff */
[----:B------:R0:W-:Y:S01]  /*72380*/  @!P5 STG.E.U8 desc[UR22][R20.64+0x70], R17 ;  /* 0x000070111400d986 */ /* 0x0001e2000c101116 */
[----:B------:R-:W-:-:S05]  /*72390*/  ISETP.LT.OR P4, PT, R27, 0x72, !P1 ;  /* 0x000000721b00780c */ /* 0x000fca0004f81670 */
[----:B0-----:R-:W0:Y:S01]  /*723a0*/  @!P2 LDC.64 R20, c[0x0][0x5c0] ;  /* 0x00017000ff14ab82 */ /* 0x001e220000000a00 */
[----:B------:R-:W-:-:S04]  /*723b0*/  LOP3.LUT R13, R13, 0xdfffffff, RZ, 0xc0, !PT ;  /* 0xdfffffff0d0d7812 */ /* 0x000fc800078ec0ff */
[----:B------:R-:W-:-:S03]  /*723c0*/  @P0 LOP3.LUT R13, R13, 0x20000000, RZ, 0xfc, !PT ;  /* 0x200000000d0d0812 */ /* 0x000fc600078efcff */
[----:B------:R-:W-:Y:S01]  /*723d0*/  @!P4 IADD3 R19, P0, P6, R3, R16, R7 ;  /* 0x000000100313c210 */ /* 0x000fe20007e1e007 */
[----:B------:R-:W1:Y:S03]  /*723e0*/  @!P4 LDC.64 R22, c[0x0][0x5c0] ;  /* 0x00017000ff16cb82 */ /* 0x000e660000000a00 */
[----:B------:R-:W-:Y:S02]  /*723f0*/  @!P4 IADD3.X R24, R2, R29, R6, P0, P6 ;  /* 0x0000001d0218c210 */ /* 0x000fe400007ec406 */
[----:B0-----:R-:W-:-:S04]  /*72400*/  @!P2 IADD3 R30, P5, P6, R16, R20, R5 ;  /* 0x00000014101ea210 */ /* 0x001fc80007ebe005 */
[----:B------:R-:W-:-:S05]  /*72410*/  @!P2 IADD3.X R31, R29, R21, R4, P5, P6 ;  /* 0x000000151d1fa210 */ /* 0x000fca0002fec404 */
[----:B------:R-:W-:Y:S01]  /*72420*/  @!P2 STL.64 [R1+0x1d0], R30 ;  /* 0x0001d01e0100a387 */ /* 0x000fe20000100a00 */
[----:B-1----:R-:W-:-:S05]  /*72430*/  @!P4 IADD3 R22, P0, R19, R22, RZ ;  /* 0x000000161316c210 */ /* 0x002fca0007f1e0ff */
[----:B------:R-:W-:Y:S01]  /*72440*/  @!P4 IMAD.X R23, R24, 0x1, R23, P0 ;  /* 0x000000011817c824 */ /* 0x000fe200000e0617 */
[----:B------:R-:W-:Y:S01]  /*72450*/  ISETP.LT.OR P0, PT, R27, 0x1f9, !P3 ;  /* 0x000001f91b00780c */ /* 0x000fe20005f01670 */
[----:B---3--:R-:W-:-:S12]  /*72460*/  FMUL R17, R115, UR21 ;  /* 0x0000001573117c20 */ /* 0x008fd80008400000 */
[----:B------:R-:W0:Y:S01]  /*72470*/  @!P0 LDC.64 R20, c[0x0][0x5c0] ;  /* 0x00017000ff148b82 */ /* 0x000e220000000a00 */
[----:B------:R-:W3:Y:S01]  /*72480*/  LDL.LU R115, [R1+0xd8c] ;  /* 0x000d8c0001737983 */ /* 0x000ee20000300800 */
[----:B------:R-:W-:-:S04]  /*72490*/  LOP3.LUT R13, R13, 0xefffffff, RZ, 0xc0, !PT ;  /* 0xefffffff0d0d7812 */ /* 0x000fc800078ec0ff */
[----:B------:R-:W-:Y:S02]  /*724a0*/  @P2 LOP3.LUT R13, R13, 0x10000000, RZ, 0xfc, !PT ;  /* 0x100000000d0d2812 */ /* 0x000fe400078efcff */
[----:B------:R-:W-:Y:S02]  /*724b0*/  ISETP.LT.OR P6, PT, R27, 0x1fa, !P3 ;  /* 0x000001fa1b00780c */ /* 0x000fe40005fc1670 */
[----:B------:R-:W-:Y:S02]  /*724c0*/  LOP3.LUT R13, R13, 0xf7ffffff, RZ, 0xc0, !PT ;  /* 0xf7ffffff0d0d7812 */ /* 0x000fe400078ec0ff */
[----:B------:R-:W-:Y:S02]  /*724d0*/  F2FP.SATFINITE.E4M3.F32.PACK_AB_MERGE_C R17, RZ, R17, RZ ;  /* 0x00000011ff11723e */ /* 0x000fe400048070ff */
[----:B------:R-:W-:-:S03]  /*724e0*/  @P0 LOP3.LUT R13, R13, 0x8000000, RZ, 0xfc, !PT ;  /* 0x080000000d0d0812 */ /* 0x000fc600078efcff */
[----:B------:R4:W-:Y:S01]  /*724f0*/  @!P4 STG.E.U8 desc[UR22][R22.64+0x71], R17 ;  /* 0x000071111600c986 */ /* 0x0009e2000c101116 */
[----:B------:R-:W-:Y:S02]  /*72500*/  LOP3.LUT R13, R13, 0xfbffffff, RZ, 0xc0, !PT ;  /* 0xfbffffff0d0d7812 */ /* 0x000fe400078ec0ff */
[----:B0-----:R-:W-:Y:S02]  /*72510*/  @!P0 IADD3 R24, P4, P5, R16, R20, R5 ;  /* 0x0000001410188210 */ /* 0x001fe40007d9e005 */
[----:B------:R-:W-:Y:S02]  /*72520*/  @P6 LOP3.LUT R13, R13, 0x4000000, RZ, 0xfc, !PT ;  /* 0x040000000d0d6812 */ /* 0x000fe400078efcff */
[----:B------:R-:W-:Y:S02]  /*72530*/  @!P0 IADD3.X R25, R29, R21, R4, P4, P5 ;  /* 0x000000151d198210 */ /* 0x000fe400027ea404 */
[----:B------:R-:W0:Y:S03]  /*72540*/  @!P6 LDC.64 R20, c[0x0][0x5c0] ;  /* 0x00017000ff14eb82 */ /* 0x000e260000000a00 */
[----:B------:R-:W-:Y:S04]  /*72550*/  @!P0 STL.64 [R1+0x230], R24 ;  /* 0x0002301801008387 */ /* 0x000fe80000100a00 */
[----:B------:R-:W-:Y:S01]  /*72560*/  STL [R1+0x164c], R13 ;  /* 0x00164c0d01007387 */ /* 0x000fe20000100800 */
[----:B----4-:R-:W-:-:S03]  /*72570*/  FMUL R17, R114, UR21 ;  /* 0x0000001572117c20 */ /* 0x010fc60008400000 */
[----:B------:R-:W4:Y:S01]  /*72580*/  LDL.LU R114, [R1+0xd90] ;  /* 0x000d900001727983 */ /* 0x000f220000300800 */
[----:B------:R-:W-:-:S04]  /*72590*/  LOP3.LUT P2, RZ, R15, 0x10000000, RZ, 0xc0, !PT ;  /* 0x100000000fff7812 */ /* 0x000fc8000784c0ff */
[----:B------:R-:W-:Y:S02]  /*725a0*/  ISETP.LT.OR P0, PT, R27, 0x79, !P2 ;  /* 0x000000791b00780c */ /* 0x000fe40005701670 */
[----:B0-----:R-:W-:Y:S02]  /*725b0*/  @!P6 IADD3 R22, P3, P4, R16, R20, R5 ;  /* 0x000000141016e210 */ /* 0x001fe40007c7e005 */
[----:B------:R-:W-:Y:S02]  /*725c0*/  F2FP.SATFINITE.E4M3.F32.PACK_AB_MERGE_C R17, RZ, R17, RZ ;  /* 0x00000011ff11723e */ /* 0x000fe400048070ff */
[----:B------:R-:W-:-:S05]  /*725d0*/  @!P6 IADD3.X R23, R29, R21, R4, P3, P4 ;  /* 0x000000151d17e210 */ /* 0x000fca0001fe8404 */
[----:B------:R-:W-:Y:S04]  /*725e0*/  @!P6 STL.64 [R1+0x240], R22 ;  /* 0x000240160100e387 */ /* 0x000fe80000100a00 */
[----:B------:R2:W-:Y:S01]  /*725f0*/  @!P0 STG.E.U8 desc[UR22][R190.64+0x78], R17 ;  /* 0x00007811be008986 */ /* 0x0005e2000c101116 */
[----:B------:R-:W-:-:S13]  /*72600*/  ISETP.LT.OR P5, PT, R27, 0x101, !P2 ;  /* 0x000001011b00780c */ /* 0x000fda00057a1670 */
[----:B------:R-:W0:Y:S01]  /*72610*/  @!P5 LDC.64 R20, c[0x0][0x5c0] ;  /* 0x00017000ff14db82 */ /* 0x000e220000000a00 */
[----:B--2---:R-:W-:Y:S02]  /*72620*/  FMUL R17, R28, UR21 ;  /* 0x000000151c117c20 */ /* 0x004fe40008400000 */
[----:B------:R-:W2:Y:S01]  /*72630*/  LDL.LU R28, [R1+0xd94] ;  /* 0x000d9400011c7983 */ /* 0x000ea20000300800 */
[----:B0-----:R-:W-:-:S04]  /*72640*/  @!P5 IADD3 R12, P3, P4, R16, R20, R7 ;  /* 0x00000014100cd210 */ /* 0x001fc80007c7e007 */
[----:B------:R-:W-:Y:S02]  /*72650*/  @!P5 IADD3.X R13, R29, R21, R6, P3, P4 ;  /* 0x000000151d0dd210 */ /* 0x000fe40001fe8406 */
[C---:B------:R-:W-:Y:S02]  /*72660*/  ISETP.LT.OR P4, PT, R27.reuse, 0x79, !P1 ;  /* 0x000000791b00780c */ /* 0x040fe40004f81670 */
[----:B------:R-:W-:-:S11]  /*72670*/  ISETP.LT.OR P0, PT, R27, 0x7a, !P2 ;  /* 0x0000007a1b00780c */ /* 0x000fd60005701670 */
[----:B------:R-:W0:Y:S01]  /*72680*/  @!P4 LDC.64 R20, c[0x0][0x5c0] ;  /* 0x00017000ff14cb82 */ /* 0x000e220000000a00 */
[----:B------:R-:W-:Y:S01]  /*72690*/  F2FP.SATFINITE.E4M3.F32.PACK_AB_MERGE_C R17, RZ, R17, RZ ;  /* 0x00000011ff11723e */ /* 0x000fe200048070ff */
[----:B------:R-:W-:Y:S04]  /*726a0*/  @!P5 STL.64 [R1+0x2a8], R12 ;  /* 0x0002a80c0100d387 */ /* 0x000fe80000100a00 */
[----:B------:R1:W-:Y:S02]  /*726b0*/  @!P0 STG.E.U8 desc[UR22][R68.64+0x79], R17 ;  /* 0x0000791144008986 */ /* 0x0003e4000c101116 */
[----:B-1----:R-:W-:-:S04]  /*726c0*/  @!P4 IADD3 R17, P3, P5, R3, R16, R7 ;  /* 0x000000100311c210 */ /* 0x002fc80007d7e007 */
[----:B------:R-:W-:Y:S02]  /*726d0*/  @!P4 IADD3.X R19, R2, R29, R6, P3, P5 ;  /* 0x0000001d0213c210 */ /* 0x000fe40001fea406 */
[----:B0-----:R-:W-:Y:S02]  /*726e0*/  @!P4 IADD3 R20, P3, R17, R20, RZ ;  /* 0x000000141114c210 */ /* 0x001fe40007f7e0ff */
[----:B------:R-:W-:-:S03]  /*726f0*/  ISETP.LT.OR P0, PT, R27, 0x102, !P2 ;  /* 0x000001021b00780c */ /* 0x000fc60005701670 */
[----:B------:R-:W-:Y:S02]  /*72700*/  @!P4 IMAD.X R21, R19, 0x1, R21, P3 ;  /* 0x000000011315c824 */ /* 0x000fe400018e0615 */
[----:B---3--:R-:W-:Y:S02]  /*72710*/  FMUL R17, R115, UR21 ;  /* 0x0000001573117c20 */ /* 0x008fe40008400000 */
[----:B------:R-:W3:Y:S03]  /*72720*/  LDL.LU R115, [R1+0xd98] ;  /* 0x000d980001737983 */ /* 0x000ee60000300800 */
[----:B------:R-:W-:-:S05]  /*72730*/  F2FP.SATFINITE.E4M3.F32.PACK_AB_MERGE_C R17, RZ, R17, RZ ;  /* 0x00000011ff11723e */ /* 0x000fca00048070ff */
[----:B------:R0:W-:Y:S01]  /*72740*/  @!P4 STG.E.U8 desc[UR22][R20.64+0x78], R17 ;  /* 0x000078111400c986 */ /* 0x0001e2000c101116 */
[----:B------:R-:W-:Y:S01]  /*72750*/  ISETP.LT.OR P3, PT, R27, 0x7a, !P1 ;  /* 0x0000007a1b00780c */ /* 0x000fe20004f61670 */
[----:B0-----:R-:W0:-:S12]  /*72760*/  @!P0 LDC.64 R20, c[0x0][0x5c0] ;  /* 0x00017000ff148b82 */ /* 0x001e180000000a00 */
[----:B------:R-:W-:-:S04]  /*72770*/  @!P3 IADD3 R19, P5, P6, R3, R16, R7 ;  /* 0x000000100313b210 */ /* 0x000fc80007ebe007 */
[----:B------:R-:W-:Y:S01]  /*72780*/  @!P3 IADD3.X R24, R2, R29, R6, P5, P6 ;  /* 0x0000001d0218b210 */ /* 0x000fe20002fec406 */
[----:B------:R-:W1:Y:S01]  /*72790*/  @!P3 LDC.64 R22, c[0x0][0x5c0] ;  /* 0x00017000ff16bb82 */ /* 0x000e620000000a00 */
[----:B0-----:R-:W-:-:S04]  /*727a0*/  @!P0 IADD3 R12, P5, P6, R16, R20, R7 ;  /* 0x00000014100c8210 */ /* 0x001fc80007ebe007 */
[----:B------:R-:W-:Y:S01]  /*727b0*/  @!P0 IADD3.X R13, R29, R21, R6, P5, P6 ;  /* 0x000000151d0d8210 */ /* 0x000fe20002fec406 */
[----:B----4-:R-:W-:Y:S02]  /*727c0*/  FMUL R17, R114, UR21 ;  /* 0x0000001572117c20 */ /* 0x010fe40008400000 */
[----:B------:R-:W4:Y:S04]  /*727d0*/  LDL.LU R114, [R1+0xd9c] ;  /* 0x000d9c0001727983 */ /* 0x000f280000300800 */
[----:B------:R0:W-:Y:S01]  /*727e0*/  @!P0 STL.64 [R1+0x200], R12 ;  /* 0x0002000c01008387 */ /* 0x0001e20000100a00 */
[----:B------:R-:W-:-:S13]  /*727f0*/  ISETP.LT.OR P0, PT, R27, 0x109, !P2 ;  /* 0x000001091b00780c */ /* 0x000fda0005701670 */
[----:B------:R-:W0:Y:S01]  /*72800*/  @!P0 LDC.64 R20, c[0x0][0x5c0] ;  /* 0x00017000ff148b82 */ /* 0x000e220000000a00 */
[----:B-1----:R-:W-:Y:S02]  /*72810*/  @!P3 IADD3 R22, P4, R19, R22, RZ ;  /* 0x000000161316b210 */ /* 0x002fe40007f9e0ff */
[----:B------:R-:W-:-:S03]  /*72820*/  F2FP.SATFINITE.E4M3.F32.PACK_AB_MERGE_C R17, RZ, R17, RZ ;  /* 0x00000011ff11723e */ /* 0x000fc600048070ff */
[----:B------:R-:W-:-:S05]  /*72830*/  @!P3 IMAD.X R23, R24, 0x1, R23, P4 ;  /* 0x000000011817b824 */ /* 0x000fca00020e0617 */
[----:B------:R2:W-:Y:S01]  /*72840*/  @!P3 STG.E.U8 desc[UR22][R22.64+0x79], R17 ;  /* 0x000079111600b986 */ /* 0x0005e2000c101116 */
[----:B0-----:R-:W-:-:S04]  /*72850*/  @!P0 IADD3 R12, P3, P4, R16, R20, R7 ;  /* 0x00000014100c8210 */ /* 0x001fc80007c7e007 */
[----:B------:R-:W-:-:S05]  /*72860*/  @!P0 IADD3.X R13, R29, R21, R6, P3, P4 ;  /* 0x000000151d0d8210 */ /* 0x000fca0001fe8406 */
[----:B------:R0:W-:Y:S01]  /*72870*/  @!P0 STL.64 [R1+0x258], R12 ;  /* 0x0002580c01008387 */ /* 0x0001e20000100a00 */
[----:B--2---:R-:W-:-:S03]  /*72880*/  FMUL R17, R28, UR21 ;  /* 0x000000151c117c20 */ /* 0x004fc60008400000 */
[----:B------:R-:W2:Y:S01]  /*72890*/  LDL.LU R28, [R1+0xda0] ;  /* 0x000da000011c7983 */ /* 0x000ea20000300800 */
[----:B------:R-:W-:-:S13]  /*728a0*/  ISETP.LT.OR P5, PT, R27, 0x10a, !P2 ;  /* 0x0000010a1b00780c */ /* 0x000fda00057a1670 */
[----:B------:R-:W0:Y:S01]  /*728b0*/  @!P5 LDC.64 R20, c[0x0][0x5c0] ;  /* 0x00017000ff14db82 */ /* 0x000e220000000a00 */
[----:B------:R-:W-:Y:S02]  /*728c0*/  ISETP.LT.OR P0, PT, R27, 0x81, !P2 ;  /* 0x000000811b00780c */ /* 0x000fe40005701670 */
[----:B------:R-:W-:Y:S02]  /*728d0*/  F2FP.SATFINITE.E4M3.F32.PACK_AB_MERGE_C R17, RZ, R17, RZ ;  /* 0x00000011ff11723e */ /* 0x000fe400048070ff */
[----:B0-----:R-:W-:-:S04]  /*728e0*/  @!P5 IADD3 R12, P3, P4, R16, R20, R7 ;  /* 0x00000014100cd210 */ /* 0x001fc80007c7e007 */
[----:B------:R-:W-:-:S05]  /*728f0*/  @!P5 IADD3.X R13, R29, R21, R6, P3, P4 ;  /* 0x000000151d0dd210 */ /* 0x000fca0001fe8406 */
[----:B------:R-:W-:Y:S01]  /*72900*/  @!P5 STL.64 [R1+0x270], R12 ;  /* 0x0002700c0100d387 */ /* 0x000fe20000100a00 */
[----:B------:R-:W-:-:S03]  /*72910*/  ISETP.LT.OR P5, PT, R27, 0x111, !P2 ;  /* 0x000001111b00780c */ /* 0x000fc600057a1670 */
[----:B------:R3:W-:Y:S10]  /*72920*/  @!P0 STG.E.U8 desc[UR22][R192.64+0x80], R17 ;  /* 0x00008011c0008986 */ /* 0x0007f4000c101116 */
[----:B------:R-:W0:Y:S01]  /*72930*/  @!P5 LDC.64 R20, c[0x0][0x5c0] ;  /* 0x00017000ff14db82 */ /* 0x000e220000000a00 */
[----:B---3--:R-:W-:-:S02]  /*72940*/  FMUL R17, R115, UR21 ;  /* 0x0000001573117c20 */ /* 0x008fc40008400000 */
[----:B------:R-:W3:Y:S01]  /*72950*/  LDL.LU R115, [R1+0xda4] ;  /* 0x000da40001737983 */ /* 0x000ee20000300800 */
[----:B0-----:R-:W-:-:S04]  /*72960*/  @!P5 IADD3 R12, P3, P4, R16, R20, R7 ;  /* 0x00000014100cd210 */ /* 0x001fc80007c7e007 */
[----:B------:R-:W-:Y:S02]  /*72970*/  @!P5 IADD3.X R13, R29, R21, R6, P3, P4 ;  /* 0x000000151d0dd210 */ /* 0x000fe40001fe8406 */
[C---:B------:R-:W-:Y:S02]  /*72980*/  ISETP.LT.OR P4, PT, R27.reuse, 0x81, !P1 ;  /* 0x000000811b00780c */ /* 0x040fe40004f81670 */
[----:B------:R-:W-:-:S11]  /*72990*/  ISETP.LT.OR P0, PT, R27, 0x82, !P2 ;  /* 0x000000821b00780c */ /* 0x000fd60005701670 */
[----:B------:R-:W0:Y:S01]  /*729a0*/  @!P4 LDC.64 R20, c[0x0][0x5c0] ;  /* 0x00017000ff14cb82 */ /* 0x000e220000000a00 */
[----:B------:R-:W-:Y:S01]  /*729b0*/  F2FP.SATFINITE.E4M3.F32.PACK_AB_MERGE_C R17, RZ, R17, RZ ;  /* 0x00000011ff11723e */ /* 0x000fe200048070ff */
[----:B------:R-:W-:Y:S04]  /*729c0*/  @!P5 STL.64 [R1+0x2d0], R12 ;  /* 0x0002d00c0100d387 */ /* 0x000fe80000100a00 */
[----:B------:R1:W-:Y:S01]  /*729d0*/  @!P0 STG.E.U8 desc[UR22][R62.64+0x81], R17 ;  /* 0x000081113e008986 */ /* 0x0003e2000c101116 */
[----:B------:R-:W-:Y:S02]  /*729e0*/  ISETP.LT.OR P0, PT, R27, 0x112, !P2 ;  /* 0x000001121b00780c */ /* 0x000fe40005701670 */
[----:B-1----:R-:W-:-:S04]  /*729f0*/  @!P4 IADD3 R17, P3, P5, R3, R16, R7 ;  /* 0x000000100311c210 */ /* 0x002fc80007d7e007 */
[----:B------:R-:W-:Y:S02]  /*72a00*/  @!P4 IADD3.X R19, R2, R29, R6, P3, P5 ;  /* 0x0000001d0213c210 */ /* 0x000fe40001fea406 */
[----:B0-----:R-:W-:Y:S01]  /*72a10*/  @!P4 IADD3 R20, P3, R17, R20, RZ ;  /* 0x000000141114c210 */ /* 0x001fe20007f7e0ff */
[----:B----4-:R-:W-:Y:S02]  /*72a20*/  FMUL R17, R114, UR21 ;  /* 0x0000001572117c20 */ /* 0x010fe40008400000 */
[----:B------:R-:W4:Y:S02]  /*72a30*/  LDL.LU R114, [R1+0xda8] ;  /* 0x000da80001727983 */ /* 0x000f240000300800 */
[----:B------:R-:W-:Y:S01]  /*72a40*/  @!P4 IMAD.X R21, R19, 0x1, R21, P3 ;  /* 0x000000011315c824 */ /* 0x000fe200018e0615 */
        /* <DEDUP_REMOVED lines=9> */
[----:B------:R-:W-:Y:S04]  /*72ae0*/  STL [R1+0x15e0], R192 ;  /* 0x0015e0c001007387 */ /* 0x000fe80000100800 */
[----:B------:R-:W-:Y:S01]  /*72af0*/  STL [R1+0x15dc], R193 ;  /* 0x0015dcc101007387 */ /* 0x000fe20000100800 */
[----:B--2---:R-:W-:-:S03]  /*72b00*/  FMUL R17, R28, UR21 ;  /* 0x000000151c117c20 */ /* 0x004fc60008400000 */
[----:B------:R-:W2:Y:S01]  /*72b10*/  LDL.LU R28, [R1+0xdac] ;  /* 0x000dac00011c7983 */ /* 0x000ea20000300800 */
[----:B------:R-:W-:-:S13]  /*72b20*/  ISETP.LT.OR P0, PT, R27, 0x119, !P2 ;  /* 0x000001191b00780c */ /* 0x000fda0005701670 */
[----:B------:R-:W0:Y:S01]  /*72b30*/  @!P0 LDC.64 R20, c[0x0][0x5c0] ;  /* 0x00017000ff148b82 */ /* 0x000e220000000a00 */
[----:B-1----:R-:W-:Y:S02]  /*72b40*/  @!P3 IADD3 R22, P4, R19, R22, RZ ;  /* 0x000000161316b210 */ /* 0x002fe40007f9e0ff */
[----:B------:R-:W-:Y:S02]  /*72b50*/  ISETP.LT.OR P5, PT, R27, 0x11a, !P2 ;  /* 0x0000011a1b00780c */ /* 0x000fe400057a1670 */
[----:B------:R-:W-:Y:S01]  /*72b60*/  F2FP.SATFINITE.E4M3.F32.PACK_AB_MERGE_C R17, RZ, R17, RZ ;  /* 0x00000011ff11723e */ /* 0x000fe200048070ff */
[----:B------:R-:W-:-:S05]  /*72b70*/  @!P3 IMAD.X R23, R24, 0x1, R23, P4 ;  /* 0x000000011817b824 */ /* 0x000fca00020e0617 */
[----:B------:R-:W-:Y:S01]  /*72b80*/  @!P3 STG.E.U8 desc[UR22][R22.64+0x81], R17 ;  /* 0x000081111600b986 */ /* 0x000fe2000c101116 */
[----:B0-----:R-:W-:-:S04]  /*72b90*/  @!P0 IADD3 R12, P3, P4, R16, R20, R7 ;  /* 0x00000014100c8210 */ /* 0x001fc80007c7e007 */
[----:B------:R-:W-:Y:S02]  /*72ba0*/  @!P0 IADD3.X R13, R29, R21, R6, P3, P4 ;  /* 0x000000151d0d8210 */ /* 0x000fe40001fe8406 */
[----:B------:R-:W0:Y:S03]  /*72bb0*/  @!P5 LDC.64 R20, c[0x0][0x5c0] ;  /* 0x00017000ff14db82 */ /* 0x000e260000000a00 */
[----:B------:R0:W-:Y:S02]  /*72bc0*/  @!P0 STL.64 [R1+0x280], R12 ;  /* 0x0002800c01008387 */ /* 0x0001e40000100a00 */
[----:B0-----:R-:W-:-:S04]  /*72bd0*/  @!P5 IADD3 R12, P3, P4, R16, R20, R7 ;  /* 0x00000014100cd210 */ /* 0x001fc80007c7e007 */
[----:B------:R-:W-:Y:S01]  /*72be0*/  @!P5 IADD3.X R13, R29, R21, R6, P3, P4 ;  /* 0x000000151d0dd210 */ /* 0x000fe20001fe8406 */
[----:B---3--:R-:W-:Y:S02]  /*72bf0*/  FMUL R17, R115, UR21 ;  /* 0x0000001573117c20 */ /* 0x008fe40008400000 */
[----:B------:R-:W3:Y:S04]  /*72c00*/  LDL.LU R115, [R1+0xdb0] ;  /* 0x000db00001737983 */ /* 0x000ee80000300800 */
[----:B------:R-:W-:Y:S01]  /*72c10*/  @!P5 STL.64 [R1+0x288], R12 ;  /* 0x0002880c0100d387 */ /* 0x000fe20000100a00 */
[C---:B------:R-:W-:Y:S02]  /*72c20*/  ISETP.LT.OR P5, PT, R27.reuse, 0x121, !P2 ;  /* 0x000001211b00780c */ /* 0x040fe400057a1670 */
[----:B------:R-:W-:-:S11]  /*72c30*/  ISETP.LT.OR P0, PT, R27, 0x89, !P2 ;  /* 0x000000891b00780c */ /* 0x000fd60005701670 */
[----:B------:R-:W0:Y:S01]  /*72c40*/  @!P5 LDC.64 R20, c[0x0][0x5c0] ;  /* 0x00017000ff14db82 */ /* 0x000e220000000a00 */
[----:B------:R-:W-:-:S05]  /*72c50*/  F2FP.SATFINITE.E4M3.F32.PACK_AB_MERGE_C R17, RZ, R17, RZ ;  /* 0x00000011ff11723e */ /* 0x000fca00048070ff */
[----:B------:R0:W-:Y:S02]  /*72c60*/  @!P0 STG.E.U8 desc[UR22][R194.64+0x88], R17 ;  /* 0x00008811c2008986 */ /* 0x0001e4000c101116 */
[----:B0-----:R-:W-:-:S04]  /*72c70*/  @!P5 IADD3 R194, P3, P4, R16, R20, R7 ;  /* 0x0000001410c2d210 */ /* 0x001fc80007c7e007 */
[----:B------:R-:W-:Y:S01]  /*72c80*/  @!P5 IADD3.X R195, R29, R21, R6, P3, P4 ;  /* 0x000000151dc3d210 */ /* 0x000fe20001fe8406 */
[----:B------:R-:W-:Y:S04]  /*72c90*/  STL [R1+0x15c4], R194 ;  /* 0x0015c4c201007387 */ /* 0x000fe80000100800 */
[----:B------:R-:W-:Y:S01]  /*72ca0*/  STL [R1+0x15c0], R195 ;  /* 0x0015c0c301007387 */ /* 0x000fe20000100800 */
[----:B----4-:R-:W-:-:S03]  /*72cb0*/  FMUL R17, R114, UR21 ;  /* 0x0000001572117c20 */ /* 0x010fc60008400000 */
[----:B------:R-:W4:Y:S01]  /*72cc0*/  LDL.LU R114, [R1+0xdb4] ;  /* 0x000db40001727983 */ /* 0x000f220000300800 */
[C---:B------:R-:W-:Y:S02]  /*72cd0*/  ISETP.LT.OR P4, PT, R27.reuse, 0x89, !P1 ;  /* 0x000000891b00780c */ /* 0x040fe40004f81670 */
[----:B------:R-:W-:-:S11]  /*72ce0*/  ISETP.LT.OR P0, PT, R27, 0x8a, !P2 ;  /* 0x0000008a1b00780c */ /* 0x000fd60005701670 */
[----:B------:R-:W0:Y:S01]  /*72cf0*/  @!P4 LDC.64 R20, c[0x0][0x5c0] ;  /* 0x00017000ff14cb82 */ /* 0x000e220000000a00 */
[----:B------:R-:W-:-:S05]  /*72d00*/  F2FP.SATFINITE.E4M3.F32.PACK_AB_MERGE_C R17, RZ, R17, RZ ;  /* 0x00000011ff11723e */ /* 0x000fca00048070ff */
[----:B------:R1:W-:Y:S02]  /*72d10*/  @!P0 STG.E.U8 desc[UR22][R110.64+0x89], R17 ;  /* 0x000089116e008986 */ /* 0x0003e4000c101116 */
        /* <DEDUP_REMOVED lines=10> */
[----:B0-----:R-:W0:Y:S08]  /*72dc0*/  @!P0 LDC.64 R20, c[0x0][0x5c0] ;  /* 0x00017000ff148b82 */ /* 0x001e300000000a00 */
[----:B------:R-:W-:-:S04]  /*72dd0*/  @!P3 IADD3 R19, P5, P6, R3, R16, R7 ;  /* 0x000000100313b210 */ /* 0x000fc80007ebe007 */
[----:B------:R-:W-:Y:S01]  /*72de0*/  @!P3 IADD3.X R24, R2, R29, R6, P5, P6 ;  /* 0x0000001d0218b210 */ /* 0x000fe20002fec406 */
[----:B------:R-:W1:Y:S01]  /*72df0*/  @!P3 LDC.64 R22, c[0x0][0x5c0] ;  /* 0x00017000ff16bb82 */ /* 0x000e620000000a00 */
[----:B0-----:R-:W-:-:S04]  /*72e00*/  @!P0 IADD3 R190, P5, P6, R16, R20, R7 ;  /* 0x0000001410be8210 */ /* 0x001fc80007ebe007 */
[----:B------:R-:W-:Y:S02]  /*72e10*/  @!P0 IADD3.X R191, R29, R21, R6, P5, P6 ;  /* 0x000000151dbf8210 */ /* 0x000fe40002fec406 */
[----:B------:R-:W-:Y:S01]  /*72e20*/  ISETP.LT.OR P0, PT, R27, 0x129, !P2 ;  /* 0x000001291b00780c */ /* 0x000fe20005701670 */
[----:B------:R-:W-:Y:S04]  /*72e30*/  STL [R1+0x15c8], R190 ;  /* 0x0015c8be01007387 */ /* 0x000fe80000100800 */
[----:B------:R-:W-:Y:S08]  /*72e40*/  STL [R1+0x15bc], R191 ;  /* 0x0015bcbf01007387 */ /* 0x000ff00000100800 */
[----:B------:R-:W0:Y:S01]  /*72e50*/  @!P0 LDC.64 R20, c[0x0][0x5c0] ;  /* 0x00017000ff148b82 */ /* 0x000e220000000a00 */
[----:B-1----:R-:W-:-:S02]  /*72e60*/  @!P3 IADD3 R22, P4, R19, R22, RZ ;  /* 0x000000161316b210 */ /* 0x002fc40007f9e0ff */
[----:B------:R-:W-:Y:S01]  /*72e70*/  ISETP.LT.OR P5, PT, R27, 0x12a, !P2 ;  /* 0x0000012a1b00780c */ /* 0x000fe200057a1670 */
[----:B---3--:R-:W-:Y:S02]  /*72e80*/  FMUL R17, R115, UR21 ;  /* 0x0000001573117c20 */ /* 0x008fe40008400000 */
[----:B------:R-:W3:Y:S01]  /*72e90*/  LDL.LU R115, [R1+0xdbc] ;  /* 0x000dbc0001737983 */ /* 0x000ee20000300800 */
[----:B------:R-:W-:Y:S02]  /*72ea0*/  @!P3 IMAD.X R23, R24, 0x1, R23, P4 ;  /* 0x000000011817b824 */ /* 0x000fe400020e0617 */
[----:B------:R-:W-:-:S05]  /*72eb0*/  F2FP.SATFINITE.E4M3.F32.PACK_AB_MERGE_C R17, RZ, R17, RZ ;  /* 0x00000011ff11723e */ /* 0x000fca00048070ff */
[----:B------:R4:W-:Y:S01]  /*72ec0*/  @!P3 STG.E.U8 desc[UR22][R22.64+0x89], R17 ;  /* 0x000089111600b986 */ /* 0x0009e2000c101116 */
[----:B0-----:R-:W-:-:S04]  /*72ed0*/  @!P0 IADD3 R188, P3, P4, R16, R20, R7 ;  /* 0x0000001410bc8210 */ /* 0x001fc80007c7e007 */
[----:B------:R-:W-:Y:S02]  /*72ee0*/  @!P0 IADD3.X R189, R29, R21, R6, P3, P4 ;  /* 0x000000151dbd8210 */ /* 0x000fe40001fe8406 */
[----:B------:R-:W0:Y:S01]  /*72ef0*/  @!P5 LDC.64 R20, c[0x0][0x5c0] ;  /* 0x00017000ff14db82 */ /* 0x000e220000000a00 */
[----:B------:R-:W-:Y:S04]  /*72f00*/  STL [R1+0x15b4], R188 ;  /* 0x0015b4bc01007387 */ /* 0x000fe80000100800 */
[----:B------:R-:W-:Y:S01]  /*72f10*/  STL [R1+0x15b0], R189 ;  /* 0x0015b0bd01007387 */ /* 0x000fe20000100800 */
[----:B0-----:R-:W-:-:S04]  /*72f20*/  @!P5 IADD3 R176, P3, P4, R16, R20, R7 ;  /* 0x0000001410b0d210 */ /* 0x001fc80007c7e007 */
[----:B------:R-:W-:Y:S01]  /*72f30*/  @!P5 IADD3.X R177, R29, R21, R6, P3, P4 ;  /* 0x000000151db1d210 */ /* 0x000fe20001fe8406 */
[----:B------:R-:W-:Y:S01]  /*72f40*/  STL [R1+0x15b8], R176 ;  /* 0x0015b8b001007387 */ /* 0x000fe20000100800 */
[----:B------:R-:W-:-:S03]  /*72f50*/  ISETP.LT.OR P5, PT, R27, 0x131, !P2 ;  /* 0x000001311b00780c */ /* 0x000fc600057a1670 */
[----:B------:R-:W-:Y:S01]  /*72f60*/  STL [R1+0x15ac], R177 ;  /* 0x0015acb101007387 */ /* 0x000fe20000100800 */
[----:B----4-:R-:W-:-:S09]  /*72f70*/  FMUL R17, R114, UR21 ;  /* 0x0000001572117c20 */ /* 0x010fd20008400000 */
[----:B------:R-:W0:Y:S01]  /*72f80*/  @!P5 LDC.64 R20, c[0x0][0x5c0] ;  /* 0x00017000ff14db82 */ /* 0x000e220000000a00 */
[----:B------:R-:W4:Y:S01]  /*72f90*/  LDL.LU R114, [R1+0xdc0] ;  /* 0x000dc00001727983 */ /* 0x000f220000300800 */
[----:B------:R-:W-:Y:S02]  /*72fa0*/  ISETP.LT.OR P0, PT, R27, 0x91, !P2 ;  /* 0x000000911b00780c */ /* 0x000fe40005701670 */
[----:B------:R-:W-:-:S11]  /*72fb0*/  F2FP.SATFINITE.E4M3.F32.PACK_AB_MERGE_C R17, RZ, R17, RZ ;  /* 0x00000011ff11723e */ /* 0x000fd600048070ff */
[----:B------:R2:W-:Y:S01]  /*72fc0*/  @!P0 STG.E.U8 desc[UR22][R196.64+0x90], R17 ;  /* 0x00009011c4008986 */ /* 0x0005e2000c101116 */
[----:B0-----:R-:W-:-:S04]  /*72fd0*/  @!P5 IADD3 R174, P3, P4, R16, R20, R7 ;  /* 0x0000001410aed210 */ /* 0x001fc80007c7e007 */
[----:B------:R-:W-:Y:S01]  /*72fe0*/  @!P5 IADD3.X R175, R29, R21, R6, P3, P4 ;  /* 0x000000151dafd210 */ /* 0x000fe20001fe8406 */
[----:B------:R-:W-:Y:S04]  /*72ff0*/  STL [R1+0x15a4], R174 ;  /* 0x0015a4ae01007387 */ /* 0x000fe80000100800 */
[----:B------:R-:W-:Y:S01]  /*73000*/  STL [R1+0x15a0], R175 ;  /* 0x0015a0af01007387 */ /* 0x000fe20000100800 */
[----:B--2---:R-:W-:-:S03]  /*73010*/  FMUL R17, R28, UR21 ;  /* 0x000000151c117c20 */ /* 0x004fc60008400000 */
[----:B------:R-:W2:Y:S01]  /*73020*/  LDL.LU R28, [R1+0xdc4] ;  /* 0x000dc400011c7983 */ /* 0x000ea20000300800 */
[C---:B------:R-:W-:Y:S02]  /*73030*/  ISETP.LT.OR P4, PT, R27.reuse, 0x91, !P1 ;  /* 0x000000911b00780c */ /* 0x040fe40004f81670 */
[----:B------:R-:W-:-:S11]  /*73040*/  ISETP.LT.OR P0, PT, R27, 0x92, !P2 ;  /* 0x000000921b00780c */ /* 0x000fd60005701670 */
[----:B------:R-:W0:Y:S01]  /*73050*/  @!P4 LDC.64 R20, c[0x0][0x5c0] ;  /* 0x00017000ff14cb82 */ /* 0x000e220000000a00 */
[----:B------:R-:W-:-:S05]  /*73060*/  F2FP.SATFINITE.E4M3.F32.PACK_AB_MERGE_C R17, RZ, R17, RZ ;  /* 0x00000011ff11723e */ /* 0x000fca00048070ff */
[----:B------:R1:W-:Y:S01]  /*73070*/  @!P0 STG.E.U8 desc[UR22][R48.64+0x91], R17 ;  /* 0x0000911130008986 */ /* 0x0003e2000c101116 */
[----:B------:R-:W-:Y:S02]  /*73080*/  ISETP.LT.OR P0, PT, R27, 0x132, !P2 ;  /* 0x000001321b00780c */ /* 0x000fe40005701670 */
[----:B-1----:R-:W-:-:S04]  /*73090*/  @!P4 IADD3 R17, P3, P5, R3, R16, R7 ;  /* 0x000000100311c210 */ /* 0x002fc80007d7e007 */
[----:B------:R-:W-:Y:S02]  /*730a0*/  @!P4 IADD3.X R19, R2, R29, R6, P3, P5 ;  /* 0x0000001d0213c210 */ /* 0x000fe40001fea406 */
[----:B0-----:R-:W-:-:S05]  /*730b0*/  @!P4 IADD3 R20, P3, R17, R20, RZ ;  /* 0x000000141114c210 */ /* 0x001fca0007f7e0ff */
[----:B------:R-:W-:Y:S01]  /*730c0*/  @!P4 IMAD.X R21, R19, 0x1, R21, P3 ;  /* 0x000000011315c824 */ /* 0x000fe200018e0615 */
[----:B------:R-:W-:Y:S01]  /*730d0*/  ISETP.LT.OR P3, PT, R27, 0x92, !P1 ;  /* 0x000000921b00780c */ /* 0x000fe20004f61670 */
[----:B---3--:R-:W-:-:S12]  /*730e0*/  FMUL R17, R115, UR21 ;  /* 0x0000001573117c20 */ /* 0x008fd80008400000 */
[----:B------:R-:W-:Y:S01]  /*730f0*/  @!P3 IADD3 R19, P5, P6, R3, R16, R7 ;  /* 0x000000100313b210 */ /* 0x000fe20007ebe007 */
[----:B------:R-:W0:Y:S01]  /*73100*/  @!P3 LDC.64 R22, c[0x0][0x5c0] ;  /* 0x00017000ff16bb82 */ /* 0x000e220000000a00 */
[----:B------:R-:W3:Y:S01]  /*73110*/  LDL.LU R115, [R1+0xdc8] ;  /* 0x000dc80001737983 */ /* 0x000ee20000300800 */
[----:B------:R-:W-:-:S05]  /*73120*/  F2FP.SATFINITE.E4M3.F32.PACK_AB_MERGE_C R17, RZ, R17, RZ ;  /* 0x00000011ff11723e */ /* 0x000fca00048070ff */
[----:B------:R1:W-:Y:S02]  /*73130*/  @!P4 STG.E.U8 desc[UR22][R20.64+0x90], R17 ;  /* 0x000090111400c986 */ /* 0x0003e4000c101116 */
[----:B-1----:R-:W1:Y:S01]  /*73140*/  @!P0 LDC.64 R20, c[0x0][0x5c0] ;  /* 0x00017000ff148b82 */ /* 0x002e620000000a00 */
[----:B------:R-:W-:Y:S02]  /*73150*/  @!P3 IADD3.X R24, R2, R29, R6, P5, P6 ;  /* 0x0000001d0218b210 */ /* 0x000fe40002fec406 */
[----:B-1----:R-:W-:-:S04]  /*73160*/  @!P0 IADD3 R144, P5, P6, R16, R20, R7 ;  /* 0x0000001410908210 */ /* 0x002fc80007ebe007 */
[----:B------:R-:W-:Y:S02]  /*73170*/  @!P0 IADD3.X R145, R29, R21, R6, P5, P6 ;  /* 0x000000151d918210 */ /* 0x000fe40002fec406 */
[----:B------:R-:W-:-:S13]  /*73180*/  ISETP.LT.OR P0, PT, R27, 0x139, !P2 ;  /* 0x000001391b00780c */ /* 0x000fda0005701670 */
[----:B------:R-:W1:Y:S01]  /*73190*/  @!P0 LDC.64 R20, c[0x0][0x5c0] ;  /* 0x00017000ff148b82 */ /* 0x000e620000000a00 */
[----:B0-----:R-:W-:Y:S01]  /*731a0*/  @!P3 IADD3 R22, P4, R19, R22, RZ ;  /* 0x000000161316b210 */ /* 0x001fe20007f9e0ff */
[----:B----4-:R-:W-:Y:S01]  /*731b0*/  FMUL R17, R114, UR21 ;  /* 0x0000001572117c20 */ /* 0x010fe20008400000 */
[----:B------:R-:W-:Y:S01]  /*731c0*/  ISETP.LT.OR P5, PT, R27, 0x13a, !P2 ;  /* 0x0000013a1b00780c */ /* 0x000fe200057a1670 */
[----:B------:R-:W-:Y:S02]  /*731d0*/  STL [R1+0x15a8], R144 ;  /* 0x0015a89001007387 */ /* 0x000fe40000100800 */
[----:B------:R-:W-:Y:S01]  /*731e0*/  @!P3 IMAD.X R23, R24, 0x1, R23, P4 ;  /* 0x000000011817b824 */ /* 0x000fe200020e0617 */
[----:B------:R-:W-:Y:S01]  /*731f0*/  F2FP.SATFINITE.E4M3.F32.PACK_AB_MERGE_C R17, RZ, R17, RZ ;  /* 0x00000011ff11723e */ /* 0x000fe200048070ff */
[----:B------:R-:W-:Y:S04]  /*73200*/  STL [R1+0x159c], R145 ;  /* 0x00159c9101007387 */ /* 0x000fe80000100800 */
[----:B------:R-:W4:Y:S04]  /*73210*/  LDL.LU R114, [R1+0xdcc] ;  /* 0x000dcc0001727983 */ /* 0x000f280000300800 */
[----:B------:R2:W-:Y:S01]  /*73220*/  @!P3 STG.E.U8 desc[UR22][R22.64+0x91], R17 ;  /* 0x000091111600b986 */ /* 0x0005e2000c101116 */
[----:B-1----:R-:W-:-:S04]  /*73230*/  @!P0 IADD3 R136, P3, P4, R16, R20, R7 ;  /* 0x0000001410888210 */ /* 0x002fc80007c7e007 */
[----:B------:R-:W-:Y:S02]  /*73240*/  @!P0 IADD3.X R137, R29, R21, R6, P3, P4 ;  /* 0x000000151d898210 */ /* 0x000fe40001fe8406 */
[----:B------:R-:W0:Y:S01]  /*73250*/  @!P5 LDC.64 R20, c[0x0][0x5c0] ;  /* 0x00017000ff14db82 */ /* 0x000e220000000a00 */
[----:B------:R-:W-:Y:S04]  /*73260*/  STL [R1+0x1594], R136 ;  /* 0x0015948801007387 */ /* 0x000fe80000100800 */
[----:B------:R-:W-:Y:S01]  /*73270*/  STL [R1+0x1590], R137 ;  /* 0x0015908901007387 */ /* 0x000fe20000100800 */
        /* <DEDUP_REMOVED lines=8> */
[----:B------:R-:W-:Y:S02]  /*73300*/  ISETP.LT.OR P0, PT, R27, 0x99, !P2 ;  /* 0x000000991b00780c */ /* 0x000fe40005701670 */
[----:B------:R-:W-:Y:S02]  /*73310*/  F2FP.SATFINITE.E4M3.F32.PACK_AB_MERGE_C R17, RZ, R17, RZ ;  /* 0x00000011ff11723e */ /* 0x000fe400048070ff */
[----:B0-----:R-:W-:-:S04]  /*73320*/  @!P5 IADD3 R122, P3, P4, R16, R20, R7 ;  /* 0x00000014107ad210 */ /* 0x001fc80007c7e007 */
[----:B------:R-:W-:Y:S02]  /*73330*/  @!P5 IADD3.X R123, R29, R21, R6, P3, P4 ;  /* 0x000000151d7bd210 */ /* 0x000fe40001fe8406 */
[----:B------:R-:W-:-:S03]  /*73340*/  ISETP.LT.OR P4, PT, R27, 0x99, !P1 ;  /* 0x000000991b00780c */ /* 0x000fc60004f81670 */
[----:B------:R3:W-:Y:S01]  /*73350*/  @!P0 STG.E.U8 desc[UR22][R198.64+0x98], R17 ;  /* 0x00009811c6008986 */ /* 0x0007e2000c101116 */
[----:B------:R-:W-:-:S03]  /*73360*/  ISETP.LT.OR P0, PT, R27, 0x9a, !P2 ;  /* 0x0000009a1b00780c */ /* 0x000fc60005701670 */
[----:B------:R-:W-:Y:S06]  /*73370*/  STL [R1+0x1584], R122 ;  /* 0x0015847a01007387 */ /* 0x000fec0000100800 */
[----:B------:R-:W0:Y:S01]  /*73380*/  @!P4 LDC.64 R20, c[0x0][0x5c0] ;  /* 0x00017000ff14cb82 */ /* 0x000e220000000a00 */
[----:B------:R-:W-:Y:S01]  /*73390*/  STL [R1+0x1580], R123 ;  /* 0x0015807b01007387 */ /* 0x000fe20000100800 */
[----:B---3--:R-:W-:-:S03]  /*733a0*/  FMUL R17, R115, UR21 ;  /* 0x0000001573117c20 */ /* 0x008fc60008400000 */
[----:B------:R-:W3:Y:S02]  /*733b0*/  LDL.LU R115, [R1+0xdd4] ;  /* 0x000dd40001737983 */ /* 0x000ee40000300800 */
[----:B------:R-:W-:Y:S02]  /*733c0*/  F2FP.SATFINITE.E4M3.F32.PACK_AB_MERGE_C R17, RZ, R17, RZ ;  /* 0x00000011ff11723e */ /* 0x000fe400048070ff */
[----:B------:R-:W3:Y:S04]  /*733d0*/  LDL.LU R75, [R1+0xdd8] ;  /* 0x000dd800014b7983 */ /* 0x000ee80000300800 */
[----:B------:R1:W-:Y:S01]  /*733e0*/  @!P0 STG.E.U8 desc[UR22][R112.64+0x99], R17 ;  /* 0x0000991170008986 */ /* 0x0003e2000c101116 */
[----:B------:R-:W-:Y:S02]  /*733f0*/  ISETP.LT.OR P0, PT, R27, 0x142, !P2 ;  /* 0x000001421b00780c */ /* 0x000fe40005701670 */
[----:B-1----:R-:W-:-:S04]  /*73400*/  @!P4 IADD3 R17, P3, P5, R3, R16, R7 ;  /* 0x000000100311c210 */ /* 0x002fc80007d7e007 */
[----:B------:R-:W-:Y:S02]  /*73410*/  @!P4 IADD3.X R19, R2, R29, R6, P3, P5 ;  /* 0x0000001d0213c210 */ /* 0x000fe40001fea406 */
[----:B0-----:R-:W-:-:S05]  /*73420*/  @!P4 IADD3 R20, P3, R17, R20, RZ ;  /* 0x000000141114c210 */ /* 0x001fca0007f7e0ff */
[----:B------:R-:W-:Y:S01]  /*73430*/  @!P4 IMAD.X R21, R19, 0x1, R21, P3 ;  /* 0x000000011315c824 */ /* 0x000fe200018e0615 */
[----:B------:R-:W-:Y:S01]  /*73440*/  ISETP.LT.OR P3, PT, R27, 0x9a, !P1 ;  /* 0x0000009a1b00780c */ /* 0x000fe20004f61670 */
[----:B----4-:R-:W-:-:S12]  /*73450*/  FMUL R17, R114, UR21 ;  /* 0x0000001572117c20 */ /* 0x010fd80008400000 */
[----:B------:R-:W0:Y:S01]  /*73460*/  @!P3 LDC.64 R22, c[0x0][0x5c0] ;  /* 0x00017000ff16bb82 */ /* 0x000e220000000a00 */
[----:B------:R-:W-:-:S05]  /*73470*/  F2FP.SATFINITE.E4M3.F32.PACK_AB_MERGE_C R17, RZ, R17, RZ ;  /* 0x00000011ff11723e */ /* 0x000fca00048070ff */
[----:B------:R1:W-:Y:S02]  /*73480*/  @!P4 STG.E.U8 desc[UR22][R20.64+0x98], R17 ;  /* 0x000098111400c986 */ /* 0x0003e4000c101116 */
[----:B-1----:R-:W1:Y:S01]  /*73490*/  @!P0 LDC.64 R20, c[0x0][0x5c0] ;  /* 0x00017000ff148b82 */ /* 0x002e620000000a00 */
[----:B------:R-:W-:-:S04]  /*734a0*/  @!P3 IADD3 R19, P5, P6, R3, R16, R7 ;  /* 0x000000100313b210 */ /* 0x000fc80007ebe007 */
[----:B------:R-:W-:Y:S02]  /*734b0*/  @!P3 IADD3.X R24, R2, R29, R6, P5, P6 ;  /* 0x0000001d0218b210 */ /* 0x000fe40002fec406 */
[----:B-1----:R-:W-:-:S04]  /*734c0*/  @!P0 IADD3 R120, P5, P6, R16, R20, R7 ;  /* 0x0000001410788210 */ /* 0x002fc80007ebe007 */
[----:B------:R-:W-:Y:S01]  /*734d0*/  @!P0 IADD3.X R121, R29, R21, R6, P5, P6 ;  /* 0x000000151d798210 */ /* 0x000fe20002fec406 */
[----:B------:R-:W-:Y:S04]  /*734e0*/  STL [R1+0x1588], R120 ;  /* 0x0015887801007387 */ /* 0x000fe80000100800 */
[----:B------:R-:W-:Y:S01]  /*734f0*/  STL [R1+0x157c], R121 ;  /* 0x00157c7901007387 */ /* 0x000fe20000100800 */
[----:B--2---:R-:W-:-:S03]  /*73500*/  FMUL R17, R28, UR21 ;  /* 0x000000151c117c20 */ /* 0x004fc60008400000 */
[----:B------:R-:W2:Y:S01]  /*73510*/  LDL.LU R28, [R1+0xddc] ;  /* 0x000ddc00011c7983 */ /* 0x000ea20000300800 */
[----:B------:R-:W-:-:S13]  /*73520*/  ISETP.LT.OR P0, PT, R27, 0x149, !P2 ;  /* 0x000001491b00780c */ /* 0x000fda0005701670 */
[----:B------:R-:W1:Y:S01]  /*73530*/  @!P0 LDC.64 R20, c[0x0][0x5c0] ;  /* 0x00017000ff148b82 */ /* 0x000e620000000a00 */
[----:B0-----:R-:W-:Y:S02]  /*73540*/  @!P3 IADD3 R22, P4, R19, R22, RZ ;  /* 0x000000161316b210 */ /* 0x001fe40007f9e0ff */
[----:B------:R-:W-:Y:S02]  /*73550*/  ISETP.LT.OR P5, PT, R27, 0x14a, !P2 ;  /* 0x0000014a1b00780c */ /* 0x000fe400057a1670 */
[----:B------:R-:W-:Y:S01]  /*73560*/  F2FP.SATFINITE.E4M3.F32.PACK_AB_MERGE_C R17, RZ, R17, RZ ;  /* 0x00000011ff11723e */ /* 0x000fe200048070ff */
[----:B------:R-:W-:-:S05]  /*73570*/  @!P3 IMAD.X R23, R24, 0x1, R23, P4 ;  /* 0x000000011817b824 */ /* 0x000fca00020e0617 */
        /* <DEDUP_REMOVED lines=9> */
[----:B------:R-:W-:Y:S04]  /*73610*/  STL [R1+0x156c], R113 ;  /* 0x00156c7101007387 */ /* 0x000fe80000100800 */
[----:B------:R-:W4:Y:S01]  /*73620*/  LDL.LU R74, [R1+0xde0] ;  /* 0x000de000014a7983 */ /* 0x000f220000300800 */
[----:B------:R-:W-:-:S13]  /*73630*/  ISETP.LT.OR P5, PT, R27, 0x151, !P2 ;  /* 0x000001511b00780c */ /* 0x000fda00057a1670 */
[----:B------:R-:W0:Y:S01]  /*73640*/  @!P5 LDC.64 R20, c[0x0][0x5c0] ;  /* 0x00017000ff14db82 */ /* 0x000e220000000a00 */
[----:B------:R-:W-:Y:S01]  /*73650*/  ISETP.LT.OR P0, PT, R27, 0xa1, !P2 ;  /* 0x000000a11b00780c */ /* 0x000fe20005701670 */
[----:B---3--:R-:W-:-:S05]  /*73660*/  FMUL R17, R115, UR21 ;  /* 0x0000001573117c20 */ /* 0x008fca0008400000 */
[----:B------:R-:W-:-:S07]  /*73670*/  F2FP.SATFINITE.E4M3.F32.PACK_AB_MERGE_C R17, RZ, R17, RZ ;  /* 0x00000011ff11723e */ /* 0x000fce00048070ff */
[----:B------:R1:W-:Y:S01]  /*73680*/  @!P0 STG.E.U8 desc[UR22][R200.64+0xa0], R17 ;  /* 0x0000a011c8008986 */ /* 0x0003e2000c101116 */
[----:B0-----:R-:W-:-:S04]  /*73690*/  @!P5 IADD3 R114, P3, P4, R16, R20, R7 ;  /* 0x000000141072d210 */ /* 0x001fc80007c7e007 */
[----:B------:R-:W-:Y:S01]  /*736a0*/  @!P5 IADD3.X R115, R29, R21, R6, P3, P4 ;  /* 0x000000151d73d210 */ /* 0x000fe20001fe8406 */
[----:B------:R-:W-:Y:S01]  /*736b0*/  STL [R1+0x1564], R114 ;  /* 0x0015647201007387 */ /* 0x000fe20000100800 */
[----:B-1----:R-:W-:-:S03]  /*736c0*/  FMUL R17, R75, UR21 ;  /* 0x000000154b117c20 */ /* 0x002fc60008400000 */
[----:B------:R-:W-:Y:S04]  /*736d0*/  STL [R1+0x1560], R115 ;  /* 0x0015607301007387 */ /* 0x000fe80000100800 */
[----:B------:R-:W3:Y:S01]  /*736e0*/  LDL.LU R75, [R1+0xde4] ;  /* 0x000de400014b7983 */ /* 0x000ee20000300800 */
        /* <DEDUP_REMOVED lines=25> */
[----:B----4-:R-:W-:-:S02]  /*73880*/  FMUL R17, R74, UR21 ;  /* 0x000000154a117c20 */ /* 0x010fc40008400000 */
[----:B------:R-:W4:Y:S01]  /*73890*/  LDL.LU R74, [R1+0xdec] ;  /* 0x000dec00014a7983 */ /* 0x000f220000300800 */
[----:B-1----:R-:W-:Y:S02]  /*738a0*/  @!P3 IADD3 R22, P4, R19, R22, RZ ;  /* 0x000000161316b210 */ /* 0x002fe40007f9e0ff */
[----:B------:R-:W-:Y:S02]  /*738b0*/  ISETP.LT.OR P5, PT, R27, 0x15a, !P2 ;  /* 0x0000015a1b00780c */ /* 0x000fe400057a1670 */
[----:B------:R-:W-:Y:S01]  /*738c0*/  F2FP.SATFINITE.E4M3.F32.PACK_AB_MERGE_C R17, RZ, R17, RZ ;  /* 0x00000011ff11723e */ /* 0x000fe200048070ff */
[----:B------:R-:W-:-:S05]  /*738d0*/  @!P3 IMAD.X R23, R24, 0x1, R23, P4 ;  /* 0x000000011817b824 */ /* 0x000fca00020e0617 */
        /* <DEDUP_REMOVED lines=9> */
[----:B---3--:R-:W-:-:S03]  /*73970*/  FMUL R17, R75, UR21 ;  /* 0x000000154b117c20 */ /* 0x008fc60008400000 */
[----:B------:R-:W-:Y:S01]  /*73980*/  STL [R1+0x154c], R105 ;  /* 0x00154c6901007387 */ /* 0x000fe20000100800 */
[----:B------:R-:W-:-:S03]  /*73990*/  ISETP.LT.OR P5, PT, R27, 0x161, !P2 ;  /* 0x000001611b00780c */ /* 0x000fc600057a1670 */
[----:B------:R-:W3:Y:S10]  /*739a0*/  LDL.LU R75, [R1+0xdf0] ;  /* 0x000df000014b7983 */ /* 0x000ef40000300800 */
[----:B------:R-:W0:Y:S01]  /*739b0*/  @!P5 LDC.64 R20, c[0x0][0x5c0] ;  /* 0x00017000ff14db82 */ /* 0x000e220000000a00 */
[----:B------:R-:W-:-:S02]  /*739c0*/  ISETP.LT.OR P0, PT, R27, 0xa9, !P2 ;  /* 0x000000a91b00780c */ /* 0x000fc40005701670 */
        /* <DEDUP_REMOVED lines=21> */
[----:B------:R-:W4:Y:S01]  /*73b20*/  LDL.LU R74, [R1+0xdf8] ;  /* 0x000df800014a7983 */ /* 0x000f220000300800 */
[----:B------:R-:W-:-:S05]  /*73b30*/  F2FP.SATFINITE.E4M3.F32.PACK_AB_MERGE_C R17, RZ, R17, RZ ;  /* 0x00000011ff11723e */ /* 0x000fca00048070ff */
[----:B------:R1:W-:Y:S02]  /*73b40*/  @!P4 STG.E.U8 desc[UR22][R20.64+0xa8], R17 ;  /* 0x0000a8111400c986 */ /* 0x0003e4000c101116 */
[----:B-1----:R-:W1:Y:S01]  /*73b50*/  @!P0 LDC.64 R20, c[0x0][0x5c0] ;  /* 0x00017000ff148b82 */ /* 0x002e620000000a00 */
[----:B------:R-:W-:-:S04]  /*73b60*/  @!P3 IADD3 R19, P5, P6, R3, R16, R7 ;  /* 0x000000100313b210 */ /* 0x000fc80007ebe007 */
[----:B------:R-:W-:Y:S02]  /*73b70*/  @!P3 IADD3.X R24, R2, R29, R6, P5, P6 ;  /* 0x0000001d0218b210 */ /* 0x000fe40002fec406 */
[----:B-1----:R-:W-:-:S04]  /*73b80*/  @!P0 IADD3 R102, P5, P6, R16, R20, R7 ;  /* 0x0000001410668210 */ /* 0x002fc80007ebe007 */
[----:B------:R-:W-:Y:S02]  /*73b90*/  @!P0 IADD3.X R103, R29, R21, R6, P5, P6 ;  /* 0x000000151d678210 */ /* 0x000fe40002fec406 */
[----:B------:R-:W-:Y:S01]  /*73ba0*/  ISETP.LT.OR P0, PT, R27, 0x169, !P2 ;  /* 0x000001691b00780c */ /* 0x000fe20005701670 */
[----:B------:R-:W-:-:S12]  /*73bb0*/  STL [R1+0x1548], R102 ;  /* 0x0015486601007387 */ /* 0x000fd80000100800 */
[----:B------:R-:W1:Y:S01]  /*73bc0*/  @!P0 LDC.64 R20, c[0x0][0x5c0] ;  /* 0x00017000ff148b82 */ /* 0x000e620000000a00 */
[----:B0-----:R-:W-:Y:S01]  /*73bd0*/  @!P3 IADD3 R22, P4, R19, R22, RZ ;  /* 0x000000161316b210 */ /* 0x001fe20007f9e0ff */
[----:B------:R-:W-:Y:S01]  /*73be0*/  STL [R1+0x153c], R103 ;  /* 0x00153c6701007387 */ /* 0x000fe20000100800 */
[----:B---3--:R-:W-:Y:S01]  /*73bf0*/  FMUL R17, R75, UR21 ;  /* 0x000000154b117c20 */ /* 0x008fe20008400000 */
[----:B------:R-:W-:Y:S02]  /*73c00*/  ISETP.LT.OR P5, PT, R27, 0x16a, !P2 ;  /* 0x0000016a1b00780c */ /* 0x000fe400057a1670 */
[----:B------:R-:W3:Y:S01]  /*73c10*/  LDL.LU R75, [R1+0xdfc] ;  /* 0x000dfc00014b7983 */ /* 0x000ee20000300800 */
[----:B------:R-:W-:Y:S01]  /*73c20*/  @!P3 IMAD.X R23, R24, 0x1, R23, P4 ;  /* 0x000000011817b824 */ /* 0x000fe200020e0617 */
[----:B------:R-:W-:-:S05]  /*73c30*/  F2FP.SATFINITE.E4M3.F32.PACK_AB_MERGE_C R17, RZ, R17, RZ ;  /* 0x00000011ff11723e */ /* 0x000fca00048070ff */
        /* <DEDUP_REMOVED lines=15> */
[----:B------:R-:W-:-:S11]  /*73d30*/  F2FP.SATFINITE.E4M3.F32.PACK_AB_MERGE_C R17, RZ, R17, RZ ;  /* 0x00000011ff11723e */ /* 0x000fd600048070ff */
[----:B------:R4:W-:Y:S01]  /*73d40*/  @!P0 STG.E.U8 desc[UR22][R206.64+0xb0], R17 ;  /* 0x0000b011ce008986 */ /* 0x0009e2000c101116 */
[----:B0-----:R-:W-:-:S04]  /*73d50*/  @!P5 IADD3 R98, P3, P4, R16, R20, R7 ;  /* 0x000000141062d210 */ /* 0x001fc80007c7e007 */
[----:B------:R-:W-:Y:S01]  /*73d60*/  @!P5 IADD3.X R99, R29, R21, R6, P3, P4 ;  /* 0x000000151d63d210 */ /* 0x000fe20001fe8406 */
[----:B------:R-:W-:Y:S04]  /*73d70*/  STL [R1+0x1524], R98 ;  /* 0x0015246201007387 */ /* 0x000fe80000100800 */
[----:B------:R-:W-:Y:S01]  /*73d80*/  STL [R1+0x1520], R99 ;  /* 0x0015206301007387 */ /* 0x000fe20000100800 */
[----:B------:R-:W-:Y:S01]  /*73d90*/  ISETP.LT.OR P4, PT, R27, 0xb1, !P1 ;  /* 0x000000b11b00780c */ /* 0x000fe20004f81670 */
[----:B----4-:R-:W-:-:S12]  /*73da0*/  FMUL R17, R74, UR21 ;  /* 0x000000154a117c20 */ /* 0x010fd80008400000 */
[----:B------:R-:W0:Y:S01]  /*73db0*/  @!P4 LDC.64 R20, c[0x0][0x5c0] ;  /* 0x00017000ff14cb82 */ /* 0x000e220000000a00 */
[----:B------:R-:W4:Y:S01]  /*73dc0*/  LDL.LU R74, [R1+0xe04] ;  /* 0x000e0400014a7983 */ /* 0x000f220000300800 */
[----:B------:R-:W-:Y:S02]  /*73dd0*/  ISETP.LT.OR P0, PT, R27, 0xb2, !P2 ;  /* 0x000000b21b00780c */ /* 0x000fe40005701670 */
[----:B------:R-:W-:-:S11]  /*73de0*/  F2FP.SATFINITE.E4M3.F32.PACK_AB_MERGE_C R17, RZ, R17, RZ ;  /* 0x00000011ff11723e */ /* 0x000fd600048070ff */
        /* <DEDUP_REMOVED lines=8> */
[----:B------:R-:W0:Y:S01]  /*73e70*/  @!P3 LDC.64 R22, c[0x0][0x5c0] ;  /* 0x00017000ff16bb82 */ /* 0x000e220000000a00 */
[----:B------:R-:W3:Y:S01]  /*73e80*/  LDL.LU R75, [R1+0xe08] ;  /* 0x000e0800014b7983 */ /* 0x000ee20000300800 */
        /* <DEDUP_REMOVED lines=27> */
[----:B----4-:R-:W-:-:S03]  /*74040*/  FMUL R17, R74, UR21 ;  /* 0x000000154a117c20 */ /* 0x010fc60008400000 */
[----:B------:R-:W4:Y:S01]  /*74050*/  LDL.LU R74, [R1+0xe10] ;  /* 0x000e1000014a7983 */ /* 0x000f220000300800 */
        /* <DEDUP_REMOVED lines=10> */
[----:B---3--:R-:W-:-:S12]  /*74100*/  FMUL R17, R75, UR21 ;  /* 0x000000154b117c20 */ /* 0x008fd80008400000 */
[----:B------:R-:W0:Y:S01]  /*74110*/  @!P4 LDC.64 R20, c[0x0][0x5c0] ;  /* 0x00017000ff14cb82 */ /* 0x000e220000000a00 */
[----:B------:R-:W3:Y:S01]  /*74120*/  LDL.LU R75, [R1+0xe14] ;  /* 0x000e1400014b7983 */ /* 0x000ee20000300800 */
[----:B------:R-:W-:Y:S02]  /*74130*/  ISETP.LT.OR P0, PT, R27, 0xba, !P2 ;  /* 0x000000ba1b00780c */ /* 0x000fe40005701670 */
[----:B------:R-:W-:-:S11]  /*74140*/  F2FP.SATFINITE.E4M3.F32.PACK_AB_MERGE_C R17, RZ, R17, RZ ;  /* 0x00000011ff11723e */ /* 0x000fd600048070ff */
        /* <DEDUP_REMOVED lines=37> */
[----:B------:R-:W-:Y:S10]  /*743a0*/  STL [R1+0x14ec], R83 ;  /* 0x0014ec5301007387 */ /* 0x000ff40000100800 */
[----:B------:R-:W0:Y:S01]  /*743b0*/  @!P5 LDC.64 R20, c[0x0][0x5c0] ;  /* 0x00017000ff14db82 */ /* 0x000e220000000a00 */
[----:B---3--:R-:W-:-:S02]  /*743c0*/  FMUL R17, R75, UR21 ;  /* 0x000000154b117c20 */ /* 0x008fc40008400000 */
[----:B------:R-:W3:Y:S01]  /*743d0*/  LDL.LU R75, [R1+0xe20] ;  /* 0x000e2000014b7983 */ /* 0x000ee20000300800 */
[----:B------:R-:W-:Y:S02]  /*743e0*/  ISETP.LT.OR P0, PT, R27, 0xc1, !P2 ;  /* 0x000000c11b00780c */ /* 0x000fe40005701670 */
[----:B------:R-:W-:Y:S02]  /*743f0*/  F2FP.SATFINITE.E4M3.F32.PACK_AB_MERGE_C R17, RZ, R17, RZ ;  /* 0x00000011ff11723e */ /* 0x000fe400048070ff */
[----:B0-----:R-:W-:-:S04]  /*74400*/  @!P5 IADD3 R80, P3, P4, R16, R20, R7 ;  /* 0x000000141050d210 */ /* 0x001fc80007c7e007 */
[----:B------:R-:W-:-:S05]  /*74410*/  @!P5 IADD3.X R81, R29, R21, R6, P3, P4 ;  /* 0x000000151d51d210 */ /* 0x000fca0001fe8406 */
[----:B------:R2:W-:Y:S04]  /*74420*/  @!P0 STG.E.U8 desc[UR22][R210.64+0xc0], R17 ;  /* 0x0000c011d2008986 */ /* 0x0005e8000c101116 */
[----:B------:R-:W-:Y:S04]  /*74430*/  STL [R1+0x14e4], R80 ;  /* 0x0014e45001007387 */ /* 0x000fe80000100800 */
[----:B------:R-:W-:Y:S01]  /*74440*/  STL [R1+0x14e0], R81 ;  /* 0x0014e05101007387 */ /* 0x000fe20000100800 */
[----:B--2---:R-:W-:-:S03]  /*74450*/  FMUL R17, R28, UR21 ;  /* 0x000000151c117c20 */ /* 0x004fc60008400000 */
[----:B------:R-:W2:Y:S01]  /*74460*/  LDL.LU R28, [R1+0xe24] ;  /* 0x000e2400011c7983 */ /* 0x000ea20000300800 */
[C---:B------:R-:W-:Y:S02]  /*74470*/  ISETP.LT.OR P4, PT, R27.reuse, 0xc1, !P1 ;  /* 0x000000c11b00780c */ /* 0x040fe40004f81670 */
[----:B------:R-:W-:Y:S01]  /*74480*/  ISETP.LT.OR P0, PT, R27, 0xc2, !P2 ;  /* 0x000000c21b00780c */ /* 0x000fe20005701670 */
[----:B------:R-:W2:Y:S10]  /*74490*/  LDL.LU R52, [R1+0xe28] ;  /* 0x000e280001347983 */ /* 0x000eb40000300800 */
        /* <DEDUP_REMOVED lines=23> */
[----:B---3--:R-:W-:-:S03]  /*74610*/  FMUL R17, R75, UR21 ;  /* 0x000000154b117c20 */ /* 0x008fc60008400000 */
[----:B------:R-:W3:Y:S01]  /*74620*/  LDL.LU R53, [R1+0xe2c] ;  /* 0x000e2c0001357983 */ /* 0x000ee20000300800 */
[----:B------:R-:W-:Y:S01]  /*74630*/  ISETP.LT.OR P5, PT, R27, 0x19a, !P2 ;  /* 0x0000019a1b00780c */ /* 0x000fe200057a1670 */
        /* <DEDUP_REMOVED lines=22> */
[----:B------:R-:W-:-:S09]  /*747a0*/  ISETP.LT.OR P0, PT, R27, 0xca, !P2 ;  /* 0x000000ca1b00780c */ /* 0x000fd20005701670 */
[----:B------:R-:W1:Y:S01]  /*747b0*/  @!P4 LDC.64 R20, c[0x0][0x5c0] ;  /* 0x00017000ff14cb82 */ /* 0x000e620000000a00 */
[----:B0-----:R-:W-:-:S05]  /*747c0*/  FMUL R17, R52, UR21 ;  /* 0x0000001534117c20 */ /* 0x001fca0008400000 */
[----:B------:R-:W-:-:S05]  /*747d0*/  F2FP.SATFINITE.E4M3.F32.PACK_AB_MERGE_C R17, RZ, R17, RZ ;  /* 0x00000011ff11723e */ /* 0x000fca00048070ff */
[----:B------:R0:W-:Y:S04]  /*747e0*/  @!P0 STG.E.U8 desc[UR22][R70.64+0xc9], R17 ;  /* 0x0000c91146008986 */ /* 0x0001e8000c101116 */
[----:B------:R-:W-:Y:S01]  /*747f0*/  STL [R1+0x14c4], R72 ;  /* 0x0014c44801007387 */ /* 0x000fe20000100800 */
[----:B0-----:R-:W-:-:S03]  /*74800*/  @!P4 IADD3 R17, P3, P5, R3, R16, R7 ;  /* 0x000000100311c210 */ /* 0x001fc60007d7e007 */
[----:B------:R-:W-:Y:S01]  /*74810*/  STL [R1+0x14c0], R73 ;  /* 0x0014c04901007387 */ /* 0x000fe20000100800 */
[----:B------:R-:W-:Y:S02]  /*74820*/  @!P4 IADD3.X R19, R2, R29, R6, P3, P5 ;  /* 0x0000001d0213c210 */ /* 0x000fe40001fea406 */
[----:B-1----:R-:W-:Y:S02]  /*74830*/  @!P4 IADD3 R20, P3, R17, R20, RZ ;  /* 0x000000141114c210 */ /* 0x002fe40007f7e0ff */
[----:B------:R-:W-:-:S03]  /*74840*/  ISETP.LT.OR P0, PT, R27, 0x1a2, !P2 ;  /* 0x000001a21b00780c */ /* 0x000fc60005701670 */
[----:B------:R-:W-:Y:S01]  /*74850*/  @!P4 IMAD.X R21, R19, 0x1, R21, P3 ;  /* 0x000000011315c824 */ /* 0x000fe200018e0615 */
[----:B------:R-:W-:-:S13]  /*74860*/  ISETP.LT.OR P3, PT, R27, 0xca, !P1 ;  /* 0x000000ca1b00780c */ /* 0x000fda0004f61670 */
[--C-:B------:R-:W-:Y:S01]  /*74870*/  @!P3 IADD3 R19, P5, P6, R3, R16, R7.reuse ;  /* 0x000000100313b210 */ /* 0x100fe20007ebe007 */
[----:B------:R-:W0:Y:S03]  /*74880*/  @!P3 LDC.64 R22, c[0x0][0x5c0] ;  /* 0x00017000ff16bb82 */ /* 0x000e260000000a00 */
[----:B------:R-:W-:Y:S01]  /*74890*/  @!P3 IADD3.X R24, R2, R29, R6, P5, P6 ;  /* 0x0000001d0218b210 */ /* 0x000fe20002fec406 */
[----:B---3--:R-:W-:Y:S02]  /*748a0*/  FMUL R17, R53, UR21 ;  /* 0x0000001535117c20 */ /* 0x008fe40008400000 */
[----:B------:R-:W3:Y:S03]  /*748b0*/  LDL.LU R53, [R1+0xe34] ;  /* 0x000e340001357983 */ /* 0x000ee60000300800 */
[----:B------:R-:W-:Y:S01]  /*748c0*/  F2FP.SATFINITE.E4M3.F32.PACK_AB_MERGE_C R17, RZ, R17, RZ ;  /* 0x00000011ff11723e */ /* 0x000fe200048070ff */
[----:B------:R-:W4:Y:S04]  /*748d0*/  LDL.64 R40, [R1+0xe0] ;  /* 0x0000e00001287983 */ /* 0x000f280000100a00 */
[----:B------:R1:W-:Y:S04]  /*748e0*/  @!P4 STG.E.U8 desc[UR22][R20.64+0xc8], R17 ;  /* 0x0000c8111400c986 */ /* 0x0003e8000c101116 */
[----:B------:R-:W4:Y:S04]  /*748f0*/  LDL.LU R52, [R1+0xe38] ;  /* 0x000e380001347983 */ /* 0x000f280000300800 */
[----:B------:R-:W4:Y:S01]  /*74900*/  LDL.64 R50, [R1+0x68] ;  /* 0x0000680001327983 */ /* 0x000f220000100a00 */
[----:B-1----:R-:W1:Y:S02]  /*74910*/  @!P0 LDC.64 R20, c[0x0][0x5c0] ;  /* 0x00017000ff148b82 */ /* 0x002e640000000a00 */
        /* <DEDUP_REMOVED lines=15> */
[----:B------:R-:W0:Y:S02]  /*74a10*/  @!P5 LDC.64 R20, c[0x0][0x5c0] ;  /* 0x00017000ff14db82 */ /* 0x000e240000000a00 */
[----:B0-----:R-:W-:-:S04]  /*74a20*/  @!P5 IADD3 R66, P3, P4, R16, R20, R7 ;  /* 0x000000141042d210 */ /* 0x001fc80007c7e007 */
[----:B------:R-:W-:Y:S02]  /*74a30*/  @!P5 IADD3.X R67, R29, R21, R6, P3, P4 ;  /* 0x000000151d43d210 */ /* 0x000fe40001fe8406 */
[----:B------:R-:W-:-:S13]  /*74a40*/  ISETP.LT.OR P5, PT, R27, 0x1b1, !P2 ;  /* 0x000001b11b00780c */ /* 0x000fda00057a1670 */
[----:B------:R-:W0:Y:S01]  /*74a50*/  @!P5 LDC.64 R20, c[0x0][0x5c0] ;  /* 0x00017000ff14db82 */ /* 0x000e220000000a00 */
[----:B------:R-:W-:Y:S04]  /*74a60*/  STL [R1+0x14b8], R68 ;  /* 0x0014b84401007387 */ /* 0x000fe80000100800 */
[----:B------:R-:W-:Y:S04]  /*74a70*/  STL [R1+0x14b4], R69 ;  /* 0x0014b44501007387 */ /* 0x000fe80000100800 */
[----:B------:R-:W-:Y:S04]  /*74a80*/  STL [R1+0x15cc], R66 ;  /* 0x0015cc4201007387 */ /* 0x000fe80000100800 */
[----:B------:R-:W-:Y:S01]  /*74a90*/  STL [R1+0x14b0], R67 ;  /* 0x0014b04301007387 */ /* 0x000fe20000100800 */
[----:B------:R-:W-:-:S02]  /*74aa0*/  ISETP.LT.OR P0, PT, R27, 0xd1, !P2 ;  /* 0x000000d11b00780c */ /* 0x000fc40005701670 */
[----:B0-----:R-:W-:-:S04]  /*74ab0*/  @!P5 IADD3 R64, P3, P4, R16, R20, R7 ;  /* 0x000000141040d210 */ /* 0x001fc80007c7e007 */
[----:B------:R-:W-:Y:S02]  /*74ac0*/  @!P5 IADD3.X R65, R29, R21, R6, P3, P4 ;  /* 0x000000151d41d210 */ /* 0x000fe40001fe8406 */
[----:B------:R-:W-:-:S13]  /*74ad0*/  ISETP.LT.OR P4, PT, R27, 0xd1, !P1 ;  /* 0x000000d11b00780c */ /* 0x000fda0004f81670 */
[----:B------:R-:W0:Y:S01]  /*74ae0*/  @!P4 LDC.64 R20, c[0x0][0x5c0] ;  /* 0x00017000ff14cb82 */ /* 0x000e220000000a00 */
[----:B---3--:R-:W-:Y:S02]  /*74af0*/  FMUL R17, R53, UR21 ;  /* 0x0000001535117c20 */ /* 0x008fe40008400000 */
[----:B------:R-:W3:Y:S03]  /*74b00*/  LDL.LU R53, [R1+0xe40] ;  /* 0x000e400001357983 */ /* 0x000ee60000300800 */
[----:B------:R-:W-:-:S05]  /*74b10*/  F2FP.SATFINITE.E4M3.F32.PACK_AB_MERGE_C R17, RZ, R17, RZ ;  /* 0x00000011ff11723e */ /* 0x000fca00048070ff */
[----:B----4-:R1:W-:Y:S01]  /*74b20*/  @!P0 STG.E.U8 desc[UR22][R40.64+0xd0], R17 ;  /* 0x0000d01128008986 */ /* 0x0103e2000c101116 */
[----:B------:R-:W-:Y:S01]  /*74b30*/  ISETP.LT.OR P0, PT, R27, 0xd2, !P2 ;  /* 0x000000d21b00780c */ /* 0x000fe20005701670 */
[----:B-1----:R-:W-:-:S05]  /*74b40*/  FMUL R17, R52, UR21 ;  /* 0x0000001534117c20 */ /* 0x002fca0008400000 */
[----:B------:R-:W-:-:S07]  /*74b50*/  F2FP.SATFINITE.E4M3.F32.PACK_AB_MERGE_C R17, RZ, R17, RZ ;  /* 0x00000011ff11723e */ /* 0x000fce00048070ff */
[----:B------:R1:W-:Y:S04]  /*74b60*/  @!P0 STG.E.U8 desc[UR22][R50.64+0xd1], R17 ;  /* 0x0000d11132008986 */ /* 0x0003e8000c101116 */
[----:B------:R-:W-:Y:S01]  /*74b70*/  STL [R1+0x15d0], R64 ;  /* 0x0015d04001007387 */ /* 0x000fe20000100800 */
[----:B-1----:R-:W-:-:S03]  /*74b80*/  @!P4 IADD3 R17, P3, P5, R3, R16, R7 ;  /* 0x000000100311c210 */ /* 0x002fc60007d7e007 */
[----:B------:R-:W-:Y:S01]  /*74b90*/  STL [R1+0x14ac], R65 ;  /* 0x0014ac4101007387 */ /* 0x000fe20000100800 */
[----:B------:R-:W-:Y:S02]  /*74ba0*/  @!P4 IADD3.X R19, R2, R29, R6, P3, P5 ;  /* 0x0000001d0213c210 */ /* 0x000fe40001fea406 */
[----:B0-----:R-:W-:Y:S01]  /*74bb0*/  @!P4 IADD3 R20, P3, R17, R20, RZ ;  /* 0x000000141114c210 */ /* 0x001fe20007f7e0ff */
[----:B--2---:R-:W-:Y:S02]  /*74bc0*/  FMUL R17, R28, UR21 ;  /* 0x000000151c117c20 */ /* 0x004fe40008400000 */
[----:B------:R-:W2:Y:S01]  /*74bd0*/  LDL.LU R28, [R1+0xe44] ;  /* 0x000e4400011c7983 */ /* 0x000ea20000300800 */
[----:B------:R-:W-:Y:S01]  /*74be0*/  ISETP.LT.OR P0, PT, R27, 0x1b2, !P2 ;  /* 0x000001b21b00780c */ /* 0x000fe20005701670 */
[----:B------:R-:W-:Y:S01]  /*74bf0*/  @!P4 IMAD.X R21, R19, 0x1, R21, P3 ;  /* 0x000000011315c824 */ /* 0x000fe200018e0615 */
[----:B------:R-:W-:Y:S01]  /*74c00*/  F2FP.SATFINITE.E4M3.F32.PACK_AB_MERGE_C R17, RZ, R17, RZ ;  /* 0x00000011ff11723e */ /* 0x000fe200048070ff */
[----:B------:R-:W4:Y:S04]  /*74c10*/  LDL.64 R40, [R1+0x170] ;  /* 0x0001700001287983 */ /* 0x000f280000100a00 */
[----:B------:R0:W-:Y:S01]  /*74c20*/  @!P4 STG.E.U8 desc[UR22][R20.64+0xd0], R17 ;  /* 0x0000d0111400c986 */ /* 0x0001e2000c101116 */
[----:B------:R-:W-:-:S03]  /*74c30*/  ISETP.LT.OR P3, PT, R27, 0xd2, !P1 ;  /* 0x000000d21b00780c */ /* 0x000fc60004f61670 */
[----:B------:R-:W4:Y:S04]  /*74c40*/  LDL.LU R52, [R1+0xe48] ;  /* 0x000e480001347983 */ /* 0x000f280000300800 */
[----:B------:R-:W4:Y:S01]  /*74c50*/  LDL.64 R50, [R1+0x150] ;  /* 0x0001500001327983 */ /* 0x000f220000100a00 */
[----:B0-----:R-:W0:Y:S05]  /*74c60*/  @!P0 LDC.64 R20, c[0x0][0x5c0] ;  /* 0x00017000ff148b82 */ /* 0x001e2a0000000a00 */
[----:B------:R-:W-:-:S04]  /*74c70*/  @!P3 IADD3 R19, P5, P6, R3, R16, R7 ;  /* 0x000000100313b210 */ /* 0x000fc80007ebe007 */
[----:B------:R-:W-:Y:S01]  /*74c80*/  @!P3 IADD3.X R24, R2, R29, R6, P5, P6 ;  /* 0x0000001d0218b210 */ /* 0x000fe20002fec406 */
[----:B------:R-:W1:Y:S01]  /*74c90*/  @!P3 LDC.64 R22, c[0x0][0x5c0] ;  /* 0x00017000ff16bb82 */ /* 0x000e620000000a00 */
[----:B0-----:R-:W-:-:S04]  /*74ca0*/  @!P0 IADD3 R62, P5, P6, R16, R20, R7 ;  /* 0x00000014103e8210 */ /* 0x001fc80007ebe007 */
[----:B------:R-:W-:Y:S02]  /*74cb0*/  @!P0 IADD3.X R63, R29, R21, R6, P5, P6 ;  /* 0x000000151d3f8210 */ /* 0x000fe40002fec406 */
[----:B------:R-:W-:-:S13]  /*74cc0*/  ISETP.LT.OR P0, PT, R27, 0x1b9, !P2 ;  /* 0x000001b91b00780c */ /* 0x000fda0005701670 */
[----:B------:R-:W0:Y:S01]  /*74cd0*/  @!P0 LDC.64 R20, c[0x0][0x5c0] ;  /* 0x00017000ff148b82 */ /* 0x000e220000000a00 */
[----:B-1----:R-:W-:Y:S01]  /*74ce0*/  @!P3 IADD3 R22, P4, R19, R22, RZ ;  /* 0x000000161316b210 */ /* 0x002fe20007f9e0ff */
[----:B------:R-:W-:Y:S01]  /*74cf0*/  STL [R1+0x15d8], R62 ;  /* 0x0015d83e01007387 */ /* 0x000fe20000100800 */
[----:B------:R-:W-:-:S03]  /*74d00*/  ISETP.LT.OR P5, PT, R27, 0x1ba, !P2 ;  /* 0x000001ba1b00780c */ /* 0x000fc600057a1670 */
[----:B------:R-:W-:Y:S01]  /*74d10*/  STL [R1+0x15d4], R63 ;  /* 0x0015d43f01007387 */ /* 0x000fe20000100800 */
[----:B------:R-:W-:Y:S02]  /*74d20*/  @!P3 IMAD.X R23, R24, 0x1, R23, P4 ;  /* 0x000000011817b824 */ /* 0x000fe400020e0617 */
[----:B---3--:R-:W-:Y:S02]  /*74d30*/  FMUL R17, R53, UR21 ;  /* 0x0000001535117c20 */ /* 0x008fe40008400000 */
[----:B------:R-:W3:Y:S03]  /*74d40*/  LDL.LU R53, [R1+0xe4c] ;  /* 0x000e4c0001357983 */ /* 0x000ee60000300800 */
        /* <DEDUP_REMOVED lines=20> */
[----:B----4-:R0:W-:Y:S01]  /*74e90*/  @!P0 STG.E.U8 desc[UR22][R40.64+0xd8], R17 ;  /* 0x0000d81128008986 */ /* 0x0101e2000c101116 */
[----:B------:R-:W-:-:S09]  /*74ea0*/  ISETP.LT.OR P0, PT, R27, 0xda, !P2 ;  /* 0x000000da1b00780c */ /* 0x000fd20005701670 */
[----:B------:R-:W1:Y:S01]  /*74eb0*/  @!P4 LDC.64 R20, c[0x0][0x5c0] ;  /* 0x00017000ff14cb82 */ /* 0x000e620000000a00 */
[----:B0-----:R-:W-:-:S05]  /*74ec0*/  FMUL R17, R52, UR21 ;  /* 0x0000001534117c20 */ /* 0x001fca0008400000 */
[----:B------:R-:W-:Y:S01]  /*74ed0*/  F2FP.SATFINITE.E4M3.F32.PACK_AB_MERGE_C R17, RZ, R17, RZ ;  /* 0x00000011ff11723e */ /* 0x000fe200048070ff */
[----:B------:R-:W-:Y:S04]  /*74ee0*/  STL [R1+0x15f8], R56 ;  /* 0x0015f83801007387 */ /* 0x000fe80000100800 */
[----:B------:R0:W-:Y:S01]  /*74ef0*/  @!P0 STG.E.U8 desc[UR22][R50.64+0xd9], R17 ;  /* 0x0000d91132008986 */ /* 0x0001e2000c101116 */
[----:B------:R-:W-:-:S03]  /*74f00*/  ISETP.LT.OR P0, PT, R27, 0x1c2, !P2 ;  /* 0x000001c21b00780c */ /* 0x000fc60005701670 */
[----:B------:R-:W-:Y:S04]  /*74f10*/  STL [R1+0x15f4], R57 ;  /* 0x0015f43901007387 */ /* 0x000fe80000100800 */
[----:B------:R-:W4:Y:S01]  /*74f20*/  LDL.LU R35, [R1+0xe54] ;  /* 0x000e540001237983 */ /* 0x000f220000300800 */
[----:B0-----:R-:W-:-:S03]  /*74f30*/  @!P4 IADD3 R17, P3, P5, R3, R16, R7 ;  /* 0x000000100311c210 */ /* 0x001fc60007d7e007 */
[----:B------:R-:W4:Y:S01]  /*74f40*/  LDL.64 R38, [R1+0x250] ;  /* 0x0002500001267983 */ /* 0x000f220000100a00 */
[----:B------:R-:W-:-:S03]  /*74f50*/  @!P4 IADD3.X R19, R2, R29, R6, P3, P5 ;  /* 0x0000001d0213c210 */ /* 0x000fc60001fea406 */
[----:B------:R-:W4:Y:S01]  /*74f60*/  LDL.LU R34, [R1+0xe58] ;  /* 0x000e580001227983 */ /* 0x000f220000300800 */
[----:B-1----:R-:W-:-:S03]  /*74f70*/  @!P4 IADD3 R20, P3, R17, R20, RZ ;  /* 0x000000141114c210 */ /* 0x002fc60007f7e0ff */
[----:B------:R-:W4:Y:S02]  /*74f80*/  LDL.64 R40, [R1+0x1c8] ;  /* 0x0001c80001287983 */ /* 0x000f240000100a00 */
[----:B------:R-:W-:Y:S01]  /*74f90*/  @!P4 IMAD.X R21, R19, 0x1, R21, P3 ;  /* 0x000000011315c824 */ /* 0x000fe200018e0615 */
[----:B------:R-:W-:-:S13]  /*74fa0*/  ISETP.LT.OR P3, PT, R27, 0xda, !P1 ;  /* 0x000000da1b00780c */ /* 0x000fda0004f61670 */
[----:B------:R-:W-:Y:S01]  /*74fb0*/  @!P3 IADD3 R19, P5, P6, R3, R16, R7 ;  /* 0x000000100313b210 */ /* 0x000fe20007ebe007 */
[----:B------:R-:W0:Y:S03]  /*74fc0*/  @!P3 LDC.64 R22, c[0x0][0x5c0] ;  /* 0x00017000ff16bb82 */ /* 0x000e260000000a00 */
[----:B------:R-:W-:Y:S01]  /*74fd0*/  @!P3 IADD3.X R24, R2, R29, R6, P5, P6 ;  /* 0x0000001d0218b210 */ /* 0x000fe20002fec406 */
[----:B---3--:R-:W-:-:S05]  /*74fe0*/  FMUL R17, R53, UR21 ;  /* 0x0000001535117c20 */ /* 0x008fca0008400000 */
[----:B------:R-:W-:-:S05]  /*74ff0*/  F2FP.SATFINITE.E4M3.F32.PACK_AB_MERGE_C R17, RZ, R17, RZ ;  /* 0x00000011ff11723e */ /* 0x000fca00048070ff */
[----:B------:R1:W-:Y:S02]  /*75000*/  @!P4 STG.E.U8 desc[UR22][R20.64+0xd8], R17 ;  /* 0x0000d8111400c986 */ /* 0x0003e4000c101116 */
        /* <DEDUP_REMOVED lines=21> */
[----:B------:R-:W-:Y:S01]  /*75160*/  STL [R1+0x1608], R52 ;  /* 0x0016083401007387 */ /* 0x000fe20000100800 */
[----:B----4-:R-:W-:-:S03]  /*75170*/  FMUL R17, R35, UR21 ;  /* 0x0000001523117c20 */ /* 0x010fc60008400000 */
[----:B------:R-:W-:Y:S04]  /*75180*/  STL [R1+0x1604], R53 ;  /* 0x0016043501007387 */ /* 0x000fe80000100800 */
[----:B------:R-:W-:Y:S04]  /*75190*/  STL [R1+0x1610], R50 ;  /* 0x0016103201007387 */ /* 0x000fe80000100800 */
[----:B------:R-:W-:Y:S04]  /*751a0*/  STL [R1+0x160c], R51 ;  /* 0x00160c3301007387 */ /* 0x000fe80000100800 */
[----:B------:R-:W3:Y:S01]  /*751b0*/  LDL.LU R35, [R1+0xe60] ;  /* 0x000e600001237983 */ /* 0x000ee20000300800 */
[----:B0-----:R-:W-:-:S04]  /*751c0*/  @!P5 IADD3 R48, P3, P4, R16, R20, R7 ;  /* 0x000000141030d210 */ /* 0x001fc80007c7e007 */
[----:B------:R-:W-:Y:S02]  /*751d0*/  @!P5 IADD3.X R49, R29, R21, R6, P3, P4 ;  /* 0x000000151d31d210 */ /* 0x000fe40001fe8406 */
[C---:B------:R-:W-:Y:S02]  /*751e0*/  ISETP.LT.OR P4, PT, R27.reuse, 0xe1, !P1 ;  /* 0x000000e11b00780c */ /* 0x040fe40004f81670 */
[----:B------:R-:W-:Y:S02]  /*751f0*/  ISETP.LT.OR P0, PT, R27, 0xe1, !P2 ;  /* 0x000000e11b00780c */ /* 0x000fe40005701670 */
[----:B------:R-:W-:-:S09]  /*75200*/  F2FP.SATFINITE.E4M3.F32.PACK_AB_MERGE_C R17, RZ, R17, RZ ;  /* 0x00000011ff11723e */ /* 0x000fd200048070ff */
[----:B------:R-:W0:Y:S02]  /*75210*/  @!P4 LDC.64 R20, c[0x0][0x5c0] ;  /* 0x00017000ff14cb82 */ /* 0x000e240000000a00 */
[----:B------:R1:W-:Y:S01]  /*75220*/  @!P0 STG.E.U8 desc[UR22][R38.64+0xe0], R17 ;  /* 0x0000e01126008986 */ /* 0x0003e2000c101116 */
        /* <DEDUP_REMOVED lines=51> */
[----:B----4-:R0:W-:Y:S02]  /*75560*/  @!P0 STG.E.U8 desc[UR22][R40.64+0xe8], R17 ;  /* 0x0000e81128008986 */ /* 0x0101e4000c101116 */
[----:B0-----:R-:W-:-:S04]  /*75570*/  @!P5 IADD3 R40, P3, P4, R16, R20, R7 ;  /* 0x000000141028d210 */ /* 0x001fc80007c7e007 */
[----:B------:R-:W-:Y:S02]  /*75580*/  @!P5 IADD3.X R41, R29, R21, R6, P3, P4 ;  /* 0x000000151d29d210 */ /* 0x000fe40001fe8406 */
[C---:B------:R-:W-:Y:S02]  /*75590*/  ISETP.LT.OR P4, PT, R27.reuse, 0xe9, !P1 ;  /* 0x000000e91b00780c */ /* 0x040fe40004f81670 */
[----:B------:R-:W-:Y:S01]  /*755a0*/  ISETP.LT.OR P0, PT, R27, 0xea, !P2 ;  /* 0x000000ea1b00780c */ /* 0x000fe20005701670 */
[----:B------:R-:W-:-:S10]  /*755b0*/  FMUL R17, R34, UR21 ;  /* 0x0000001522117c20 */ /* 0x000fd40008400000 */
[----:B------:R-:W0:Y:S01]  /*755c0*/  @!P4 LDC.64 R20, c[0x0][0x5c0] ;  /* 0x00017000ff14cb82 */ /* 0x000e220000000a00 */
[----:B------:R-:W-:Y:S01]  /*755d0*/  STL [R1+0x1638], R40 ;  /* 0x0016382801007387 */ /* 0x000fe20000100800 */
[----:B------:R-:W-:-:S03]  /*755e0*/  F2FP.SATFINITE.E4M3.F32.PACK_AB_MERGE_C R17, RZ, R17, RZ ;  /* 0x00000011ff11723e */ /* 0x000fc600048070ff */
[----:B------:R-:W-:Y:S04]  /*755f0*/  STL [R1+0x1634], R41 ;  /* 0x0016342901007387 */ /* 0x000fe80000100800 */
[----:B------:R-:W4:Y:S04]  /*75600*/  LDL.LU R164, [R1+0xe74] ;  /* 0x000e740001a47983 */ /* 0x000f280000300800 */
[----:B------:R1:W-:Y:S01]  /*75610*/  @!P0 STG.E.U8 desc[UR22][R38.64+0xe9], R17 ;  /* 0x0000e91126008986 */ /* 0x0003e2000c101116 */
[----:B------:R-:W-:-:S03]  /*75620*/  ISETP.LT.OR P0, PT, R27, 0x1e2, !P2 ;  /* 0x000001e21b00780c */ /* 0x000fc60005701670 */
[----:B------:R-:W4:Y:S04]  /*75630*/  LDL.64 R162, [R1+0x318] ;  /* 0x0003180001a27983 */ /* 0x000f280000100a00 */
[----:B------:R-:W4:Y:S01]  /*75640*/  LDL.LU R12, [R1+0xe78] ;  /* 0x000e7800010c7983 */ /* 0x000f220000300800 */
[----:B-1----:R-:W-:-:S03]  /*75650*/  @!P4 IADD3 R17, P3, P5, R3, R16, R7 ;  /* 0x000000100311c210 */ /* 0x002fc60007d7e007 */
[----:B------:R-:W4:Y:S01]  /*75660*/  LDL.64 R160, [R1+0x2f0] ;  /* 0x0002f00001a07983 */ /* 0x000f220000100a00 */
[----:B------:R-:W-:Y:S02]  /*75670*/  @!P4 IADD3.X R19, R2, R29, R6, P3, P5 ;  /* 0x0000001d0213c210 */ /* 0x000fe40001fea406 */
[----:B0-----:R-:W-:-:S05]  /*75680*/  @!P4 IADD3 R20, P3, R17, R20, RZ ;  /* 0x000000141114c210 */ /* 0x001fca0007f7e0ff */
[----:B------:R-:W-:Y:S02]  /*75690*/  @!P4 IMAD.X R21, R19, 0x1, R21, P3 ;  /* 0x000000011315c824 */ /* 0x000fe400018e0615 */
[----:B---3--:R-:W-:-:S05]  /*756a0*/  FMUL R17, R35, UR21 ;  /* 0x0000001523117c20 */ /* 0x008fca0008400000 */
        /* <DEDUP_REMOVED lines=11> */
[----:B------:R-:W-:-:S13]  /*75760*/  ISETP.LT.OR P0, PT, R27, 0x1e9, !P2 ;  /* 0x000001e91b00780c */ /* 0x000fda0005701670 */
[----:B------:R-:W0:Y:S01]  /*75770*/  @!P0 LDC.64 R20, c[0x0][0x5c0] ;  /* 0x00017000ff148b82 */ /* 0x000e220000000a00 */
[----:B--2---:R-:W-:Y:S02]  /*75780*/  FMUL R17, R28, UR21 ;  /* 0x000000151c117c20 */ /* 0x004fe40008400000 */
[----:B------:R-:W2:Y:S01]  /*75790*/  LDL.LU R28, [R1+0xe7c] ;  /* 0x000e7c00011c7983 */ /* 0x000ea20000300800 */
[----:B-1----:R-:W-:Y:S02]  /*757a0*/  @!P3 IADD3 R22, P4, R19, R22, RZ ;  /* 0x000000161316b210 */ /* 0x002fe40007f9e0ff */
[----:B------:R-:W-:Y:S02]  /*757b0*/  ISETP.LT.OR P5, PT, R27, 0x1ea, !P2 ;  /* 0x000001ea1b00780c */ /* 0x000fe400057a1670 */
[----:B------:R-:W-:Y:S01]  /*757c0*/  F2FP.SATFINITE.E4M3.F32.PACK_AB_MERGE_C R17, RZ, R17, RZ ;  /* 0x00000011ff11723e */ /* 0x000fe200048070ff */
[----:B------:R-:W-:-:S05]  /*757d0*/  @!P3 IMAD.X R23, R24, 0x1, R23, P4 ;  /* 0x000000011817b824 */ /* 0x000fca00020e0617 */
[----:B------:R4:W-:Y:S01]  /*757e0*/  @!P3 STG.E.U8 desc[UR22][R22.64+0xe9], R17 ;  /* 0x0000e9111600b986 */ /* 0x0009e2000c101116 */
[----:B0-----:R-:W-:-:S04]  /*757f0*/  @!P0 IADD3 R36, P3, P4, R16, R20, R7 ;  /* 0x0000001410248210 */ /* 0x001fc80007c7e007 */
[----:B------:R-:W-:Y:S02]  /*75800*/  @!P0 IADD3.X R37, R29, R21, R6, P3, P4 ;  /* 0x000000151d258210 */ /* 0x000fe40001fe8406 */
[----:B------:R-:W0:Y:S02]  /*75810*/  @!P5 LDC.64 R20, c[0x0][0x5c0] ;  /* 0x00017000ff14db82 */ /* 0x000e240000000a00 */
[----:B0-----:R-:W-:-:S04]  /*75820*/  @!P5 IADD3 R34, P3, P4, R16, R20, R7 ;  /* 0x000000141022d210 */ /* 0x001fc80007c7e007 */
[----:B------:R-:W-:Y:S02]  /*75830*/  @!P5 IADD3.X R35, R29, R21, R6, P3, P4 ;  /* 0x000000151d23d210 */ /* 0x000fe40001fe8406 */
[----:B------:R-:W-:-:S13]  /*75840*/  ISETP.LT.OR P5, PT, R27, 0x1f1, !P2 ;  /* 0x000001f11b00780c */ /* 0x000fda00057a1670 */
[----:B------:R-:W0:Y:S01]  /*75850*/  @!P5 LDC.64 R20, c[0x0][0x5c0] ;  /* 0x00017000ff14db82 */ /* 0x000e220000000a00 */
[----:B------:R-:W-:Y:S01]  /*75860*/  ISETP.LT.OR P0, PT, R27, 0xf1, !P2 ;  /* 0x000000f11b00780c */ /* 0x000fe20005701670 */
[----:B----4-:R-:W-:Y:S01]  /*75870*/  FMUL R17, R164, UR21 ;  /* 0x00000015a4117c20 */ /* 0x010fe20008400000 */
[----:B------:R-:W-:Y:S04]  /*75880*/  STL [R1+0x1654], R36 ;  /* 0x0016542401007387 */ /* 0x000fe80000100800 */
[----:B------:R-:W-:Y:S01]  /*75890*/  F2FP.SATFINITE.E4M3.F32.PACK_AB_MERGE_C R17, RZ, R17, RZ ;  /* 0x00000011ff11723e */ /* 0x000fe200048070ff */
[----:B------:R-:W-:Y:S04]  /*758a0*/  STL [R1+0x1650], R37 ;  /* 0x0016502501007387 */ /* 0x000fe80000100800 */
[----:B------:R-:W-:Y:S04]  /*758b0*/  STL [R1+0x1664], R34 ;  /* 0x0016642201007387 */ /* 0x000fe80000100800 */
[----:B------:R-:W-:Y:S01]  /*758c0*/  STL [R1+0x1658], R35 ;  /* 0x0016582301007387 */ /* 0x000fe20000100800 */
[----:B0-----:R-:W-:-:S04]  /*758d0*/  @!P5 IADD3 R32, P3, P4, R16, R20, R7 ;  /* 0x000000141020d210 */ /* 0x001fc80007c7e007 */
[----:B------:R-:W-:Y:S01]  /*758e0*/  @!P5 IADD3.X R33, R29, R21, R6, P3, P4 ;  /* 0x000000151d21d210 */ /* 0x000fe20001fe8406 */
[----:B------:R0:W-:Y:S04]  /*758f0*/  @!P0 STG.E.U8 desc[UR22][R162.64+0xf0], R17 ;  /* 0x0000f011a2008986 */ /* 0x0001e8000c101116 */
[----:B------:R-:W-:Y:S04]  /*75900*/  STL [R1+0x166c], R32 ;  /* 0x00166c2001007387 */ /* 0x000fe80000100800 */
[----:B------:R-:W-:Y:S01]  /*75910*/  STL [R1+0x1668], R33 ;  /* 0x0016682101007387 */ /* 0x000fe20000100800 */
[----:B0-----:R-:W-:-:S03]  /*75920*/  FMUL R17, R12, UR21 ;  /* 0x000000150c117c20 */ /* 0x001fc60008400000 */
[----:B------:R-:W3:Y:S01]  /*75930*/  LDL.LU R12, [R1+0xe80] ;  /* 0x000e8000010c7983 */ /* 0x000ee20000300800 */
[C---:B------:R-:W-:Y:S02]  /*75940*/  ISETP.LT.OR P4, PT, R27.reuse, 0xf1, !P1 ;  /* 0x000000f11b00780c */ /* 0x040fe40004f81670 */
[----:B------:R-:W-:Y:S01]  /*75950*/  ISETP.LT.OR P0, PT, R27, 0xf2, !P2 ;  /* 0x000000f21b00780c */ /* 0x000fe20005701670 */
[----:B------:R-:W4:Y:S01]  /*75960*/  LDL.LU R164, [R1+0xe84] ;  /* 0x000e840001a47983 */ /* 0x000f220000300800 */
[----:B------:R-:W-:-:S03]  /*75970*/  F2FP.SATFINITE.E4M3.F32.PACK_AB_MERGE_C R17, RZ, R17, RZ ;  /* 0x00000011ff11723e */ /* 0x000fc600048070ff */
[----:B------:R-:W4:Y:S06]  /*75980*/  LDL.64 R162, [R1+0x350] ;  /* 0x0003500001a27983 */ /* 0x000f2c0000100a00 */
[----:B------:R-:W0:Y:S02]  /*75990*/  @!P4 LDC.64 R20, c[0x0][0x5c0] ;  /* 0x00017000ff14cb82 */ /* 0x000e240000000a00 */
        /* <DEDUP_REMOVED lines=8> */
[----:B------:R-:W-:Y:S01]  /*75a20*/  F2FP.SATFINITE.E4M3.F32.PACK_AB_MERGE_C R17, RZ, R17, RZ ;  /* 0x00000011ff11723e */ /* 0x000fe200048070ff */
[----:B------:R-:W2:Y:S01]  /*75a30*/  LDL.64 R160, [R1+0x338] ;  /* 0x0003380001a07983 */ /* 0x000ea20000100a00 */
[----:B------:R-:W-:-:S03]  /*75a40*/  ISETP.LT.OR P3, PT, R27, 0xf2, !P1 ;  /* 0x000000f21b00780c */ /* 0x000fc60004f61670 */
[----:B------:R0:W-:Y:S10]  /*75a50*/  @!P4 STG.E.U8 desc[UR22][R20.64+0xf0], R17 ;  /* 0x0000f0111400c986 */ /* 0x0001f4000c101116 */
[----:B------:R-:W1:Y:S08]  /*75a60*/  @!P3 LDC.64 R22, c[0x0][0x5c0] ;  /* 0x00017000ff16bb82 */ /* 0x000e700000000a00 */
[----:B0-----:R-:W0:Y:S01]  /*75a70*/  @!P0 LDC.64 R20, c[0x0][0x5c0] ;  /* 0x00017000ff148b82 */ /* 0x001e220000000a00 */
[----:B------:R-:W-:-:S04]  /*75a80*/  @!P3 IADD3 R19, P5, P6, R3, R16, R7 ;  /* 0x000000100313b210 */ /* 0x000fc80007ebe007 */
[----:B------:R-:W-:Y:S02]  /*75a90*/  @!P3 IADD3.X R24, R2, R29, R6, P5, P6 ;  /* 0x0000001d0218b210 */ /* 0x000fe40002fec406 */
[----:B-1----:R-:W-:Y:S02]  /*75aa0*/  @!P3 IADD3 R22, P4, R19, R22, RZ ;  /* 0x000000161316b210 */ /* 0x002fe40007f9e0ff */
[----:B0-----:R-:W-:-:S04]  /*75ab0*/  @!P0 IADD3 R30, P5, P6, R16, R20, R7 ;  /* 0x00000014101e8210 */ /* 0x001fc80007ebe007 */
[----:B------:R-:W-:Y:S01]  /*75ac0*/  @!P0 IADD3.X R31, R29, R21, R6, P5, P6 ;  /* 0x000000151d1f8210 */ /* 0x000fe20002fec406 */
[----:B------:R-:W-:Y:S04]  /*75ad0*/  STL [R1+0x1674], R30 ;  /* 0x0016741e01007387 */ /* 0x000fe80000100800 */
[----:B------:R-:W-:Y:S01]  /*75ae0*/  STL [R1+0x1670], R31 ;  /* 0x0016701f01007387 */ /* 0x000fe20000100800 */
[----:B------:R-:W-:Y:S01]  /*75af0*/  @!P3 IMAD.X R23, R24, 0x1, R23, P4 ;  /* 0x000000011817b824 */ /* 0x000fe200020e0617 */
[----:B------:R-:W-:-:S04]  /*75b00*/  LOP3.LUT R15, R15, 0xffffffdf, RZ, 0xc0, !PT ;  /* 0xffffffdf0f0f7812 */ /* 0x000fc800078ec0ff */
[----:B------:R-:W-:-:S04]  /*75b10*/  @P2 LOP3.LUT R15, R15, 0x20, RZ, 0xfc, !PT ;  /* 0x000000200f0f2812 */ /* 0x000fc800078efcff */
[C---:B------:R-:W-:Y:S02]  /*75b20*/  LOP3.LUT P0, RZ, R15.reuse, 0x8000000, RZ, 0xc0, !PT ;  /* 0x080000000fff7812 */ /* 0x040fe4000780c0ff */
[----:B------:R-:W-:Y:S01]  /*75b30*/  LOP3.LUT R15, R15, 0xfbffffff, RZ, 0xc0, !PT ;  /* 0xfbffffff0f0f7812 */ /* 0x000fe200078ec0ff */
[----:B---3--:R-:W-:Y:S02]  /*75b40*/  FMUL R17, R12, UR21 ;  /* 0x000000150c117c20 */ /* 0x008fe40008400000 */
[----:B------:R-:W3:Y:S03]  /*75b50*/  LDL.LU R12, [R1+0xe8c] ;  /* 0x000e8c00010c7983 */ /* 0x000ee60000300800 */
[----:B------:R-:W-:-:S05]  /*75b60*/  F2FP.SATFINITE.E4M3.F32.PACK_AB_MERGE_C R17, RZ, R17, RZ ;  /* 0x00000011ff11723e */ /* 0x000fca00048070ff */
[----:B------:R4:W-:Y:S01]  /*75b70*/  @!P3 STG.E.U8 desc[UR22][R22.64+0xf1], R17 ;  /* 0x0000f1111600b986 */ /* 0x0009e2000c101116 */
[----:B------:R-:W-:Y:S02]  /*75b80*/  ISETP.LT.OR P3, PT, R27, 0xf9, !P1 ;  /* 0x000000f91b00780c */ /* 0x000fe40004f61670 */
[----:B------:R-:W-:-:S11]  /*75b90*/  @P1 LOP3.LUT R15, R15, 0x4000000, RZ, 0xfc, !PT ;  /* 0x040000000f0f1812 */ /* 0x000fd600078efcff */
[----:B------:R-:W-:Y:S01]  /*75ba0*/  @!P3 IADD3 R19, P4, P5, R3, R16, R7 ;  /* 0x000000100313b210 */ /* 0x000fe20007d9e007 */
[----:B----4-:R-:W-:Y:S01]  /*75bb0*/  FMUL R17, R164, UR21 ;  /* 0x00000015a4117c20 */ /* 0x010fe20008400000 */
[----:B------:R-:W-:Y:S01]  /*75bc0*/  LOP3.LUT P2, RZ, R0, 0x400000, RZ, 0xc0, !PT ;  /* 0x0040000000ff7812 */ /* 0x000fe2000784c0ff */
[----:B------:R-:W0:Y:S01]  /*75bd0*/  @!P3 LDC.64 R20, c[0x0][0x5c0] ;  /* 0x00017000ff14bb82 */ /* 0x000e220000000a00 */
[----:B------:R-:W-:Y:S02]  /*75be0*/  @!P3 IADD3.X R22, R2, R29, R6, P4, P5 ;  /* 0x0000001d0216b210 */ /* 0x000fe400027ea406 */
[----:B------:R-:W-:Y:S02]  /*75bf0*/  ISETP.LT.OR P4, PT, R27, 0xfa, !P1 ;  /* 0x000000fa1b00780c */ /* 0x000fe40004f81670 */
[----:B------:R-:W-:Y:S02]  /*75c00*/  LOP3.LUT P1, RZ, R10, 0x4, RZ, 0xc0, !PT ;  /* 0x000000040aff7812 */ /* 0x000fe4000782c0ff */
[----:B------:R-:W-:-:S11]  /*75c10*/  F2FP.SATFINITE.E4M3.F32.PACK_AB_MERGE_C R17, RZ, R17, RZ ;  /* 0x00000011ff11723e */ /* 0x000fd600048070ff */
[----:B------:R2:W-:Y:S02]  /*75c20*/  @!P1 STG.E.U8 desc[UR22][R162.64+0xf8], R17 ;  /* 0x0000f811a2009986 */ /* 0x0005e4000c101116 */
[----:B--2---:R-:W-:Y:S02]  /*75c30*/  FMUL R17, R28, UR21 ;  /* 0x000000151c117c20 */ /* 0x004fe40008400000 */
[----:B------:R-:W2:Y:S03]  /*75c40*/  LDL.LU R28, [R1+0xe90] ;  /* 0x000e9000011c7983 */ /* 0x000ea60000300800 */
[----:B------:R-:W-:-:S05]  /*75c50*/  F2FP.SATFINITE.E4M3.F32.PACK_AB_MERGE_C R17, RZ, R17, RZ ;  /* 0x00000011ff11723e */ /* 0x000fca00048070ff */
[----:B------:R1:W-:Y:S01]  /*75c60*/  @!P2 STG.E.U8 desc[UR22][R160.64+0xf9], R17 ;  /* 0x0000f911a000a986 */ /* 0x0003e2000c101116 */
[----:B------:R-:W-:-:S03]  /*75c70*/  ISETP.LT.OR P1, PT, R27, 0x101, !P0 ;  /* 0x000001011b00780c */ /* 0x000fc60004721670 */
[----:B-1----:R-:W4:Y:S01]  /*75c80*/  LDL.LU R160, [R1+0xe94] ;  /* 0x000e940001a07983 */ /* 0x002f220000300800 */
[----:B------:R-:W-:Y:S02]  /*75c90*/  @!P4 IADD3 R23, P5, P6, R3, R16, R7 ;  /* 0x000000100317c210 */ /* 0x000fe40007ebe007 */
[----:B------:R-:W-:Y:S02]  /*75ca0*/  LOP3.LUT R10, R10, 0xf7ffffff, RZ, 0xc0, !PT ;  /* 0xf7ffffff0a0a7812 */ /* 0x000fe400078ec0ff */
[----:B------:R-:W-:-:S05]  /*75cb0*/  @!P4 IADD3.X R24, R2, R29, R6, P5, P6 ;  /* 0x0000001d0218c210 */ /* 0x000fca0002fec406 */
[----:B------:R-:W-:Y:S02]  /*75cc0*/  @!P1 IADD3 R196, P5, P6, R3, R16, R5 ;  /* 0x0000001003c49210 */ /* 0x000fe40007ebe005 */
[----:B------:R-:W-:Y:S02]  /*75cd0*/  @P1 LOP3.LUT R10, R10, 0x8000000, RZ, 0xfc, !PT ;  /* 0x080000000a0a1812 */ /* 0x000fe400078efcff */
[----:B------:R-:W-:Y:S02]  /*75ce0*/  @!P1 IADD3.X R198, R2, R29, R4, P5, P6 ;  /* 0x0000001d02c69210 */ /* 0x000fe40002fec404 */
[----:B------:R-:W-:-:S13]  /*75cf0*/  ISETP.LT.OR P1, PT, R27, 0x102, !P0 ;  /* 0x000001021b00780c */ /* 0x000fda0004721670 */
[----:B------:R-:W-:-:S04]  /*75d00*/  @!P1 IADD3 R197, P5, P6, R3, R16, R5 ;  /* 0x0000001003c59210 */ /* 0x000fc80007ebe005 */
[----:B------:R-:W-:Y:S02]  /*75d10*/  @!P1 IADD3.X R199, R2, R29, R4, P5, P6 ;  /* 0x0000001d02c79210 */ /* 0x000fe40002fec404 */
[----:B0-----:R-:W-:-:S05]  /*75d20*/  @!P3 IADD3 R20, P5, R19, R20, RZ ;  /* 0x000000141314b210 */ /* 0x001fca0007fbe0ff */
[----:B------:R-:W-:Y:S02]  /*75d30*/  @!P3 IMAD.X R21, R22, 0x1, R21, P5 ;  /* 0x000000011615b824 */ /* 0x000fe400028e0615 */
[----:B---3--:R-:W-:Y:S02]  /*75d40*/  FMUL R17, R12, UR21 ;  /* 0x000000150c117c20 */ /* 0x008fe40008400000 */
[----:B------:R-:W3:Y:S03]  /*75d50*/  LDL.LU R12, [R1+0xe98] ;  /* 0x000e9800010c7983 */ /* 0x000ee60000300800 */
[----:B------:R-:W-:-:S05]  /*75d60*/  F2FP.SATFINITE.E4M3.F32.PACK_AB_MERGE_C R17, RZ, R17, RZ ;  /* 0x00000011ff11723e */ /* 0x000fca00048070ff */
[----:B------:R0:W-:Y:S01]  /*75d70*/  @!P3 STG.E.U8 desc[UR22][R20.64+0xf8], R17 ;  /* 0x0000f8111400b986 */ /* 0x0001e2000c101116 */
[----:B------:R-:W-:-:S04]  /*75d80*/  LOP3.LUT R10, R10, 0xfbffffff, RZ, 0xc0, !PT ;  /* 0xfbffffff0a0a7812 */ /* 0x000fc800078ec0ff */
[----:B------:R-:W-:Y:S02]  /*75d90*/  @P1 LOP3.LUT R10, R10, 0x4000000, RZ, 0xfc, !PT ;  /* 0x040000000a0a1812 */ /* 0x000fe400078efcff */
[----:B------:R-:W-:Y:S02]  /*75da0*/  ISETP.LT.OR P1, PT, R27, 0x109, !P0 ;  /* 0x000001091b00780c */ /* 0x000fe40004721670 */
[----:B------:R-:W-:Y:S01]  /*75db0*/  LOP3.LUT R10, R10, 0xfdffffff, RZ, 0xc0, !PT ;  /* 0xfdffffff0a0a7812 */ /* 0x000fe200078ec0ff */
[----:B0-----:R-:W0:Y:S10]  /*75dc0*/  @!P4 LDC.64 R20, c[0x0][0x5c0] ;  /* 0x00017000ff14cb82 */ /* 0x001e340000000a00 */
[----:B------:R-:W-:Y:S01]  /*75dd0*/  @!P1 IADD3 R202, P5, P6, R3, R16, R5 ;  /* 0x0000001003ca9210 */ /* 0x000fe20007ebe005 */
[----:B--2---:R-:W-:-:S02]  /*75de0*/  FMUL R17, R28, UR21 ;  /* 0x000000151c117c20 */ /* 0x004fc40008400000 */
[----:B------:R-:W2:Y:S01]  /*75df0*/  LDL.LU R28, [R1+0xe9c] ;  /* 0x000e9c00011c7983 */ /* 0x000ea20000300800 */
[----:B------:R-:W-:Y:S02]  /*75e00*/  @P1 LOP3.LUT R10, R10, 0x2000000, RZ, 0xfc, !PT ;  /* 0x020000000a0a1812 */ /* 0x000fe400078efcff */
[----:B------:R-:W-:Y:S01]  /*75e10*/  @!P1 IADD3.X R204, R2, R29, R4, P5, P6 ;  /* 0x0000001d02cc9210 */ /* 0x000fe20002fec404 */
[----:B------:R-:W2:Y:S01]  /*75e20*/  LDL.64 R164, [R1+0x358] ;  /* 0x0003580001a47983 */ /* 0x000ea20000100a00 */
[----:B------:R-:W-:Y:S02]  /*75e30*/  ISETP.LT.OR P1, PT, R27, 0x10a, !P0 ;  /* 0x0000010a1b00780c */ /* 0x000fe40004721670 */
[----:B0-----:R-:W-:Y:S01]  /*75e40*/  @!P4 IADD3 R20, P3, R23, R20, RZ ;  /* 0x000000141714c210 */ /* 0x001fe20007f7e0ff */
[----:B------:R-:W2:Y:S10]  /*75e50*/  LDL.LU R162, [R1+0xea0] ;  /* 0x000ea00001a27983 */ /* 0x000eb40000300800 */
[----:B------:R-:W-:-:S04]  /*75e60*/  @!P1 IADD3 R201, P5, P6, R3, R16, R5 ;  /* 0x0000001003c99210 */ /* 0x000fc80007ebe005 */
[----:B------:R-:W-:Y:S02]  /*75e70*/  @!P1 IADD3.X R203, R2, R29, R4, P5, P6 ;  /* 0x0000001d02cb9210 */ /* 0x000fe40002fec404 */
[----:B------:R-:W-:Y:S01]  /*75e80*/  ISETP.LT.OR P6, PT, R27, 0x111, !P0 ;  /* 0x000001111b00780c */ /* 0x000fe200047c1670 */
[----:B------:R-:W-:Y:S01]  /*75e90*/  @!P4 IMAD.X R21, R24, 0x1, R21, P3 ;  /* 0x000000011815c824 */ /* 0x000fe200018e0615 */
[----:B------:R-:W-:Y:S02]  /*75ea0*/  F2FP.SATFINITE.E4M3.F32.PACK_AB_MERGE_C R17, RZ, R17, RZ ;  /* 0x00000011ff11723e */ /* 0x000fe400048070ff */
[----:B------:R-:W-:-:S03]  /*75eb0*/  ISETP.GE.AND P5, PT, R26, 0x1, PT ;  /* 0x000000011a00780c */ /* 0x000fc60003fa6270 */
[----:B------:R0:W-:Y:S06]  /*75ec0*/  @!P4 STG.E.U8 desc[UR22][R20.64+0xf9], R17 ;  /* 0x0000f9111400c986 */ /* 0x0001ec000c101116 */
[----:B------:R-:W-:-:S04]  /*75ed0*/  @!P6 IADD3 R205, P3, P4, R3, R16, R5 ;  /* 0x0000001003cde210 */ /* 0x000fc80007c7e005 */
[----:B------:R-:W-:Y:S02]  /*75ee0*/  @!P6 IADD3.X R206, R2, R29, R4, P3, P4 ;  /* 0x0000001d02cee210 */ /* 0x000fe40001fe8404 */
[----:B------:R-:W-:-:S13]  /*75ef0*/  ISETP.LT.OR P3, PT, R27, 0x101, !P5 ;  /* 0x000001011b00780c */ /* 0x000fda0006f61670 */
[----:B0-----:R-:W0:Y:S01]  /*75f00*/  @!P3 LDC.64 R20, c[0x0][0x5c0] ;  /* 0x00017000ff14bb82 */ /* 0x001e220000000a00 */
[----:B----4-:R-:W-:Y:S02]  /*75f10*/  FMUL R17, R160, UR21 ;  /* 0x00000015a0117c20 */ /* 0x010fe40008400000 */
[----:B------:R-:W4:Y:S03]  /*75f20*/  LDL.64 R160, [R1+0x330] ;  /* 0x0003300001a07983 */ /* 0x000f260000100a00 */
[----:B------:R-:W-:Y:S02]  /*75f30*/  F2FP.SATFINITE.E4M3.F32.PACK_AB_MERGE_C R17, RZ, R17, RZ ;  /* 0x00000011ff11723e */ /* 0x000fe400048070ff */
[----:B0-----:R-:W-:-:S05]  /*75f40*/  @!P3 IADD3 R20, P4, R16, R20, RZ ;  /* 0x000000141014b210 */ /* 0x001fca0007f9e0ff */
[----:B------:R-:W-:-:S05]  /*75f50*/  @!P3 IMAD.X R21, R29, 0x1, R21, P4 ;  /* 0x000000011d15b824 */ /* 0x000fca00020e0615 */
[----:B------:R3:W-:Y:S01]  /*75f60*/  @!P3 STG.E.U8 desc[UR22][R20.64+0x100], R17 ;  /* 0x000100111400b986 */ /* 0x0007e2000c101116 */
[----:B------:R-:W-:Y:S01]  /*75f70*/  ISETP.LT.OR P3, PT, R27, 0x102, !P5 ;  /* 0x000001021b00780c */ /* 0x000fe20006f61670 */
[----:B---3--:R-:W-:Y:S02]  /*75f80*/  FMUL R17, R12, UR21 ;  /* 0x000000150c117c20 */ /* 0x008fe40008400000 */
[----:B------:R-:W3:Y:S10]  /*75f90*/  LDL.LU R12, [R1+0xea4] ;  /* 0x000ea400010c7983 */ /* 0x000ef40000300800 */
[----:B------:R-:W0:Y:S01]  /*75fa0*/  @!P3 LDC.64 R20, c[0x0][0x5c0] ;  /* 0x00017000ff14bb82 */ /* 0x000e220000000a00 */
[----:B------:R-:W-:-:S02]  /*75fb0*/  F2FP.SATFINITE.E4M3.F32.PACK_AB_MERGE_C R17, RZ, R17, RZ ;  /* 0x00000011ff11723e */ /* 0x000fc400048070ff */
[----:B0-----:R-:W-:-:S05]  /*75fc0*/  @!P3 IADD3 R20, P4, R16, R20, RZ ;  /* 0x000000141014b210 */ /* 0x001fca0007f9e0ff */
[----:B------:R-:W-:-:S05]  /*75fd0*/  @!P3 IMAD.X R21, R29, 0x1, R21, P4 ;  /* 0x000000011d15b824 */ /* 0x000fca00020e0615 */
[----:B------:R2:W-:Y:S02]  /*75fe0*/  @!P3 STG.E.U8 desc[UR22][R20.64+0x101], R17 ;  /* 0x000101111400b986 */ /* 0x0005e4000c101116 */
[----:B--2---:R-:W-:Y:S02]  /*75ff0*/  FMUL R17, R28, UR21 ;  /* 0x000000151c117c20 */ /* 0x004fe40008400000 */
[----:B------:R-:W2:Y:S01]  /*76000*/  LDL.LU R28, [R1+0xea8] ;  /* 0x000ea800011c7983 */ /* 0x000ea20000300800 */
[----:B------:R-:W-:-:S04]  /*76010*/  LOP3.LUT R15, R15, 0xfeffffff, RZ, 0xc0, !PT ;  /* 0xfeffffff0f0f7812 */ /* 0x000fc800078ec0ff */
[----:B------:R-:W-:Y:S02]  /*76020*/  @P6 LOP3.LUT R15, R15, 0x1000000, RZ, 0xfc, !PT ;  /* 0x010000000f0f6812 */ /* 0x000fe400078efcff */
[----:B------:R-:W-:Y:S02]  /*76030*/  ISETP.LT.OR P6, PT, R27, 0x112, !P0 ;  /* 0x000001121b00780c */ /* 0x000fe400047c1670 */
[----:B------:R-:W-:-:S04]  /*76040*/  LOP3.LUT R10, R10, 0xfeffffff, RZ, 0xc0, !PT ;  /* 0xfeffffff0a0a7812 */ /* 0x000fc800078ec0ff */
[----:B------:R-:W-:-:S04]  /*76050*/  @P1 LOP3.LUT R10, R10, 0x1000000, RZ, 0xfc, !PT ;  /* 0x010000000a0a1812 */ /* 0x000fc800078efcff */
[C---:B------:R-:W-:Y:S02]  /*76060*/  LOP3.LUT P1, RZ, R10.reuse, 0x8, RZ, 0xc0, !PT ;  /* 0x000000080aff7812 */ /* 0x040fe4000782c0ff */
[----:B------:R-:W-:Y:S02]  /*76070*/  LOP3.LUT R10, R10, 0xff7fffff, RZ, 0xc0, !PT ;  /* 0xff7fffff0a0a7812 */ /* 0x000fe400078ec0ff */
[----:B------:R-:W-:Y:S02]  /*76080*/  @!P6 IADD3 R19, P3, P4, R3, R16, R5 ;  /* 0x000000100313e210 */ /* 0x000fe40007c7e005 */
[----:B------:R-:W-:Y:S02]  /*76090*/  @P6 LOP3.LUT R10, R10, 0x800000, RZ, 0xfc, !PT ;  /* 0x008000000a0a6812 */ /* 0x000fe400078efcff */
[----:B------:R-:W-:Y:S02]  /*760a0*/  @!P6 IADD3.X R200, R2, R29, R4, P3, P4 ;  /* 0x0000001d02c8e210 */ /* 0x000fe40001fe8404 */
[----:B------:R-:W-:-:S02]  /*760b0*/  ISETP.LT.OR P6, PT, R27, 0x119, !P0 ;  /* 0x000001191b00780c */ /* 0x000fc400047c1670 */
[----:B------:R-:W-:-:S11]  /*760c0*/  LOP3.LUT R10, R10, 0xffbfffff, RZ, 0xc0, !PT ;  /* 0xffbfffff0a0a7812 */ /* 0x000fd600078ec0ff */
[----:B------:R-:W-:Y:S02]  /*760d0*/  @!P6 IADD3 R207, P3, P4, R3, R16, R5 ;  /* 0x0000001003cfe210 */ /* 0x000fe40007c7e005 */
[----:B------:R-:W-:Y:S02]  /*760e0*/  @P6 LOP3.LUT R10, R10, 0x400000, RZ, 0xfc, !PT ;  /* 0x004000000a0a6812 */ /* 0x000fe400078efcff */
[----:B------:R-:W-:Y:S02]  /*760f0*/  @!P6 IADD3.X R210, R2, R29, R4, P3, P4 ;  /* 0x0000001d02d2e210 */ /* 0x000fe40001fe8404 */
[----:B------:R-:W-:Y:S02]  /*76100*/  ISETP.LT.OR P6, PT, R27, 0x11a, !P0 ;  /* 0x0000011a1b00780c */ /* 0x000fe400047c1670 */
[----:B------:R-:W-:-:S05]  /*76110*/  F2FP.SATFINITE.E4M3.F32.PACK_AB_MERGE_C R17, RZ, R17, RZ ;  /* 0x00000011ff11723e */ /* 0x000fca00048070ff */
[----:B------:R0:W-:Y:S01]  /*76120*/  @!P1 STG.E.U8 desc[UR22][R164.64+0x100], R17 ;  /* 0x00010011a4009986 */ /* 0x0001e2000c101116 */
[C---:B------:R-:W-:Y:S02]  /*76130*/  LOP3.LUT P1, RZ, R10.reuse, 0x10, RZ, 0xc0, !PT ;  /* 0x000000100aff7812 */ /* 0x040fe4000782c0ff */
[----:B------:R-:W-:-:S03]  /*76140*/  LOP3.LUT R10, R10, 0xffdfffff, RZ, 0xc0, !PT ;  /* 0xffdfffff0a0a7812 */ /* 0x000fc600078ec0ff */
[----:B------:R-:W-:Y:S02]  /*76150*/  @!P6 IADD3 R209, P3, P4, R3, R16, R5 ;  /* 0x0000001003d1e210 */ /* 0x000fe40007c7e005 */
[----:B------:R-:W-:Y:S02]  /*76160*/  @P6 LOP3.LUT R10, R10, 0x200000, RZ, 0xfc, !PT ;  /* 0x002000000a0a6812 */ /* 0x000fe400078efcff */
[----:B------:R-:W-:Y:S02]  /*76170*/  @!P6 IADD3.X R232, R2, R29, R4, P3, P4 ;  /* 0x0000001d02e8e210 */ /* 0x000fe40001fe8404 */
[----:B------:R-:W-:Y:S02]  /*76180*/  ISETP.LT.OR P6, PT, R27, 0x121, !P0 ;  /* 0x000001211b00780c */ /* 0x000fe400047c1670 */
[----:B------:R-:W-:Y:S01]  /*76190*/  LOP3.LUT P2, RZ, R8, 0x20000, RZ, 0xc0, !PT ;  /* 0x0002000008ff7812 */ /* 0x000fe2000784c0ff */
[----:B0-----:R-:W-:Y:S01]  /*761a0*/  FMUL R17, R162, UR21 ;  /* 0x00000015a2117c20 */ /* 0x001fe20008400000 */
[----:B------:R-:W2:Y:S04]  /*761b0*/  LDL.LU R164, [R1+0xeac] ;  /* 0x000eac0001a47983 */ /* 0x000ea80000300800 */
[----:B------:R-:W-:-:S05]  /*761c0*/  F2FP.SATFINITE.E4M3.F32.PACK_AB_MERGE_C R17, RZ, R17, RZ ;  /* 0x00000011ff11723e */ /* 0x000fca00048070ff */
[----:B------:R-:W-:-:S04]  /*761d0*/  @!P6 IADD3 R233, P3, P4, R3, R16, R5 ;  /* 0x0000001003e9e210 */ /* 0x000fc80007c7e005 */
[----:B------:R-:W-:Y:S02]  /*761e0*/  @!P6 IADD3.X R13, R2, R29, R4, P3, P4 ;  /* 0x0000001d020de210 */ /* 0x000fe40001fe8404 */
[----:B------:R-:W-:Y:S01]  /*761f0*/  ISETP.LT.OR P3, PT, R27, 0x109, !P5 ;  /* 0x000001091b00780c */ /* 0x000fe20006f61670 */
[----:B----4-:R0:W-:Y:S04]  /*76200*/  @!P2 STG.E.U8 desc[UR22][R160.64+0x101], R17 ;  /* 0x00010111a000a986 */ /* 0x0101e8000c101116 */
[----:B0-----:R-:W4:Y:S08]  /*76210*/  LDL.64 R160, [R1+0x348] ;  /* 0x0003480001a07983 */ /* 0x001f300000100a00 */
[----:B------:R-:W0:Y:S01]  /*76220*/  @!P3 LDC.64 R20, c[0x0][0x5c0] ;  /* 0x00017000ff14bb82 */ /* 0x000e220000000a00 */
[----:B------:R-:W-:Y:S01]  /*76230*/  @!P6 STL [R1+0x68], R13 ;  /* 0x0000680d0100e387 */ /* 0x000fe20000100800 */
[----:B---3--:R-:W-:-:S03]  /*76240*/  FMUL R17, R12, UR21 ;  /* 0x000000150c117c20 */ /* 0x008fc60008400000 */
[----:B------:R-:W3:Y:S02]  /*76250*/  LDL.LU R12, [R1+0xeb0] ;  /* 0x000eb000010c7983 */ /* 0x000ee40000300800 */
[----:B------:R-:W-:Y:S02]  /*76260*/  F2FP.SATFINITE.E4M3.F32.PACK_AB_MERGE_C R17, RZ, R17, RZ ;  /* 0x00000011ff11723e */ /* 0x000fe400048070ff */
[----:B------:R-:W3:Y:S01]  /*76270*/  LDL.64 R162, [R1+0x328] ;  /* 0x0003280001a27983 */ /* 0x000ee20000100a00 */
[----:B0-----:R-:W-:-:S05]  /*76280*/  @!P3 IADD3 R20, P4, R16, R20, RZ ;  /* 0x000000141014b210 */ /* 0x001fca0007f9e0ff */
[----:B------:R-:W-:-:S05]  /*76290*/  @!P3 IMAD.X R21, R29, 0x1, R21, P4 ;  /* 0x000000011d15b824 */ /* 0x000fca00020e0615 */
[----:B------:R0:W-:Y:S01]  /*762a0*/  @!P3 STG.E.U8 desc[UR22][R20.64+0x108], R17 ;  /* 0x000108111400b986 */ /* 0x0001e2000c101116 */
[----:B------:R-:W-:-:S13]  /*762b0*/  ISETP.LT.OR P3, PT, R27, 0x10a, !P5 ;  /* 0x0000010a1b00780c */ /* 0x000fda0006f61670 */
[----:B0-----:R-:W0:Y:S01]  /*762c0*/  @!P3 LDC.64 R20, c[0x0][0x5c0] ;  /* 0x00017000ff14bb82 */ /* 0x001e220000000a00 */
[----:B--2---:R-:W-:Y:S02]  /*762d0*/  FMUL R17, R28, UR21 ;  /* 0x000000151c117c20 */ /* 0x004fe40008400000 */
[----:B------:R-:W2:Y:S01]  /*762e0*/  LDL.LU R28, [R1+0xeb4] ;  /* 0x000eb400011c7983 */ /* 0x000ea20000300800 */
[----:B------:R-:W-:-:S04]  /*762f0*/  LOP3.LUT R10, R10, 0xffefffff, RZ, 0xc0, !PT ;  /* 0xffefffff0a0a7812 */ /* 0x000fc800078ec0ff */
[----:B------:R-:W-:Y:S02]  /*76300*/  @P6 LOP3.LUT R10, R10, 0x100000, RZ, 0xfc, !PT ;  /* 0x001000000a0a6812 */ /* 0x000fe400078efcff */
[----:B------:R-:W-:Y:S02]  /*76310*/  ISETP.LT.OR P6, PT, R27, 0x122, !P0 ;  /* 0x000001221b00780c */ /* 0x000fe400047c1670 */
[----:B0-----:R-:W-:Y:S02]  /*76320*/  @!P3 IADD3 R20, P4, R16, R20, RZ ;  /* 0x000000141014b210 */ /* 0x001fe40007f9e0ff */
[----:B------:R-:W-:-:S03]  /*76330*/  F2FP.SATFINITE.E4M3.F32.PACK_AB_MERGE_C R17, RZ, R17, RZ ;  /* 0x00000011ff11723e */ /* 0x000fc600048070ff */
[----:B------:R-:W-:Y:S01]  /*76340*/  @!P3 IMAD.X R21, R29, 0x1, R21, P4 ;  /* 0x000000011d15b824 */ /* 0x000fe200020e0615 */
[----:B------:R-:W-:-:S04]  /*76350*/  LOP3.LUT R10, R10, 0xfff7ffff, RZ, 0xc0, !PT ;  /* 0xfff7ffff0a0a7812 */ /* 0x000fc800078ec0ff */
[----:B------:R0:W-:Y:S01]  /*76360*/  @!P3 STG.E.U8 desc[UR22][R20.64+0x109], R17 ;  /* 0x000109111400b986 */ /* 0x0001e2000c101116 */
[----:B------:R-:W-:Y:S02]  /*76370*/  @!P6 IADD3 R208, P3, P4, R3, R16, R5 ;  /* 0x0000001003d0e210 */ /* 0x000fe40007c7e005 */
[----:B------:R-:W-:Y:S02]  /*76380*/  @P6 LOP3.LUT R10, R10, 0x80000, RZ, 0xfc, !PT ;  /* 0x000800000a0a6812 */ /* 0x000fe400078efcff */
[----:B------:R-:W-:Y:S02]  /*76390*/  @!P6 IADD3.X R211, R2, R29, R4, P3, P4 ;  /* 0x0000001d02d3e210 */ /* 0x000fe40001fe8404 */
[----:B------:R-:W-:-:S13]  /*763a0*/  ISETP.LT.OR P6, PT, R27, 0x129, !P0 ;  /* 0x000001291b00780c */ /* 0x000fda00047c1670 */
[----:B0-----:R-:W-:-:S04]  /*763b0*/  @!P6 IADD3 R20, P3, P4, R3, R16, R5 ;  /* 0x000000100314e210 */ /* 0x001fc80007c7e005 */
[----:B------:R-:W-:Y:S01]  /*763c0*/  @!P6 IADD3.X R13, R2, R29, R4, P3, P4 ;  /* 0x0000001d020de210 */ /* 0x000fe20001fe8404 */
[----:B------:R-:W-:Y:S04]  /*763d0*/  @!P6 STL [R1+0x6c], R20 ;  /* 0x00006c140100e387 */ /* 0x000fe80000100800 */
[----:B------:R-:W-:Y:S04]  /*763e0*/  @!P6 STL [R1+0x150], R13 ;  /* 0x0001500d0100e387 */ /* 0x000fe80000100800 */
[----:B------:R-:W2:Y:S01]  /*763f0*/  LDL.LU R166, [R1+0xeb8] ;  /* 0x000eb80001a67983 */ /* 0x000ea20000300800 */
[----:B------:R-:W-:Y:S01]  /*76400*/  LOP3.LUT R10, R10, 0xfffbffff, RZ, 0xc0, !PT ;  /* 0xfffbffff0a0a7812 */ /* 0x000fe200078ec0ff */
[----:B------:R-:W-:-:S05]  /*76410*/  FMUL R17, R164, UR21 ;  /* 0x00000015a4117c20 */ /* 0x000fca0008400000 */
[----:B------:R-:W-:Y:S02]  /*76420*/  F2FP.SATFINITE.E4M3.F32.PACK_AB_MERGE_C R17, RZ, R17, RZ ;  /* 0x00000011ff11723e */ /* 0x000fe400048070ff */
[----:B------:R-:W-:Y:S02]  /*76430*/  @P6 LOP3.LUT R10, R10, 0x40000, RZ, 0xfc, !PT ;  /* 0x000400000a0a6812 */ /* 0x000fe400078efcff */
[----:B------:R-:W-:Y:S01]  /*76440*/  ISETP.LT.OR P6, PT, R27, 0x12a, !P0 ;  /* 0x0000012a1b00780c */ /* 0x000fe200047c1670 */
[----:B----4-:R3:W-:Y:S02]  /*76450*/  @!P1 STG.E.U8 desc[UR22][R160.64+0x108], R17 ;  /* 0x00010811a0009986 */ /* 0x0107e4000c101116 */
[----:B---3--:R-:W-:Y:S02]  /*76460*/  FMUL R17, R12, UR21 ;  /* 0x000000150c117c20 */ /* 0x008fe40008400000 */
[----:B------:R-:W3:Y:S01]  /*76470*/  LDL.LU R12, [R1+0xebc] ;  /* 0x000ebc00010c7983 */ /* 0x000ee20000300800 */
[----:B------:R-:W-:-:S02]  /*76480*/  LOP3.LUT P1, RZ, R10, 0x20, RZ, 0xc0, !PT ;  /* 0x000000200aff7812 */ /* 0x000fc4000782c0ff */
[----:B------:R-:W-:-:S05]  /*76490*/  LOP3.LUT R10, R10, 0xfffdffff, RZ, 0xc0, !PT ;  /* 0xfffdffff0a0a7812 */ /* 0x000fca00078ec0ff */
[----:B------:R-:W-:Y:S02]  /*764a0*/  @!P6 IADD3 R160, P3, P4, R3, R16, R5 ;  /* 0x0000001003a0e210 */ /* 0x000fe40007c7e005 */
[----:B------:R-:W-:Y:S02]  /*764b0*/  @P6 LOP3.LUT R10, R10, 0x20000, RZ, 0xfc, !PT ;  /* 0x000200000a0a6812 */ /* 0x000fe400078efcff */
[----:B------:R-:W-:Y:S02]  /*764c0*/  @!P6 IADD3.X R161, R2, R29, R4, P3, P4 ;  /* 0x0000001d02a1e210 */ /* 0x000fe40001fe8404 */
[----:B------:R-:W-:Y:S02]  /*764d0*/  ISETP.LT.OR P6, PT, R27, 0x131, !P0 ;  /* 0x000001311b00780c */ /* 0x000fe400047c1670 */
[----:B------:R-:W-:Y:S02]  /*764e0*/  LOP3.LUT P2, RZ, R0, 0x800000, RZ, 0xc0, !PT ;  /* 0x0080000000ff7812 */ /* 0x000fe4000784c0ff */
[----:B------:R-:W-:-:S09]  /*764f0*/  F2FP.SATFINITE.E4M3.F32.PACK_AB_MERGE_C R17, RZ, R17, RZ ;  /* 0x00000011ff11723e */ /* 0x000fd200048070ff */
[----:B------:R-:W-:Y:S02]  /*76500*/  @!P6 IADD3 R20, P3, P4, R3, R16, R5 ;  /* 0x000000100314e210 */ /* 0x000fe40007c7e005 */
[----:B------:R0:W-:Y:S02]  /*76510*/  @!P2 STG.E.U8 desc[UR22][R162.64+0x109], R17 ;  /* 0x00010911a200a986 */ /* 0x0001e4000c101116 */
[----:B------:R-:W-:Y:S02]  /*76520*/  @!P6 IADD3.X R13, R2, R29, R4, P3, P4 ;  /* 0x0000001d020de210 */ /* 0x000fe40001fe8404 */
[----:B0-----:R-:W4:Y:S04]  /*76530*/  LDL.64 R162, [R1+0x340] ;  /* 0x0003400001a27983 */ /* 0x001f280000100a00 */
[----:B------:R0:W-:Y:S04]  /*76540*/  @!P6 STL [R1+0x174], R20 ;  /* 0x000174140100e387 */ /* 0x0001e80000100800 */
[----:B------:R-:W-:Y:S01]  /*76550*/  @!P6 STL [R1+0x254], R13 ;  /* 0x0002540d0100e387 */ /* 0x000fe20000100800 */
[----:B------:R-:W-:-:S13]  /*76560*/  ISETP.LT.OR P3, PT, R27, 0x111, !P5 ;  /* 0x000001111b00780c */ /* 0x000fda0006f61670 */
[----:B0-----:R-:W0:Y:S01]  /*76570*/  @!P3 LDC.64 R20, c[0x0][0x5c0] ;  /* 0x00017000ff14bb82 */ /* 0x001e220000000a00 */
[----:B--2---:R-:W-:Y:S02]  /*76580*/  FMUL R17, R28, UR21 ;  /* 0x000000151c117c20 */ /* 0x004fe40008400000 */
[----:B------:R-:W2:Y:S01]  /*76590*/  LDL.LU R28, [R1+0xec0] ;  /* 0x000ec000011c7983 */ /* 0x000ea20000300800 */
[----:B0-----:R-:W-:Y:S02]  /*765a0*/  @!P3 IADD3 R20, P4, R16, R20, RZ ;  /* 0x000000141014b210 */ /* 0x001fe40007f9e0ff */
[----:B------:R-:W-:Y:S01]  /*765b0*/  F2FP.SATFINITE.E4M3.F32.PACK_AB_MERGE_C R17, RZ, R17, RZ ;  /* 0x00000011ff11723e */ /* 0x000fe200048070ff */
[----:B------:R-:W2:Y:S02]  /*765c0*/  LDL.64 R164, [R1+0x308] ;  /* 0x0003080001a47983 */ /* 0x000ea40000100a00 */
[----:B------:R-:W-:-:S05]  /*765d0*/  @!P3 IMAD.X R21, R29, 0x1, R21, P4 ;  /* 0x000000011d15b824 */ /* 0x000fca00020e0615 */
[----:B------:R0:W-:Y:S01]  /*765e0*/  @!P3 STG.E.U8 desc[UR22][R20.64+0x110], R17 ;  /* 0x000110111400b986 */ /* 0x0001e2000c101116 */
[----:B------:R-:W-:-:S13]  /*765f0*/  ISETP.LT.OR P3, PT, R27, 0x112, !P5 ;  /* 0x000001121b00780c */ /* 0x000fda0006f61670 */
[----:B0-----:R-:W0:Y:S01]  /*76600*/  @!P3 LDC.64 R20, c[0x0][0x5c0] ;  /* 0x00017000ff14bb82 */ /* 0x001e220000000a00 */
[----:B------:R-:W-:-:S04]  /*76610*/  LOP3.LUT R10, R10, 0xfffeffff, RZ, 0xc0, !PT ;  /* 0xfffeffff0a0a7812 */ /* 0x000fc800078ec0ff */
[----:B------:R-:W-:Y:S02]  /*76620*/  @P6 LOP3.LUT R10, R10, 0x10000, RZ, 0xfc, !PT ;  /* 0x000100000a0a6812 */ /* 0x000fe400078efcff */
[----:B------:R-:W-:Y:S01]  /*76630*/  ISETP.LT.OR P6, PT, R27, 0x132, !P0 ;  /* 0x000001321b00780c */ /* 0x000fe200047c1670 */
[----:B------:R-:W-:Y:S02]  /*76640*/  FMUL R17, R166, UR21 ;  /* 0x00000015a6117c20 */ /* 0x000fe40008400000 */
[----:B------:R-:W2:Y:S01]  /*76650*/  LDL.LU R166, [R1+0xec4] ;  /* 0x000ec40001a67983 */ /* 0x000ea20000300800 */
[----:B0-----:R-:W-:Y:S02]  /*76660*/  @!P3 IADD3 R20, P4, R16, R20, RZ ;  /* 0x000000141014b210 */ /* 0x001fe40007f9e0ff */
[----:B------:R-:W-:-:S03]  /*76670*/  F2FP.SATFINITE.E4M3.F32.PACK_AB_MERGE_C R17, RZ, R17, RZ ;  /* 0x00000011ff11723e */ /* 0x000fc600048070ff */
[----:B------:R-:W-:-:S05]  /*76680*/  @!P3 IMAD.X R21, R29, 0x1, R21, P4 ;  /* 0x000000011d15b824 */ /* 0x000fca00020e0615 */
[----:B------:R0:W-:Y:S01]  /*76690*/  @!P3 STG.E.U8 desc[UR22][R20.64+0x111], R17 ;  /* 0x000111111400b986 */ /* 0x0001e2000c101116 */
[----:B------:R-:W-:Y:S02]  /*766a0*/  LOP3.LUT R10, R10, 0xffff7fff, RZ, 0xc0, !PT ;  /* 0xffff7fff0a0a7812 */ /* 0x000fe400078ec0ff */
[----:B0-----:R-:W-:-:S04]  /*766b0*/  @!P6 IADD3 R20, P3, P4, R3, R16, R5 ;  /* 0x000000100314e210 */ /* 0x001fc80007c7e005 */
[----:B------:R-:W-:Y:S01]  /*766c0*/  @!P6 IADD3.X R13, R2, R29, R4, P3, P4 ;  /* 0x0000001d020de210 */ /* 0x000fe20001fe8404 */
[----:B------:R0:W-:Y:S01]  /*766d0*/  @!P6 STL [R1+0xe0], R20 ;  /* 0x0000e0140100e387 */ /* 0x0001e20000100800 */
[----:B------:R-:W-:-:S03]  /*766e0*/  @P6 LOP3.LUT R10, R10, 0x8000, RZ, 0xfc, !PT ;  /* 0x000080000a0a6812 */ /* 0x000fc600078efcff */
[----:B------:R1:W-:Y:S01]  /*766f0*/  @!P6 STL [R1+0x154], R13 ;  /* 0x0001540d0100e387 */ /* 0x0003e20000100800 */
[----:B------:R-:W-:-:S13]  /*76700*/  ISETP.LT.OR P6, PT, R27, 0x139, !P0 ;  /* 0x000001391b00780c */ /* 0x000fda00047c1670 */
[----:B0-----:R-:W-:-:S04]  /*76710*/  @!P6 IADD3 R20, P3, P4, R3, R16, R5 ;  /* 0x000000100314e210 */ /* 0x001fc80007c7e005 */
[----:B-1----:R-:W-:Y:S01]  /*76720*/  @!P6 IADD3.X R13, R2, R29, R4, P3, P4 ;  /* 0x0000001d020de210 */ /* 0x002fe20001fe8404 */
[----:B------:R-:W-:Y:S01]  /*76730*/  @!P6 STL [R1+0x250], R20 ;  /* 0x000250140100e387 */ /* 0x000fe20000100800 */
[----:B---3--:R-:W-:-:S03]  /*76740*/  FMUL R17, R12, UR21 ;  /* 0x000000150c117c20 */ /* 0x008fc60008400000 */
[----:B------:R-:W-:Y:S04]  /*76750*/  @!P6 STL [R1+0x2bc], R13 ;  /* 0x0002bc0d0100e387 */ /* 0x000fe80000100800 */
[----:B------:R-:W3:Y:S01]  /*76760*/  LDL.LU R12, [R1+0xec8] ;  /* 0x000ec800010c7983 */ /* 0x000ee20000300800 */
[----:B------:R-:W-:-:S05]  /*76770*/  F2FP.SATFINITE.E4M3.F32.PACK_AB_MERGE_C R17, RZ, R17, RZ ;  /* 0x00000011ff11723e */ /* 0x000fca00048070ff */
[----:B----4-:R2:W-:Y:S01]  /*76780*/  @!P1 STG.E.U8 desc[UR22][R162.64+0x110], R17 ;  /* 0x00011011a2009986 */ /* 0x0105e2000c101116 */
[----:B------:R-:W-:-:S04]  /*76790*/  LOP3.LUT R10, R10, 0xffffbfff, RZ, 0xc0, !PT ;  /* 0xffffbfff0a0a7812 */ /* 0x000fc800078ec0ff */
[----:B------:R-:W-:Y:S02]  /*767a0*/  @P6 LOP3.LUT R10, R10, 0x4000, RZ, 0xfc, !PT ;  /* 0x000040000a0a6812 */ /* 0x000fe400078efcff */
[----:B------:R-:W-:Y:S01]  /*767b0*/  ISETP.LT.OR P6, PT, R27, 0x13a, !P0 ;  /* 0x0000013a1b00780c */ /* 0x000fe200047c1670 */
[----:B--2---:R-:W-:Y:S02]  /*767c0*/  FMUL R17, R28, UR21 ;  /* 0x000000151c117c20 */ /* 0x004fe40008400000 */
[----:B------:R-:W2:Y:S01]  /*767d0*/  LDL.LU R28, [R1+0xecc] ;  /* 0x000ecc00011c7983 */ /* 0x000ea20000300800 */
[C---:B------:R-:W-:Y:S02]  /*767e0*/  LOP3.LUT P1, RZ, R10.reuse, 0x40, RZ, 0xc0, !PT ;  /* 0x000000400aff7812 */ /* 0x040fe4000782c0ff */
[----:B------:R-:W-:-:S07]  /*767f0*/  LOP3.LUT R10, R10, 0xffffdfff, RZ, 0xc0, !PT ;  /* 0xffffdfff0a0a7812 */ /* 0x000fce00078ec0ff */
[----:B------:R-:W-:Y:S02]  /*76800*/  @!P6 IADD3 R162, P3, P4, R3, R16, R5 ;  /* 0x0000001003a2e210 */ /* 0x000fe40007c7e005 */
[----:B------:R-:W-:Y:S02]  /*76810*/  @P6 LOP3.LUT R10, R10, 0x2000, RZ, 0xfc, !PT ;  /* 0x000020000a0a6812 */ /* 0x000fe400078efcff */
[----:B------:R-:W-:Y:S02]  /*76820*/  @!P6 IADD3.X R163, R2, R29, R4, P3, P4 ;  /* 0x0000001d02a3e210 */ /* 0x000fe40001fe8404 */
[----:B------:R-:W-:Y:S02]  /*76830*/  ISETP.LT.OR P6, PT, R27, 0x141, !P0 ;  /* 0x000001411b00780c */ /* 0x000fe400047c1670 */
[----:B------:R-:W-:-:S11]  /*76840*/  LOP3.LUT P2, RZ, R8, 0x40000, RZ, 0xc0, !PT ;  /* 0x0004000008ff7812 */ /* 0x000fd6000784c0ff */
[----:B------:R-:W-:-:S04]  /*76850*/  @!P6 IADD3 R20, P3, P4, R3, R16, R5 ;  /* 0x000000100314e210 */ /* 0x000fc80007c7e005 */
[----:B------:R-:W-:Y:S02]  /*76860*/  @!P6 IADD3.X R13, R2, R29, R4, P3, P4 ;  /* 0x0000001d020de210 */ /* 0x000fe40001fe8404 */
[----:B------:R-:W-:Y:S02]  /*76870*/  ISETP.LT.OR P3, PT, R27, 0x119, !P5 ;  /* 0x000001191b00780c */ /* 0x000fe40006f61670 */
[----:B------:R-:W-:-:S05]  /*76880*/  F2FP.SATFINITE.E4M3.F32.PACK_AB_MERGE_C R17, RZ, R17, RZ ;  /* 0x00000011ff11723e */ /* 0x000fca00048070ff */
[----:B------:R0:W-:Y:S04]  /*76890*/  @!P2 STG.E.U8 desc[UR22][R164.64+0x111], R17 ;  /* 0x00011111a400a986 */ /* 0x0001e8000c101116 */
[----:B0-----:R-:W4:Y:S04]  /*768a0*/  LDL.64 R164, [R1+0x320] ;  /* 0x0003200001a47983 */ /* 0x001f280000100a00 */
[----:B------:R0:W-:Y:S02]  /*768b0*/  @!P6 STL [R1+0x2f0], R20 ;  /* 0x0002f0140100e387 */ /* 0x0001e40000100800 */
[----:B0-----:R-:W0:Y:S01]  /*768c0*/  @!P3 LDC.64 R20, c[0x0][0x5c0] ;  /* 0x00017000ff14bb82 */ /* 0x001e220000000a00 */
[----:B------:R-:W-:-:S05]  /*768d0*/  FMUL R17, R166, UR21 ;  /* 0x00000015a6117c20 */ /* 0x000fca0008400000 */
[----:B------:R-:W-:Y:S02]  /*768e0*/  F2FP.SATFINITE.E4M3.F32.PACK_AB_MERGE_C R17, RZ, R17, RZ ;  /* 0x00000011ff11723e */ /* 0x000fe400048070ff */
[----:B0-----:R-:W-:-:S05]  /*768f0*/  @!P3 IADD3 R20, P4, R16, R20, RZ ;  /* 0x000000141014b210 */ /* 0x001fca0007f9e0ff */
[----:B------:R-:W-:-:S05]  /*76900*/  @!P3 IMAD.X R21, R29, 0x1, R21, P4 ;  /* 0x000000011d15b824 */ /* 0x000fca00020e0615 */
[----:B------:R0:W-:Y:S01]  /*76910*/  @!P3 STG.E.U8 desc[UR22][R20.64+0x118], R17 ;  /* 0x000118111400b986 */ /* 0x0001e2000c101116 */
[----:B------:R-:W-:-:S13]  /*76920*/  ISETP.LT.OR P3, PT, R27, 0x11a, !P5 ;  /* 0x0000011a1b00780c */ /* 0x000fda0006f61670 */
[----:B0-----:R-:W0:Y:S01]  /*76930*/  @!P3 LDC.64 R20, c[0x0][0x5c0] ;  /* 0x00017000ff14bb82 */ /* 0x001e220000000a00 */
[----:B------:R-:W-:Y:S04]  /*76940*/  @!P6 STL [R1+0x30c], R13 ;  /* 0x00030c0d0100e387 */ /* 0x000fe80000100800 */
[----:B------:R-:W4:Y:S01]  /*76950*/  LDL.LU R168, [R1+0xed0] ;  /* 0x000ed00001a87983 */ /* 0x000f220000300800 */
[----:B------:R-:W-:Y:S01]  /*76960*/  LOP3.LUT R10, R10, 0xffffefff, RZ, 0xc0, !PT ;  /* 0xffffefff0a0a7812 */ /* 0x000fe200078ec0ff */
[----:B---3--:R-:W-:Y:S02]  /*76970*/  FMUL R17, R12, UR21 ;  /* 0x000000150c117c20 */ /* 0x008fe40008400000 */
[----:B------:R-:W3:Y:S01]  /*76980*/  LDL.64 R166, [R1+0x300] ;  /* 0x0003000001a67983 */ /* 0x000ee20000100a00 */
[----:B------:R-:W-:-:S02]  /*76990*/  @P6 LOP3.LUT R10, R10, 0x1000, RZ, 0xfc, !PT ;  /* 0x000010000a0a6812 */ /* 0x000fc400078efcff */
[----:B------:R-:W-:Y:S01]  /*769a0*/  ISETP.LT.OR P6, PT, R27, 0x142, !P0 ;  /* 0x000001421b00780c */ /* 0x000fe200047c1670 */
[----:B------:R-:W3:Y:S01]  /*769b0*/  LDL.LU R12, [R1+0xed4] ;  /* 0x000ed400010c7983 */ /* 0x000ee20000300800 */
[----:B------:R-:W-:Y:S02]  /*769c0*/  F2FP.SATFINITE.E4M3.F32.PACK_AB_MERGE_C R17, RZ, R17, RZ ;  /* 0x00000011ff11723e */ /* 0x000fe400048070ff */
[----:B0-----:R-:W-:-:S05]  /*769d0*/  @!P3 IADD3 R20, P4, R16, R20, RZ ;  /* 0x000000141014b210 */ /* 0x001fca0007f9e0ff */
        /* <DEDUP_REMOVED lines=11> */
[----:B------:R-:W-:Y:S04]  /*76a90*/  @!P6 STL [R1+0x308], R20 ;  /* 0x000308140100e387 */ /* 0x000fe80000100800 */
[----:B------:R-:W-:Y:S01]  /*76aa0*/  @!P6 STL [R1+0x31c], R13 ;  /* 0x00031c0d0100e387 */ /* 0x000fe20000100800 */
[----:B--2---:R-:W-:-:S03]  /*76ab0*/  FMUL R17, R28, UR21 ;  /* 0x000000151c117c20 */ /* 0x004fc60008400000 */
[----:B------:R-:W2:Y:S01]  /*76ac0*/  LDL.LU R28, [R1+0xed8] ;  /* 0x000ed800011c7983 */ /* 0x000ea20000300800 */
[----:B------:R-:W-:Y:S02]  /*76ad0*/  LOP3.LUT R10, R10, 0xfffffbff, RZ, 0xc0, !PT ;  /* 0xfffffbff0a0a7812 */ /* 0x000fe400078ec0ff */
[----:B------:R-:W-:Y:S01]  /*76ae0*/  F2FP.SATFINITE.E4M3.F32.PACK_AB_MERGE_C R17, RZ, R17, RZ ;  /* 0x00000011ff11723e */ /* 0x000fe200048070ff */
[----:B------:R-:W2:Y:S01]  /*76af0*/  LDL.LU R170, [R1+0xedc] ;  /* 0x000edc0001aa7983 */ /* 0x000ea20000300800 */
[----:B------:R-:W-:Y:S02]  /*76b00*/  @P6 LOP3.LUT R10, R10, 0x400, RZ, 0xfc, !PT ;  /* 0x000004000a0a6812 */ /* 0x000fe400078efcff */
[----:B------:R-:W-:Y:S02]  /*76b10*/  ISETP.LT.OR P6, PT, R27, 0x14a, !P0 ;  /* 0x0000014a1b00780c */ /* 0x000fe400047c1670 */
[----:B------:R-:W-:Y:S02]  /*76b20*/  LOP3.LUT R10, R10, 0xfffffdff, RZ, 0xc0, !PT ;  /* 0xfffffdff0a0a7812 */ /* 0x000fe400078ec0ff */
[----:B------:R-:W-:-:S09]  /*76b30*/  LOP3.LUT P2, RZ, R0, 0x400, RZ, 0xc0, !PT ;  /* 0x0000040000ff7812 */ /* 0x000fd2000784c0ff */
[----:B------:R-:W-:Y:S01]  /*76b40*/  @P6 LOP3.LUT R10, R10, 0x200, RZ, 0xfc, !PT ;  /* 0x000002000a0a6812 */ /* 0x000fe200078efcff */
[----:B----4-:R0:W-:Y:S02]  /*76b50*/  @!P1 STG.E.U8 desc[UR22][R164.64+0x118], R17 ;  /* 0x00011811a4009986 */ /* 0x0101e4000c101116 */
[----:B0-----:R-:W-:-:S04]  /*76b60*/  @!P6 IADD3 R164, P3, P4, R3, R16, R5 ;  /* 0x0000001003a4e210 */ /* 0x001fc80007c7e005 */
[----:B------:R-:W-:Y:S02]  /*76b70*/  @!P6 IADD3.X R165, R2, R29, R4, P3, P4 ;  /* 0x0000001d02a5e210 */ /* 0x000fe40001fe8404 */
[----:B------:R-:W-:-:S13]  /*76b80*/  ISETP.LT.OR P6, PT, R27, 0x151, !P0 ;  /* 0x000001511b00780c */ /* 0x000fda00047c1670 */
[----:B------:R-:W-:-:S04]  /*76b90*/  @!P6 IADD3 R20, P3, P4, R3, R16, R5 ;  /* 0x000000100314e210 */ /* 0x000fc80007c7e005 */
[----:B------:R-:W-:Y:S02]  /*76ba0*/  @!P6 IADD3.X R13, R2, R29, R4, P3, P4 ;  /* 0x0000001d020de210 */ /* 0x000fe40001fe8404 */
[----:B------:R-:W-:Y:S01]  /*76bb0*/  ISETP.LT.OR P3, PT, R27, 0x121, !P5 ;  /* 0x000001211b00780c */ /* 0x000fe20006f61670 */
[----:B------:R-:W-:-:S05]  /*76bc0*/  FMUL R17, R168, UR21 ;  /* 0x00000015a8117c20 */ /* 0x000fca0008400000 */
[----:B------:R-:W-:-:S05]  /*76bd0*/  F2FP.SATFINITE.E4M3.F32.PACK_AB_MERGE_C R17, RZ, R17, RZ ;  /* 0x00000011ff11723e */ /* 0x000fca00048070ff */
[----:B---3--:R0:W-:Y:S04]  /*76be0*/  @!P2 STG.E.U8 desc[UR22][R166.64+0x119], R17 ;  /* 0x00011911a600a986 */ /* 0x0081e8000c101116 */
[----:B0-----:R-:W3:Y:S01]  /*76bf0*/  LDL.LU.64 R166, [R1+0x310] ;  /* 0x0003100001a67983 */ /* 0x001ee20000300a00 */
[----:B------:R-:W-:-:S03]  /*76c00*/  FMUL R17, R12, UR21 ;  /* 0x000000150c117c20 */ /* 0x000fc60008400000 */
[----:B------:R0:W-:Y:S04]  /*76c10*/  @!P6 STL [R1+0x300], R20 ;  /* 0x000300140100e387 */ /* 0x0001e80000100800 */
[----:B------:R-:W-:Y:S04]  /*76c20*/  @!P6 STL [R1+0x324], R13 ;  /* 0x0003240d0100e387 */ /* 0x000fe80000100800 */
[----:B------:R-:W4:Y:S01]  /*76c30*/  LDL.LU R12, [R1+0xee0] ;  /* 0x000ee000010c7983 */ /* 0x000f220000300800 */
[----:B0-----:R-:W0:Y:S01]  /*76c40*/  @!P3 LDC.64 R20, c[0x0][0x5c0] ;  /* 0x00017000ff14bb82 */ /* 0x001e220000000a00 */
[----:B------:R-:W-:-:S02]  /*76c50*/  F2FP.SATFINITE.E4M3.F32.PACK_AB_MERGE_C R17, RZ, R17, RZ ;  /* 0x00000011ff11723e */ /* 0x000fc400048070ff */
[----:B------:R-:W4:Y:S01]  /*76c60*/  LDL.64 R168, [R1+0x2e0] ;  /* 0x0002e00001a87983 */ /* 0x000f220000100a00 */
[----:B0-----:R-:W-:-:S05]  /*76c70*/  @!P3 IADD3 R20, P4, R16, R20, RZ ;  /* 0x000000141014b210 */ /* 0x001fca0007f9e0ff */
[----:B------:R-:W-:-:S05]  /*76c80*/  @!P3 IMAD.X R21, R29, 0x1, R21, P4 ;  /* 0x000000011d15b824 */ /* 0x000fca00020e0615 */
[----:B------:R2:W-:Y:S02]  /*76c90*/  @!P3 STG.E.U8 desc[UR22][R20.64+0x120], R17 ;  /* 0x000120111400b986 */ /* 0x0005e4000c101116 */
[----:B--2---:R-:W-:Y:S02]  /*76ca0*/  FMUL R17, R28, UR21 ;  /* 0x000000151c117c20 */ /* 0x004fe40008400000 */
[----:B------:R-:W2:Y:S01]  /*76cb0*/  LDL.LU R28, [R1+0xee4] ;  /* 0x000ee400011c7983 */ /* 0x000ea20000300800 */
[----:B------:R-:W-:-:S13]  /*76cc0*/  ISETP.LT.OR P3, PT, R27, 0x122, !P5 ;  /* 0x000001221b00780c */ /* 0x000fda0006f61670 */
[----:B------:R-:W0:Y:S01]  /*76cd0*/  @!P3 LDC.64 R20, c[0x0][0x5c0] ;  /* 0x00017000ff14bb82 */ /* 0x000e220000000a00 */
[----:B------:R-:W-:-:S04]  /*76ce0*/  LOP3.LUT R10, R10, 0xfffffeff, RZ, 0xc0, !PT ;  /* 0xfffffeff0a0a7812 */ /* 0x000fc800078ec0ff */
[----:B------:R-:W-:Y:S02]  /*76cf0*/  @P6 LOP3.LUT R10, R10, 0x100, RZ, 0xfc, !PT ;  /* 0x000001000a0a6812 */ /* 0x000fe400078efcff */
[----:B------:R-:W-:Y:S02]  /*76d00*/  ISETP.LT.OR P6, PT, R27, 0x152, !P0 ;  /* 0x000001521b00780c */ /* 0x000fe400047c1670 */
        /* <DEDUP_REMOVED lines=14> */
[----:B------:R-:W-:Y:S04]  /*76df0*/  @!P6 STL [R1+0x328], R13 ;  /* 0x0003280d0100e387 */ /* 0x000fe80000100800 */
[----:B------:R-:W2:Y:S01]  /*76e00*/  LDL.LU R172, [R1+0xee8] ;  /* 0x000ee80001ac7983 */ /* 0x000ea20000300800 */
[----:B------:R-:W-:Y:S01]  /*76e10*/  LOP3.LUT P1, RZ, R11, 0x800, RZ, 0xc0, !PT ;  /* 0x000008000bff7812 */ /* 0x000fe2000782c0ff */
[----:B------:R-:W-:Y:S01]  /*76e20*/  FMUL R17, R170, UR21 ;  /* 0x00000015aa117c20 */ /* 0x000fe20008400000 */
[----:B------:R-:W-:-:S04]  /*76e30*/  LOP3.LUT R10, R10, 0xffffffbf, RZ, 0xc0, !PT ;  /* 0xffffffbf0a0a7812 */ /* 0x000fc800078ec0ff */
[----:B------:R-:W-:Y:S02]  /*76e40*/  F2FP.SATFINITE.E4M3.F32.PACK_AB_MERGE_C R17, RZ, R17, RZ ;  /* 0x00000011ff11723e */ /* 0x000fe400048070ff */
[----:B------:R-:W-:Y:S02]  /*76e50*/  @P6 LOP3.LUT R10, R10, 0x40, RZ, 0xfc, !PT ;  /* 0x000000400a0a6812 */ /* 0x000fe400078efcff */
[----:B------:R-:W-:Y:S02]  /*76e60*/  ISETP.LT.OR P6, PT, R27, 0x15a, !P0 ;  /* 0x0000015a1b00780c */ /* 0x000fe400047c1670 */
[----:B------:R-:W-:Y:S01]  /*76e70*/  LOP3.LUT R10, R10, 0xffffffdf, RZ, 0xc0, !PT ;  /* 0xffffffdf0a0a7812 */ /* 0x000fe200078ec0ff */
[----:B---3--:R4:W-:Y:S02]  /*76e80*/  @!P1 STG.E.U8 desc[UR22][R166.64+0x120], R17 ;  /* 0x00012011a6009986 */ /* 0x0089e4000c101116 */
[----:B----4-:R-:W-:Y:S02]  /*76e90*/  FMUL R17, R12, UR21 ;  /* 0x000000150c117c20 */ /* 0x010fe40008400000 */
[----:B------:R-:W3:Y:S06]  /*76ea0*/  LDL.LU R12, [R1+0xeec] ;  /* 0x000eec00010c7983 */ /* 0x000eec0000300800 */
[----:B------:R-:W-:-:S02]  /*76eb0*/  @!P6 IADD3 R166, P3, P4, R3, R16, R5 ;  /* 0x0000001003a6e210 */ /* 0x000fc40007c7e005 */
        /* <DEDUP_REMOVED lines=8> */
[----:B0-----:R-:W4:Y:S04]  /*76f40*/  LDL.LU.64 R168, [R1+0x2f8] ;  /* 0x0002f80001a87983 */ /* 0x001f280000300a00 */
[----:B------:R0:W-:Y:S04]  /*76f50*/  @!P6 STL [R1+0x32c], R20 ;  /* 0x00032c140100e387 */ /* 0x0001e80000100800 */
[----:B------:R-:W-:Y:S01]  /*76f60*/  @!P6 STL [R1+0x334], R13 ;  /* 0x0003340d0100e387 */ /* 0x000fe20000100800 */
[----:B--2---:R-:W-:-:S03]  /*76f70*/  FMUL R17, R28, UR21 ;  /* 0x000000151c117c20 */ /* 0x004fc60008400000 */
[----:B------:R-:W2:Y:S01]  /*76f80*/  LDL.LU R28, [R1+0xef0] ;  /* 0x000ef000011c7983 */ /* 0x000ea20000300800 */
[----:B------:R-:W-:Y:S02]  /*76f90*/  ISETP.LT.OR P3, PT, R27, 0x129, !P5 ;  /* 0x000001291b00780c */ /* 0x000fe40006f61670 */
[----:B------:R-:W-:Y:S01]  /*76fa0*/  F2FP.SATFINITE.E4M3.F32.PACK_AB_MERGE_C R17, RZ, R17, RZ ;  /* 0x00000011ff11723e */ /* 0x000fe200048070ff */
[----:B------:R-:W2:Y:S10]  /*76fb0*/  LDL.64 R170, [R1+0x2d8] ;  /* 0x0002d80001aa7983 */ /* 0x000eb40000100a00 */
[----:B0-----:R-:W0:Y:S02]  /*76fc0*/  @!P3 LDC.64 R20, c[0x0][0x5c0] ;  /* 0x00017000ff14bb82 */ /* 0x001e240000000a00 */
[----:B0-----:R-:W-:-:S05]  /*76fd0*/  @!P3 IADD3 R20, P4, R16, R20, RZ ;  /* 0x000000141014b210 */ /* 0x001fca0007f9e0ff */
[----:B------:R-:W-:-:S05]  /*76fe0*/  @!P3 IMAD.X R21, R29, 0x1, R21, P4 ;  /* 0x000000011d15b824 */ /* 0x000fca00020e0615 */
[----:B------:R0:W-:Y:S01]  /*76ff0*/  @!P3 STG.E.U8 desc[UR22][R20.64+0x128], R17 ;  /* 0x000128111400b986 */ /* 0x0001e2000c101116 */
[----:B------:R-:W-:-:S13]  /*77000*/  ISETP.LT.OR P3, PT, R27, 0x12a, !P5 ;  /* 0x0000012a1b00780c */ /* 0x000fda0006f61670 */
[----:B0-----:R-:W0:Y:S01]  /*77010*/  @!P3 LDC.64 R20, c[0x0][0x5c0] ;  /* 0x00017000ff14bb82 */ /* 0x001e220000000a00 */
[----:B------:R-:W-:-:S04]  /*77020*/  LOP3.LUT R10, R10, 0xffffffef, RZ, 0xc0, !PT ;  /* 0xffffffef0a0a7812 */ /* 0x000fc800078ec0ff */
[----:B------:R-:W-:Y:S02]  /*77030*/  @P6 LOP3.LUT R10, R10, 0x10, RZ, 0xfc, !PT ;  /* 0x000000100a0a6812 */ /* 0x000fe400078efcff */
[----:B------:R-:W-:Y:S02]  /*77040*/  ISETP.LT.OR P6, PT, R27, 0x162, !P0 ;  /* 0x000001621b00780c */ /* 0x000fe400047c1670 */
[----:B0-----:R-:W-:Y:S01]  /*77050*/  @!P3 IADD3 R20, P4, R16, R20, RZ ;  /* 0x000000141014b210 */ /* 0x001fe20007f9e0ff */
[----:B------:R-:W-:Y:S02]  /*77060*/  FMUL R17, R172, UR21 ;  /* 0x00000015ac117c20 */ /* 0x000fe40008400000 */
[----:B------:R-:W2:Y:S02]  /*77070*/  LDL.LU R172, [R1+0xef4] ;  /* 0x000ef40001ac7983 */ /* 0x000ea40000300800 */
[----:B------:R-:W-:Y:S01]  /*77080*/  @!P3 IMAD.X R21, R29, 0x1, R21, P4 ;  /* 0x000000011d15b824 */ /* 0x000fe200020e0615 */
[----:B------:R-:W-:-:S05]  /*77090*/  F2FP.SATFINITE.E4M3.F32.PACK_AB_MERGE_C R17, RZ, R17, RZ ;  /* 0x00000011ff11723e */ /* 0x000fca00048070ff */
        /* <DEDUP_REMOVED lines=14> */
[----:B------:R-:W-:Y:S02]  /*77180*/  LOP3.LUT P1, RZ, R11, 0x4000, RZ, 0xc0, !PT ;  /* 0x000040000bff7812 */ /* 0x000fe4000782c0ff */
[----:B------:R-:W-:-:S11]  /*77190*/  F2FP.SATFINITE.E4M3.F32.PACK_AB_MERGE_C R17, RZ, R17, RZ ;  /* 0x00000011ff11723e */ /* 0x000fd600048070ff */
[----:B----4-:R2:W-:Y:S02]  /*771a0*/  @!P1 STG.E.U8 desc[UR22][R168.64+0x128], R17 ;  /* 0x00012811a8009986 */ /* 0x0105e4000c101116 */
[----:B--2---:R-:W-:Y:S02]  /*771b0*/  FMUL R17, R28, UR21 ;  /* 0x000000151c117c20 */ /* 0x004fe40008400000 */
[----:B------:R-:W2:Y:S01]  /*771c0*/  LDL.LU R28, [R1+0xefc] ;  /* 0x000efc00011c7983 */ /* 0x000ea20000300800 */
[----:B------:R-:W-:-:S04]  /*771d0*/  LOP3.LUT R10, R10, 0xfffffffb, RZ, 0xc0, !PT ;  /* 0xfffffffb0a0a7812 */ /* 0x000fc800078ec0ff */
[----:B------:R-:W-:Y:S02]  /*771e0*/  @P6 LOP3.LUT R10, R10, 0x4, RZ, 0xfc, !PT ;  /* 0x000000040a0a6812 */ /* 0x000fe400078efcff */
[----:B------:R-:W-:Y:S02]  /*771f0*/  ISETP.LT.OR P6, PT, R27, 0x16a, !P0 ;  /* 0x0000016a1b00780c */ /* 0x000fe400047c1670 */
[----:B------:R-:W-:-:S11]  /*77200*/  LOP3.LUT R10, R10, 0xfffffffd, RZ, 0xc0, !PT ;  /* 0xfffffffd0a0a7812 */ /* 0x000fd600078ec0ff */
        /* <DEDUP_REMOVED lines=10> */
[----:B0-----:R-:W4:Y:S04]  /*772b0*/  LDL.LU.64 R170, [R1+0x2e8] ;  /* 0x0002e80001aa7983 */ /* 0x001f280000300a00 */
[----:B------:R0:W-:Y:S02]  /*772c0*/  @!P6 STL [R1+0x33c], R20 ;  /* 0x00033c140100e387 */ /* 0x0001e40000100800 */
[----:B0-----:R-:W0:Y:S01]  /*772d0*/  @!P3 LDC.64 R20, c[0x0][0x5c0] ;  /* 0x00017000ff14bb82 */ /* 0x001e220000000a00 */
[----:B------:R-:W-:Y:S01]  /*772e0*/  FMUL R17, R172, UR21 ;  /* 0x00000015ac117c20 */ /* 0x000fe20008400000 */
[----:B0-----:R-:W-:-:S04]  /*772f0*/  @!P3 IADD3 R20, P4, R16, R20, RZ ;  /* 0x000000141014b210 */ /* 0x001fc80007f9e0ff */
[----:B------:R-:W-:Y:S01]  /*77300*/  F2FP.SATFINITE.E4M3.F32.PACK_AB_MERGE_C R17, RZ, R17, RZ ;  /* 0x00000011ff11723e */ /* 0x000fe200048070ff */
[----:B------:R-:W-:-:S05]  /*77310*/  @!P3 IMAD.X R21, R29, 0x1, R21, P4 ;  /* 0x000000011d15b824 */ /* 0x000fca00020e0615 */
[----:B------:R0:W-:Y:S01]  /*77320*/  @!P3 STG.E.U8 desc[UR22][R20.64+0x130], R17 ;  /* 0x000130111400b986 */ /* 0x0001e2000c101116 */
[----:B------:R-:W-:-:S13]  /*77330*/  ISETP.LT.OR P3, PT, R27, 0x132, !P5 ;  /* 0x000001321b00780c */ /* 0x000fda0006f61670 */
[----:B0-----:R-:W0:Y:S01]  /*77340*/  @!P3 LDC.64 R20, c[0x0][0x5c0] ;  /* 0x00017000ff14bb82 */ /* 0x001e220000000a00 */
[----:B------:R-:W-:Y:S04]  /*77350*/  @!P6 STL [R1+0x344], R13 ;  /* 0x0003440d0100e387 */ /* 0x000fe80000100800 */
[----:B------:R-:W4:Y:S01]  /*77360*/  LDL.LU R178, [R1+0xf00] ;  /* 0x000f000001b27983 */ /* 0x000f220000300800 */
[----:B------:R-:W-:-:S03]  /*77370*/  LOP3.LUT R10, R10, 0xfffffffe, RZ, 0xc0, !PT ;  /* 0xfffffffe0a0a7812 */ /* 0x000fc600078ec0ff */
[----:B------:R-:W4:Y:S01]  /*77380*/  LDL.64 R172, [R1+0x2a0] ;  /* 0x0002a00001ac7983 */ /* 0x000f220000100a00 */
[----:B------:R-:W-:Y:S02]  /*77390*/  @P6 LOP3.LUT R10, R10, 0x1, RZ, 0xfc, !PT ;  /* 0x000000010a0a6812 */ /* 0x000fe400078efcff */
[----:B------:R-:W-:Y:S02]  /*773a0*/  ISETP.LT.OR P6, PT, R27, 0x172, !P0 ;  /* 0x000001721b00780c */ /* 0x000fe400047c1670 */
[----:B0-----:R-:W-:Y:S01]  /*773b0*/  @!P3 IADD3 R20, P4, R16, R20, RZ ;  /* 0x000000141014b210 */ /* 0x001fe20007f9e0ff */
[----:B---3--:R-:W-:Y:S02]  /*773c0*/  FMUL R17, R12, UR21 ;  /* 0x000000150c117c20 */ /* 0x008fe40008400000 */
[----:B------:R-:W3:Y:S02]  /*773d0*/  LDL.LU R12, [R1+0xf04] ;  /* 0x000f0400010c7983 */ /* 0x000ee40000300800 */
        /* <DEDUP_REMOVED lines=17> */
[----:B------:R-:W-:Y:S01]  /*774f0*/  LOP3.LUT P1, RZ, R11, 0x20000, RZ, 0xc0, !PT ;  /* 0x000200000bff7812 */ /* 0x000fe2000782c0ff */
[----:B------:R-:W2:Y:S01]  /*77500*/  LDL.LU R180, [R1+0xf0c] ;  /* 0x000f0c0001b47983 */ /* 0x000ea20000300800 */
[----:B------:R-:W-:Y:S02]  /*77510*/  @P6 LOP3.LUT R9, R9, 0x40000000, RZ, 0xfc, !PT ;  /* 0x4000000009096812 */ /* 0x000fe400078efcff */
[----:B------:R-:W-:Y:S02]  /*77520*/  ISETP.LT.OR P6, PT, R27, 0x17a, !P0 ;  /* 0x0000017a1b00780c */ /* 0x000fe400047c1670 */
[----:B------:R-:W-:Y:S02]  /*77530*/  F2FP.SATFINITE.E4M3.F32.PACK_AB_MERGE_C R17, RZ, R17, RZ ;  /* 0x00000011ff11723e */ /* 0x000fe400048070ff */
[----:B------:R-:W-:-:S09]  /*77540*/  LOP3.LUT R9, R9, 0xdfffffff, RZ, 0xc0, !PT ;  /* 0xdfffffff09097812 */ /* 0x000fd200078ec0ff */
[----:B------:R-:W-:Y:S02]  /*77550*/  @P6 LOP3.LUT R9, R9, 0x20000000, RZ, 0xfc, !PT ;  /* 0x2000000009096812 */ /* 0x000fe400078efcff */
[----:B------:R-:W-:Y:S01]  /*77560*/  LOP3.LUT P2, RZ, R8, 0x100000, RZ, 0xc0, !PT ;  /* 0x0010000008ff7812 */ /* 0x000fe2000784c0ff */
        /* <DEDUP_REMOVED lines=9> */
[----:B------:R0:W-:Y:S04]  /*77600*/  @!P2 STG.E.U8 desc[UR22][R172.64+0x131], R17 ;  /* 0x00013111ac00a986 */ /* 0x0001e8000c101116 */
[----:B0-----:R-:W4:Y:S01]  /*77610*/  LDL.LU.64 R172, [R1+0x2c0] ;  /* 0x0002c00001ac7983 */ /* 0x001f220000300a00 */
[----:B---3--:R-:W-:-:S03]  /*77620*/  FMUL R17, R12, UR21 ;  /* 0x000000150c117c20 */ /* 0x008fc60008400000 */
[----:B------:R0:W-:Y:S04]  /*77630*/  @!P6 STL [R1+0x34c], R20 ;  /* 0x00034c140100e387 */ /* 0x0001e80000100800 */
[----:B------:R-:W-:Y:S04]  /*77640*/  @!P6 STL [R1+0x354], R13 ;  /* 0x0003540d0100e387 */ /* 0x000fe80000100800 */
[----:B------:R-:W3:Y:S01]  /*77650*/  LDL.LU R12, [R1+0xf10] ;  /* 0x000f1000010c7983 */ /* 0x000ee20000300800 */
[----:B0-----:R-:W0:Y:S01]  /*77660*/  @!P3 LDC.64 R20, c[0x0][0x5c0] ;  /* 0x00017000ff14bb82 */ /* 0x001e220000000a00 */
[----:B------:R-:W-:-:S02]  /*77670*/  F2FP.SATFINITE.E4M3.F32.PACK_AB_MERGE_C R17, RZ, R17, RZ ;  /* 0x00000011ff11723e */ /* 0x000fc400048070ff */
[----:B------:R-:W3:Y:S01]  /*77680*/  LDL.64 R178, [R1+0x298] ;  /* 0x0002980001b27983 */ /* 0x000ee20000100a00 */
        /* <DEDUP_REMOVED lines=32> */
[----:B------:R-:W-:Y:S02]  /*77890*/  LOP3.LUT R9, R9, 0xfdffffff, RZ, 0xc0, !PT ;  /* 0xfdffffff09097812 */ /* 0x000fe400078ec0ff */
[----:B------:R-:W-:-:S09]  /*778a0*/  LOP3.LUT P2, RZ, R0, 0x1000000, RZ, 0xc0, !PT ;  /* 0x0100000000ff7812 */ /* 0x000fd2000784c0ff */
[----:B------:R-:W-:Y:S01]  /*778b0*/  @P6 LOP3.LUT R9, R9, 0x2000000, RZ, 0xfc, !PT ;  /* 0x0200000009096812 */ /* 0x000fe200078efcff */
[----:B----4-:R3:W-:Y:S02]  /*778c0*/  @!P1 STG.E.U8 desc[UR22][R172.64+0x138], R17 ;  /* 0x00013811ac009986 */ /* 0x0107e4000c101116 */
[----:B---3--:R-:W-:Y:S02]  /*778d0*/  FMUL R17, R12, UR21 ;  /* 0x000000150c117c20 */ /* 0x008fe40008400000 */
[----:B------:R-:W3:Y:S01]  /*778e0*/  LDL.LU R12, [R1+0xf1c] ;  /* 0x000f1c00010c7983 */ /* 0x000ee20000300800 */
[----:B------:R-:W-:-:S04]  /*778f0*/  @!P6 IADD3 R172, P3, P4, R3, R16, R5 ;  /* 0x0000001003ace210 */ /* 0x000fc80007c7e005 */
[----:B------:R-:W-:Y:S02]  /*77900*/  @!P6 IADD3.X R173, R2, R29, R4, P3, P4 ;  /* 0x0000001d02ade210 */ /* 0x000fe40001fe8404 */
[----:B------:R-:W-:Y:S02]  /*77910*/  ISETP.LT.OR P6, PT, R27, 0x191, !P0 ;  /* 0x000001911b00780c */ /* 0x000fe400047c1670 */
[----:B------:R-:W-:-:S05]  /*77920*/  F2FP.SATFINITE.E4M3.F32.PACK_AB_MERGE_C R17, RZ, R17, RZ ;  /* 0x00000011ff11723e */ /* 0x000fca00048070ff */
[----:B------:R0:W-:Y:S06]  /*77930*/  @!P2 STG.E.U8 desc[UR22][R178.64+0x139], R17 ;  /* 0x00013911b200a986 */ /* 0x0001ec000c101116 */
[----:B------:R-:W-:-:S04]  /*77940*/  @!P6 IADD3 R20, P3, P4, R3, R16, R5 ;  /* 0x000000100314e210 */ /* 0x000fc80007c7e005 */
[----:B------:R-:W-:Y:S01]  /*77950*/  @!P6 IADD3.X R13, R2, R29, R4, P3, P4 ;  /* 0x0000001d020de210 */ /* 0x000fe20001fe8404 */
        /* <DEDUP_REMOVED lines=34> */
[----:B---3--:R-:W-:-:S03]  /*77b80*/  FMUL R17, R12, UR21 ;  /* 0x000000150c117c20 */ /* 0x008fc60008400000 */
        /* <DEDUP_REMOVED lines=30> */
[----:B------:R-:W-:Y:S01]  /*77d70*/  LOP3.LUT R9, R9, 0xffefffff, RZ, 0xc0, !PT ;  /* 0xffefffff09097812 */ /* 0x000fe200078ec0ff */
[----:B------:R-:W-:Y:S03]  /*77d80*/  @!P6 STL [R1+0x374], R13 ;  /* 0x0003740d0100e387 */ /* 0x000fe60000100800 */
[----:B------:R-:W-:Y:S01]  /*77d90*/  @P6 LOP3.LUT R9, R9, 0x100000, RZ, 0xfc, !PT ;  /* 0x0010000009096812 */ /* 0x000fe200078efcff */
[----:B------:R-:W4:Y:S01]  /*77da0*/  LDL.LU R184, [R1+0xf30] ;  /* 0x000f300001b87983 */ /* 0x000f220000300800 */
[----:B------:R-:W-:-:S03]  /*77db0*/  ISETP.LT.OR P6, PT, R27, 0x1a2, !P0 ;  /* 0x000001a21b00780c */ /* 0x000fc600047c1670 */
[----:B------:R-:W4:Y:S01]  /*77dc0*/  LDL.64 R182, [R1+0x220] ;  /* 0x0002200001b67983 */ /* 0x000f220000100a00 */
[----:B0-----:R-:W-:-:S05]  /*77dd0*/  @!P3 IADD3 R20, P4, R16, R20, RZ ;  /* 0x000000141014b210 */ /* 0x001fca0007f9e0ff */
[----:B------:R-:W-:Y:S02]  /*77de0*/  @!P3 IMAD.X R21, R29, 0x1, R21, P4 ;  /* 0x000000011d15b824 */ /* 0x000fe400020e0615 */
[----:B---3--:R-:W-:Y:S01]  /*77df0*/  FMUL R17, R12, UR21 ;  /* 0x000000150c117c20 */ /* 0x008fe20008400000 */
[----:B------:R-:W-:Y:S01]  /*77e00*/  LOP3.LUT R9, R9, 0xfff7ffff, RZ, 0xc0, !PT ;  /* 0xfff7ffff09097812 */ /* 0x000fe200078ec0ff */
[----:B------:R-:W3:Y:S03]  /*77e10*/  LDL.LU R12, [R1+0xf34] ;  /* 0x000f3400010c7983 */ /* 0x000ee60000300800 */
[----:B------:R-:W-:-:S05]  /*77e20*/  F2FP.SATFINITE.E4M3.F32.PACK_AB_MERGE_C R17, RZ, R17, RZ ;  /* 0x00000011ff11723e */ /* 0x000fca00048070ff */
[----:B------:R0:W-:Y:S01]  /*77e30*/  @!P3 STG.E.U8 desc[UR22][R20.64+0x149], R17 ;  /* 0x000149111400b986 */ /* 0x0001e2000c101116 */
[----:B------:R-:W-:Y:S02]  /*77e40*/  @P6 LOP3.LUT R9, R9, 0x80000, RZ, 0xfc, !PT ;  /* 0x0008000009096812 */ /* 0x000fe400078efcff */
[----:B0-----:R-:W-:-:S04]  /*77e50*/  @!P6 IADD3 R20, P3, P4, R3, R16, R5 ;  /* 0x000000100314e210 */ /* 0x001fc80007c7e005 */
[----:B------:R-:W-:Y:S01]  /*77e60*/  @!P6 IADD3.X R13, R2, R29, R4, P3, P4 ;  /* 0x0000001d020de210 */ /* 0x000fe20001fe8404 */
[----:B------:R0:W-:Y:S04]  /*77e70*/  @!P6 STL [R1+0x228], R20 ;  /* 0x000228140100e387 */ /* 0x0001e80000100800 */
        /* <DEDUP_REMOVED lines=27> */
[----:B0-----:R-:W4:Y:S04]  /*78030*/  LDL.LU.64 R182, [R1+0x248] ;  /* 0x0002480001b67983 */ /* 0x001f280000300a00 */
[----:B------:R0:W-:Y:S02]  /*78040*/  @!P6 STL [R1+0x37c], R20 ;  /* 0x00037c140100e387 */ /* 0x0001e40000100800 */
[----:B0-----:R-:W0:Y:S02]  /*78050*/  @!P3 LDC.64 R20, c[0x0][0x5c0] ;  /* 0x00017000ff14bb82 */ /* 0x001e240000000a00 */
[----:B------:R-:W-:Y:S01]  /*78060*/  @!P6 STL [R1+0x384], R13 ;  /* 0x0003840d0100e387 */ /* 0x000fe20000100800 */
[----:B---3--:R-:W-:-:S03]  /*78070*/  FMUL R17, R12, UR21 ;  /* 0x000000150c117c20 */ /* 0x008fc60008400000 */
[----:B------:R-:W3:Y:S02]  /*78080*/  LDL.LU R12, [R1+0xf40] ;  /* 0x000f4000010c7983 */ /* 0x000ee40000300800 */
[----:B------:R-:W-:Y:S02]  /*78090*/  F2FP.SATFINITE.E4M3.F32.PACK_AB_MERGE_C R17, RZ, R17, RZ ;  /* 0x00000011ff11723e */ /* 0x000fe400048070ff */
[----:B------:R-:W3:Y:S01]  /*780a0*/  LDL.LU.64 R184, [R1+0x1a0] ;  /* 0x0001a00001b87983 */ /* 0x000ee20000300a00 */
        /* <DEDUP_REMOVED lines=20> */
[----:B------:R-:W-:Y:S01]  /*781f0*/  ISETP.LT.OR P6, PT, R27, 0x1b9, !P0 ;  /* 0x000001b91b00780c */ /* 0x000fe200047c1670 */
[----:B------:R-:W-:-:S12]  /*78200*/  FMUL R17, R25, UR21 ;  /* 0x0000001519117c20 */ /* 0x000fd80008400000 */
[----:B0-----:R-:W-:-:S04]  /*78210*/  @!P6 IADD3 R20, P3, P4, R3, R16, R5 ;  /* 0x000000100314e210 */ /* 0x001fc80007c7e005 */
[----:B-1----:R-:W-:Y:S01]  /*78220*/  @!P6 IADD3.X R13, R2, R29, R4, P3, P4 ;  /* 0x0000001d020de210 */ /* 0x002fe20001fe8404 */
[----:B------:R-:W-:Y:S04]  /*78230*/  @!P6 STL [R1+0x380], R20 ;  /* 0x000380140100e387 */ /* 0x000fe80000100800 */
[----:B------:R-:W-:Y:S04]  /*78240*/  @!P6 STL [R1+0x388], R13 ;  /* 0x0003880d0100e387 */ /* 0x000fe80000100800 */
[----:B------:R-:W2:Y:S01]  /*78250*/  LDL.LU R25, [R1+0xf48] ;  /* 0x000f480001197983 */ /* 0x000ea20000300800 */
[----:B------:R-:W-:-:S02]  /*78260*/  LOP3.LUT R9, R9, 0xffffbfff, RZ, 0xc0, !PT ;  /* 0xffffbfff09097812 */ /* 0x000fc400078ec0ff */
[----:B------:R-:W-:Y:S02]  /*78270*/  LOP3.LUT P1, RZ, R11, 0x20000000, RZ, 0xc0, !PT ;  /* 0x200000000bff7812 */ /* 0x000fe4000782c0ff */
[----:B------:R-:W-:Y:S02]  /*78280*/  @P6 LOP3.LUT R9, R9, 0x4000, RZ, 0xfc, !PT ;  /* 0x0000400009096812 */ /* 0x000fe400078efcff */
[----:B------:R-:W-:Y:S02]  /*78290*/  ISETP.LT.OR P6, PT, R27, 0x1ba, !P0 ;  /* 0x000001ba1b00780c */ /* 0x000fe400047c1670 */
[----:B------:R-:W-:Y:S02]  /*782a0*/  F2FP.SATFINITE.E4M3.F32.PACK_AB_MERGE_C R17, RZ, R17, RZ ;  /* 0x00000011ff11723e */ /* 0x000fe400048070ff */
[----:B------:R-:W-:Y:S02]  /*782b0*/  LOP3.LUT R9, R9, 0xffffdfff, RZ, 0xc0, !PT ;  /* 0xffffdfff09097812 */ /* 0x000fe400078ec0ff */
[----:B------:R-:W-:-:S07]  /*782c0*/  LOP3.LUT P2, RZ, R8, 0x400000, RZ, 0xc0, !PT ;  /* 0x0040000008ff7812 */ /* 0x000fce000784c0ff */
[----:B------:R-:W-:Y:S01]  /*782d0*/  @P6 LOP3.LUT R9, R9, 0x2000, RZ, 0xfc, !PT ;  /* 0x0000200009096812 */ /* 0x000fe200078efcff */
[----:B----4-:R0:W-:Y:S02]  /*782e0*/  @!P1 STG.E.U8 desc[UR22][R182.64+0x150], R17 ;  /* 0x00015011b6009986 */ /* 0x0101e4000c101116 */
[----:B0-----:R-:W-:-:S04]  /*782f0*/  @!P6 IADD3 R182, P3, P4, R3, R16, R5 ;  /* 0x0000001003b6e210 */ /* 0x001fc80007c7e005 */
[----:B------:R-:W-:Y:S02]  /*78300*/  @!P6 IADD3.X R183, R2, R29, R4, P3, P4 ;  /* 0x0000001d02b7e210 */ /* 0x000fe40001fe8404 */
[----:B------:R-:W-:Y:S01]  /*78310*/  ISETP.LT.OR P6, PT, R27, 0x1c1, !P0 ;  /* 0x000001c11b00780c */ /* 0x000fe200047c1670 */
[----:B---3--:R-:W-:Y:S02]  /*78320*/  FMUL R17, R12, UR21 ;  /* 0x000000150c117c20 */ /* 0x008fe40008400000 */
[----:B------:R-:W3:Y:S03]  /*78330*/  LDL.LU R12, [R1+0xf4c] ;  /* 0x000f4c00010c7983 */ /* 0x000ee60000300800 */
[----:B------:R-:W-:-:S07]  /*78340*/  F2FP.SATFINITE.E4M3.F32.PACK_AB_MERGE_C R17, RZ, R17, RZ ;  /* 0x00000011ff11723e */ /* 0x000fce00048070ff */
[----:B------:R-:W-:Y:S01]  /*78350*/  @!P6 IADD3 R13, P3, P4, R3, R16, R5 ;  /* 0x00000010030de210 */ /* 0x000fe20007c7e005 */
[----:B------:R0:W-:Y:S04]  /*78360*/  @!P2 STG.E.U8 desc[UR22][R184.64+0x151], R17 ;  /* 0x00015111b800a986 */ /* 0x0001e8000c101116 */
[----:B0-----:R-:W4:Y:S04]  /*78370*/  LDL.LU.64 R184, [R1+0x1f0] ;  /* 0x0001f00001b87983 */ /* 0x001f280000300a00 */
[----:B------:R-:W-:Y:S01]  /*78380*/  @!P6 STL [R1+0x38c], R13 ;  /* 0x00038c0d0100e387 */ /* 0x000fe20000100800 */
[----:B--2---:R-:W-:-:S03]  /*78390*/  FMUL R17, R28, UR21 ;  /* 0x000000151c117c20 */ /* 0x004fc60008400000 */
[----:B------:R-:W2:Y:S01]  /*783a0*/  LDL.LU R28, [R1+0xf50] ;  /* 0x000f5000011c7983 */ /* 0x000ea20000300800 */
[----:B------:R-:W-:Y:S02]  /*783b0*/  @!P6 IADD3.X R30, R2, R29, R4, P3, P4 ;  /* 0x0000001d021ee210 */ /* 0x000fe40001fe8404 */
[----:B------:R-:W-:Y:S01]  /*783c0*/  ISETP.LT.OR P3, PT, R27, 0x159, !P5 ;  /* 0x000001591b00780c */ /* 0x000fe20006f61670 */
[----:B------:R-:W2:-:S12]  /*783d0*/  LDL.LU.64 R186, [R1+0x198] ;  /* 0x0001980001ba7983 */ /* 0x000e980000300a00 */
[----:B------:R-:W0:Y:S01]  /*783e0*/  @!P3 LDC.64 R20, c[0x0][0x5c0] ;  /* 0x00017000ff14bb82 */ /* 0x000e220000000a00 */
[----:B------:R-:W-:Y:S02]  /*783f0*/  F2FP.SATFINITE.E4M3.F32.PACK_AB_MERGE_C R17, RZ, R17, RZ ;  /* 0x00000011ff11723e */ /* 0x000fe400048070ff */
[----:B0-----:R-:W-:-:S05]  /*78400*/  @!P3 IADD3 R20, P4, R16, R20, RZ ;  /* 0x000000141014b210 */ /* 0x001fca0007f9e0ff */
[----:B------:R-:W-:-:S05]  /*78410*/  @!P3 IMAD.X R21, R29, 0x1, R21, P4 ;  /* 0x000000011d15b824 */ /* 0x000fca00020e0615 */
[----:B------:R0:W-:Y:S01]  /*78420*/  @!P3 STG.E.U8 desc[UR22][R20.64+0x158], R17 ;  /* 0x000158111400b986 */ /* 0x0001e2000c101116 */
[----:B------:R-:W-:-:S13]  /*78430*/  ISETP.LT.OR P3, PT, R27, 0x15a, !P5 ;  /* 0x0000015a1b00780c */ /* 0x000fda0006f61670 */
[----:B0-----:R-:W0:Y:S01]  /*78440*/  @!P3 LDC.64 R20, c[0x0][0x5c0] ;  /* 0x00017000ff14bb82 */ /* 0x001e220000000a00 */
[----:B------:R-:W-:Y:S02]  /*78450*/  FMUL R17, R25, UR21 ;  /* 0x0000001519117c20 */ /* 0x000fe40008400000 */
[----:B------:R-:W2:Y:S01]  /*78460*/  LDL.LU R25, [R1+0xf54] ;  /* 0x000f540001197983 */ /* 0x000ea20000300800 */
[----:B0-----:R-:W-:Y:S02]  /*78470*/  @!P3 IADD3 R20, P4, R16, R20, RZ ;  /* 0x000000141014b210 */ /* 0x001fe40007f9e0ff */
[----:B------:R-:W-:-:S03]  /*78480*/  F2FP.SATFINITE.E4M3.F32.PACK_AB_MERGE_C R17, RZ, R17, RZ ;  /* 0x00000011ff11723e */ /* 0x000fc600048070ff */
[----:B------:R-:W-:Y:S01]  /*78490*/  @!P3 IMAD.X R21, R29, 0x1, R21, P4 ;  /* 0x000000011d15b824 */ /* 0x000fe200020e0615 */
[----:B------:R-:W-:-:S04]  /*784a0*/  LOP3.LUT P1, RZ, R14, 0x1, RZ, 0xc0, !PT ;  /* 0x000000010eff7812 */ /* 0x000fc8000782c0ff */
[----:B------:R3:W-:Y:S02]  /*784b0*/  @!P3 STG.E.U8 desc[UR22][R20.64+0x159], R17 ;  /* 0x000159111400b986 */ /* 0x0007e4000c101116 */
[----:B---3--:R-:W-:Y:S02]  /*784c0*/  FMUL R17, R12, UR21 ;  /* 0x000000150c117c20 */ /* 0x008fe40008400000 */
[----:B------:R-:W3:Y:S03]  /*784d0*/  LDL.LU R12, [R1+0xf58] ;  /* 0x000f5800010c7983 */ /* 0x000ee60000300800 */
[----:B------:R-:W-:-:S05]  /*784e0*/  F2FP.SATFINITE.E4M3.F32.PACK_AB_MERGE_C R17, RZ, R17, RZ ;  /* 0x00000011ff11723e */ /* 0x000fca00048070ff */
        /* <DEDUP_REMOVED lines=10> */
[C---:B------:R-:W-:Y:S02]  /*78590*/  ISETP.LT.OR P6, PT, R27.reuse, 0x1c9, !P0 ;  /* 0x000001c91b00780c */ /* 0x040fe400047c1670 */
[----:B------:R-:W-:Y:S02]  /*785a0*/  ISETP.LT.OR P1, PT, R27, 0x1ca, !P0 ;  /* 0x000001ca1b00780c */ /* 0x000fe40004721670 */
[----:B------:R-:W-:-:S09]  /*785b0*/  LOP3.LUT R9, R9, 0xfffffbff, RZ, 0xc0, !PT ;  /* 0xfffffbff09097812 */ /* 0x000fd200078ec0ff */
[-CC-:B------:R-:W-:Y:S02]  /*785c0*/  @!P6 IADD3 R33, P3, P4, R3, R16.reuse, R5.reuse ;  /* 0x000000100321e210 */ /* 0x180fe40007c7e005 */
[----:B------:R-:W-:Y:S02]  /*785d0*/  @P6 LOP3.LUT R9, R9, 0x400, RZ, 0xfc, !PT ;  /* 0x0000040009096812 */ /* 0x000fe400078efcff */
[----:B------:R-:W-:Y:S02]  /*785e0*/  @!P6 IADD3.X R34, R2, R29, R4, P3, P4 ;  /* 0x0000001d0222e210 */ /* 0x000fe40001fe8404 */
[----:B------:R-:W-:Y:S02]  /*785f0*/  LOP3.LUT R9, R9, 0xfffffdff, RZ, 0xc0, !PT ;  /* 0xfffffdff09097812 */ /* 0x000fe400078ec0ff */
[----:B------:R-:W-:Y:S02]  /*78600*/  @!P1 IADD3 R184, P3, P4, R3, R16, R5 ;  /* 0x0000001003b89210 */ /* 0x000fe40007c7e005 */
[----:B------:R-:W-:-:S02]  /*78610*/  @P1 LOP3.LUT R9, R9, 0x200, RZ, 0xfc, !PT ;  /* 0x0000020009091812 */ /* 0x000fc400078efcff */
[----:B------:R-:W-:Y:S02]  /*78620*/  @!P1 IADD3.X R185, R2, R29, R4, P3, P4 ;  /* 0x0000001d02b99210 */ /* 0x000fe40001fe8404 */
[----:B------:R-:W-:-:S13]  /*78630*/  ISETP.LT.OR P1, PT, R27, 0x1d1, !P0 ;  /* 0x000001d11b00780c */ /* 0x000fda0004721670 */
[----:B------:R-:W-:-:S04]  /*78640*/  @!P1 IADD3 R35, P3, P4, R3, R16, R5 ;  /* 0x0000001003239210 */ /* 0x000fc80007c7e005 */
[----:B------:R-:W-:Y:S02]  /*78650*/  @!P1 IADD3.X R36, R2, R29, R4, P3, P4 ;  /* 0x0000001d02249210 */ /* 0x000fe40001fe8404 */
[----:B------:R-:W-:Y:S02]  /*78660*/  ISETP.LT.OR P3, PT, R27, 0x161, !P5 ;  /* 0x000001611b00780c */ /* 0x000fe40006f61670 */
[----:B------:R-:W-:Y:S02]  /*78670*/  LOP3.LUT P2, RZ, R0, 0x10, RZ, 0xc0, !PT ;  /* 0x0000001000ff7812 */ /* 0x000fe4000784c0ff */
[----:B------:R-:W-:-:S09]  /*78680*/  F2FP.SATFINITE.E4M3.F32.PACK_AB_MERGE_C R17, RZ, R17, RZ ;  /* 0x00000011ff11723e */ /* 0x000fd200048070ff */
[----:B------:R-:W0:Y:S02]  /*78690*/  @!P3 LDC.64 R20, c[0x0][0x5c0] ;  /* 0x00017000ff14bb82 */ /* 0x000e240000000a00 */
[----:B------:R1:W-:Y:S04]  /*786a0*/  @!P2 STG.E.U8 desc[UR22][R186.64+0x159], R17 ;  /* 0x00015911ba00a986 */ /* 0x0003e8000c101116 */
[----:B-1----:R-:W4:Y:S01]  /*786b0*/  LDL.LU.64 R186, [R1+0x1c0] ;  /* 0x0001c00001ba7983 */ /* 0x002f220000300a00 */
[----:B------:R-:W-:-:S03]  /*786c0*/  FMUL R17, R25, UR21 ;  /* 0x0000001519117c20 */ /* 0x000fc60008400000 */
[----:B------:R-:W4:Y:S01]  /*786d0*/  LDL.LU R25, [R1+0xf60] ;  /* 0x000f600001197983 */ /* 0x000f220000300800 */
[----:B0-----:R-:W-:-:S03]  /*786e0*/  @!P3 IADD3 R20, P4, R16, R20, RZ ;  /* 0x000000141014b210 */ /* 0x001fc60007f9e0ff */
[----:B------:R-:W4:Y:S01]  /*786f0*/  LDL.LU.64 R192, [R1+0x128] ;  /* 0x0001280001c07983 */ /* 0x000f220000300a00 */
[----:B------:R-:W-:Y:S01]  /*78700*/  F2FP.SATFINITE.E4M3.F32.PACK_AB_MERGE_C R17, RZ, R17, RZ ;  /* 0x00000011ff11723e */ /* 0x000fe200048070ff */
[----:B------:R-:W-:-:S05]  /*78710*/  @!P3 IMAD.X R21, R29, 0x1, R21, P4 ;  /* 0x000000011d15b824 */ /* 0x000fca00020e0615 */
[----:B------:R0:W-:Y:S01]  /*78720*/  @!P3 STG.E.U8 desc[UR22][R20.64+0x160], R17 ;  /* 0x000160111400b986 */ /* 0x0001e2000c101116 */
[----:B------:R-:W-:-:S13]  /*78730*/  ISETP.LT.OR P3, PT, R27, 0x162, !P5 ;  /* 0x000001621b00780c */ /* 0x000fda0006f61670 */
[----:B0-----:R-:W0:Y:S02]  /*78740*/  @!P3 LDC.64 R20, c[0x0][0x5c0] ;  /* 0x00017000ff14bb82 */ /* 0x001e240000000a00 */
[----:B0-----:R-:W-:-:S05]  /*78750*/  @!P3 IADD3 R20, P4, R16, R20, RZ ;  /* 0x000000141014b210 */ /* 0x001fca0007f9e0ff */
[----:B------:R-:W-:Y:S02]  /*78760*/  @!P3 IMAD.X R21, R29, 0x1, R21, P4 ;  /* 0x000000011d15b824 */ /* 0x000fe400020e0615 */
[----:B---3--:R-:W-:Y:S02]  /*78770*/  FMUL R17, R12, UR21 ;  /* 0x000000150c117c20 */ /* 0x008fe40008400000 */
[----:B------:R-:W3:Y:S03]  /*78780*/  LDL.LU R12, [R1+0xf64] ;  /* 0x000f6400010c7983 */ /* 0x000ee60000300800 */
[----:B------:R-:W-:-:S05]  /*78790*/  F2FP.SATFINITE.E4M3.F32.PACK_AB_MERGE_C R17, RZ, R17, RZ ;  /* 0x00000011ff11723e */ /* 0x000fca00048070ff */
[----:B------:R2:W-:Y:S02]  /*787a0*/  @!P3 STG.E.U8 desc[UR22][R20.64+0x161], R17 ;  /* 0x000161111400b986 */ /* 0x0005e4000c101116 */
[----:B--2---:R-:W-:Y:S02]  /*787b0*/  FMUL R17, R28, UR21 ;  /* 0x000000151c117c20 */ /* 0x004fe40008400000 */
[----:B------:R-:W2:Y:S01]  /*787c0*/  LDL.LU R28, [R1+0xf68] ;  /* 0x000f6800011c7983 */ /* 0x000ea20000300800 */
[----:B------:R-:W-:Y:S02]  /*787d0*/  ISETP.LT.OR P2, PT, R27, 0x1d2, !P0 ;  /* 0x000001d21b00780c */ /* 0x000fe40004741670 */
[----:B------:R-:W-:-:S04]  /*787e0*/  LOP3.LUT R9, R9, 0xfffffeff, RZ, 0xc0, !PT ;  /* 0xfffffeff09097812 */ /* 0x000fc800078ec0ff */
[----:B------:R-:W-:-:S04]  /*787f0*/  @P1 LOP3.LUT R9, R9, 0x100, RZ, 0xfc, !PT ;  /* 0x0000010009091812 */ /* 0x000fc800078efcff */
[----:B------:R-:W-:-:S03]  /*78800*/  LOP3.LUT R9, R9, 0xffffff7f, RZ, 0xc0, !PT ;  /* 0xffffff7f09097812 */ /* 0x000fc600078ec0ff */
[----:B------:R-:W-:Y:S02]  /*78810*/  @!P2 IADD3 R37, P3, P4, R3, R16, R5 ;  /* 0x000000100325a210 */ /* 0x000fe40007c7e005 */
[----:B------:R-:W-:Y:S02]  /*78820*/  @P2 LOP3.LUT R9, R9, 0x80, RZ, 0xfc, !PT ;  /* 0x0000008009092812 */ /* 0x000fe400078efcff */
[----:B------:R-:W-:Y:S02]  /*78830*/  @!P2 IADD3.X R13, R2, R29, R4, P3, P4 ;  /* 0x0000001d020da210 */ /* 0x000fe40001fe8404 */
[----:B------:R-:W-:Y:S02]  /*78840*/  ISETP.LT.OR P2, PT, R27, 0x1d9, !P0 ;  /* 0x000001d91b00780c */ /* 0x000fe40004741670 */
[----:B------:R-:W-:Y:S02]  /*78850*/  LOP3.LUT R15, R15, 0xfffff7ff, RZ, 0xc0, !PT ;  /* 0xfffff7ff0f0f7812 */ /* 0x000fe400078ec0ff */
[----:B------:R-:W-:-:S09]  /*78860*/  LOP3.LUT P6, RZ, R14, 0x8, RZ, 0xc0, !PT ;  /* 0x000000080eff7812 */ /* 0x000fd200078cc0ff */
[----:B------:R-:W-:Y:S02]  /*78870*/  @!P2 IADD3 R38, P3, P4, R3, R16, R5 ;  /* 0x000000100326a210 */ /* 0x000fe40007c7e005 */
[----:B------:R-:W-:Y:S02]  /*78880*/  @P2 LOP3.LUT R15, R15, 0x800, RZ, 0xfc, !PT ;  /* 0x000008000f0f2812 */ /* 0x000fe400078efcff */
[----:B------:R-:W-:Y:S02]  /*78890*/  @!P2 IADD3.X R39, R2, R29, R4, P3, P4 ;  /* 0x0000001d0227a210 */ /* 0x000fe40001fe8404 */
[----:B------:R-:W-:Y:S02]  /*788a0*/  ISETP.LT.OR P2, PT, R27, 0x1da, !P0 ;  /* 0x000001da1b00780c */ /* 0x000fe40004741670 */
[----:B------:R-:W-:Y:S02]  /*788b0*/  F2FP.SATFINITE.E4M3.F32.PACK_AB_MERGE_C R17, RZ, R17, RZ ;  /* 0x00000011ff11723e */ /* 0x000fe400048070ff */
[----:B------:R-:W-:-:S09]  /*788c0*/  LOP3.LUT R9, R9, 0xffffffdf, RZ, 0xc0, !PT ;  /* 0xffffffdf09097812 */ /* 0x000fd200078ec0ff */
[----:B------:R-:W-:Y:S01]  /*788d0*/  @P2 LOP3.LUT R9, R9, 0x20, RZ, 0xfc, !PT ;  /* 0x0000002009092812 */ /* 0x000fe200078efcff */
[----:B----4-:R0:W-:Y:S02]  /*788e0*/  @!P6 STG.E.U8 desc[UR22][R186.64+0x160], R17 ;  /* 0x00016011ba00e986 */ /* 0x0101e4000c101116 */
[----:B0-----:R-:W-:-:S04]  /*788f0*/  @!P2 IADD3 R186, P3, P4, R3, R16, R5 ;  /* 0x0000001003baa210 */ /* 0x001fc80007c7e005 */
[----:B------:R-:W-:Y:S02]  /*78900*/  @!P2 IADD3.X R187, R2, R29, R4, P3, P4 ;  /* 0x0000001d02bba210 */ /* 0x000fe40001fe8404 */
[----:B------:R-:W-:-:S13]  /*78910*/  ISETP.LT.OR P2, PT, R27, 0x1e1, !P0 ;  /* 0x000001e11b00780c */ /* 0x000fda0004741670 */
[----:B------:R-:W-:-:S04]  /*78920*/  @!P2 IADD3 R40, P3, P4, R3, R16, R5 ;  /* 0x000000100328a210 */ /* 0x000fc80007c7e005 */
[----:B------:R-:W-:Y:S02]  /*78930*/  @!P2 IADD3.X R41, R2, R29, R4, P3, P4 ;  /* 0x0000001d0229a210 */ /* 0x000fe40001fe8404 */
[----:B------:R-:W-:Y:S02]  /*78940*/  ISETP.LT.OR P3, PT, R27, 0x169, !P5 ;  /* 0x000001691b00780c */ /* 0x000fe40006f61670 */
[----:B------:R-:W-:-:S11]  /*78950*/  LOP3.LUT P1, RZ, R8, 0x800000, RZ, 0xc0, !PT ;  /* 0x0080000008ff7812 */ /* 0x000fd6000782c0ff */
[----:B------:R-:W0:Y:S01]  /*78960*/  @!P3 LDC.64 R20, c[0x0][0x5c0] ;  /* 0x00017000ff14bb82 */ /* 0x000e220000000a00 */
[----:B------:R-:W-:Y:S02]  /*78970*/  FMUL R17, R25, UR21 ;  /* 0x0000001519117c20 */ /* 0x000fe40008400000 */
[----:B------:R-:W4:Y:S03]  /*78980*/  LDL.LU R25, [R1+0xf6c] ;  /* 0x000f6c0001197983 */ /* 0x000f260000300800 */
[----:B------:R-:W-:Y:S01]  /*78990*/  F2FP.SATFINITE.E4M3.F32.PACK_AB_MERGE_C R17, RZ, R17, RZ ;  /* 0x00000011ff11723e */ /* 0x000fe200048070ff */
[----:B------:R-:W4:Y:S04]  /*789a0*/  LDL.LU.64 R194, [R1+0x168] ;  /* 0x0001680001c27983 */ /* 0x000f280000300a00 */
[----:B------:R3:W-:Y:S02]  /*789b0*/  @!P1 STG.E.U8 desc[UR22][R192.64+0x161], R17 ;  /* 0x00016111c0009986 */ /* 0x0007e4000c101116 */
[----:B---3--:R-:W-:Y:S01]  /*789c0*/  FMUL R17, R12, UR21 ;  /* 0x000000150c117c20 */ /* 0x008fe20008400000 */
[----:B0-----:R-:W-:Y:S01]  /*789d0*/  @!P3 IADD3 R20, P4, R16, R20, RZ ;  /* 0x000000141014b210 */ /* 0x001fe20007f9e0ff */
[----:B------:R-:W3:Y:S03]  /*789e0*/  LDL.LU R12, [R1+0xf70] ;  /* 0x000f7000010c7983 */ /* 0x000ee60000300800 */
[----:B------:R-:W-:Y:S01]  /*789f0*/  F2FP.SATFINITE.E4M3.F32.PACK_AB_MERGE_C R17, RZ, R17, RZ ;  /* 0x00000011ff11723e */ /* 0x000fe200048070ff */
[----:B------:R-:W-:Y:S01]  /*78a00*/  @!P3 IMAD.X R21, R29, 0x1, R21, P4 ;  /* 0x000000011d15b824 */ /* 0x000fe200020e0615 */
[----:B------:R-:W3:Y:S04]  /*78a10*/  LDL.LU.64 R192, [R1+0x120] ;  /* 0x0001200001c07983 */ /* 0x000ee80000300a00 */
[----:B------:R2:W-:Y:S02]  /*78a20*/  @!P3 STG.E.U8 desc[UR22][R20.64+0x168], R17 ;  /* 0x000168111400b986 */ /* 0x0005e4000c101116 */
[----:B--2---:R-:W-:-:S02]  /*78a30*/  FMUL R17, R28, UR21 ;  /* 0x000000151c117c20 */ /* 0x004fc40008400000 */
[----:B------:R-:W2:Y:S01]  /*78a40*/  LDL.LU R28, [R1+0xf74] ;  /* 0x000f7400011c7983 */ /* 0x000ea20000300800 */
[----:B------:R-:W-:-:S13]  /*78a50*/  ISETP.LT.OR P3, PT, R27, 0x16a, !P5 ;  /* 0x0000016a1b00780c */ /* 0x000fda0006f61670 */
[----:B------:R-:W0:Y:S01]  /*78a60*/  @!P3 LDC.64 R20, c[0x0][0x5c0] ;  /* 0x00017000ff14bb82 */ /* 0x000e220000000a00 */
[----:B------:R-:W-:Y:S02]  /*78a70*/  F2FP.SATFINITE.E4M3.F32.PACK_AB_MERGE_C R17, RZ, R17, RZ ;  /* 0x00000011ff11723e */ /* 0x000fe400048070ff */
[----:B------:R-:W-:Y:S02]  /*78a80*/  LOP3.LUT P6, RZ, R14, 0x40, RZ, 0xc0, !PT ;  /* 0x000000400eff7812 */ /* 0x000fe400078cc0ff */
[----:B------:R-:W-:Y:S02]  /*78a90*/  LOP3.LUT P1, RZ, R0, 0x40, RZ, 0xc0, !PT ;  /* 0x0000004000ff7812 */ /* 0x000fe4000782c0ff */
[----:B0-----:R-:W-:-:S05]  /*78aa0*/  @!P3 IADD3 R20, P4, R16, R20, RZ ;  /* 0x000000141014b210 */ /* 0x001fca0007f9e0ff */
[----:B------:R-:W-:-:S05]  /*78ab0*/  @!P3 IMAD.X R21, R29, 0x1, R21, P4 ;  /* 0x000000011d15b824 */ /* 0x000fca00020e0615 */
[----:B------:R4:W-:Y:S02]  /*78ac0*/  @!P3 STG.E.U8 desc[UR22][R20.64+0x169], R17 ;  /* 0x000169111400b986 */ /* 0x0009e4000c101116 */
[----:B----4-:R-:W-:Y:S02]  /*78ad0*/  FMUL R17, R25, UR21 ;  /* 0x0000001519117c20 */ /* 0x010fe40008400000 */
[----:B------:R-:W4:Y:S03]  /*78ae0*/  LDL.LU R25, [R1+0xf78] ;  /* 0x000f780001197983 */ /* 0x000f260000300800 */
[----:B------:R-:W-:-:S05]  /*78af0*/  F2FP.SATFINITE.E4M3.F32.PACK_AB_MERGE_C R17, RZ, R17, RZ ;  /* 0x00000011ff11723e */ /* 0x000fca00048070ff */
[----:B------:R3:W-:Y:S02]  /*78b00*/  @!P6 STG.E.U8 desc[UR22][R194.64+0x168], R17 ;  /* 0x00016811c200e986 */ /* 0x0007e4000c101116 */
[----:B---3--:R-:W-:Y:S02]  /*78b10*/  FMUL R17, R12, UR21 ;  /* 0x000000150c117c20 */ /* 0x008fe40008400000 */
[----:B------:R-:W3:Y:S03]  /*78b20*/  LDL.LU R12, [R1+0xf7c] ;  /* 0x000f7c00010c7983 */ /* 0x000ee60000300800 */
[----:B------:R-:W-:Y:S01]  /*78b30*/  F2FP.SATFINITE.E4M3.F32.PACK_AB_MERGE_C R17, RZ, R17, RZ ;  /* 0x00000011ff11723e */ /* 0x000fe200048070ff */
[----:B------:R-:W3:Y:S04]  /*78b40*/  LDL.LU.64 R190, [R1+0x148] ;  /* 0x0001480001be7983 */ /* 0x000ee80000300a00 */
[----:B------:R2:W-:Y:S02]  /*78b50*/  @!P1 STG.E.U8 desc[UR22][R192.64+0x169], R17 ;  /* 0x00016911c0009986 */ /* 0x0005e4000c101116 */
[----:B--2---:R-:W-:-:S02]  /*78b60*/  FMUL R17, R28, UR21 ;  /* 0x000000151c117c20 */ /* 0x004fc40008400000 */
[----:B------:R-:W2:Y:S04]  /*78b70*/  LDL.LU R28, [R1+0xf80] ;  /* 0x000f8000011c7983 */ /* 0x000ea80000300800 */
[----:B------:R-:W2:Y:S01]  /*78b80*/  LDL.LU.64 R192, [R1+0xb8] ;  /* 0x0000b80001c07983 */ /* 0x000ea20000300a00 */
[----:B------:R-:W-:Y:S02]  /*78b90*/  LOP3.LUT R9, R9, 0xffffffef, RZ, 0xc0, !PT ;  /* 0xffffffef09097812 */ /* 0x000fe400078ec0ff */
[----:B------:R-:W-:Y:S01]  /*78ba0*/  ISETP.LT.OR P6, PT, R27, 0x1ea, !P0 ;  /* 0x000001ea1b00780c */ /* 0x000fe200047c1670 */
[----:B------:R-:W2:Y:S01]  /*78bb0*/  LDL.LU R194, [R1+0xf84] ;  /* 0x000f840001c27983 */ /* 0x000ea20000300800 */
[----:B------:R-:W-:Y:S02]  /*78bc0*/  @P2 LOP3.LUT R9, R9, 0x10, RZ, 0xfc, !PT ;  /* 0x0000001009092812 */ /* 0x000fe400078efcff */
[----:B------:R-:W-:-:S02]  /*78bd0*/  ISETP.LT.OR P2, PT, R27, 0x1e2, !P0 ;  /* 0x000001e21b00780c */ /* 0x000fc40004741670 */
[----:B------:R-:W-:-:S11]  /*78be0*/  LOP3.LUT R9, R9, 0xfffffff7, RZ, 0xc0, !PT ;  /* 0xfffffff709097812 */ /* 0x000fd600078ec0ff */
[----:B------:R-:W-:Y:S02]  /*78bf0*/  @!P2 IADD3 R42, P3, P4, R3, R16, R5 ;  /* 0x00000010032aa210 */ /* 0x000fe40007c7e005 */
[----:B------:R-:W-:Y:S02]  /*78c00*/  @P2 LOP3.LUT R9, R9, 0x8, RZ, 0xfc, !PT ;  /* 0x0000000809092812 */ /* 0x000fe400078efcff */
[----:B------:R-:W-:Y:S02]  /*78c10*/  @!P2 IADD3.X R43, R2, R29, R4, P3, P4 ;  /* 0x0000001d022ba210 */ /* 0x000fe40001fe8404 */
[C---:B------:R-:W-:Y:S02]  /*78c20*/  ISETP.LT.OR P2, PT, R27.reuse, 0x1e9, !P0 ;  /* 0x000001e91b00780c */ /* 0x040fe40004741670 */
[----:B------:R-:W-:-:S11]  /*78c30*/  ISETP.LT.OR P1, PT, R27, 0x1f1, !P0 ;  /* 0x000001f11b00780c */ /* 0x000fd60004721670 */
[----:B------:R-:W-:-:S04]  /*78c40*/  @!P2 IADD3 R44, P3, P4, R3, R16, R5 ;  /* 0x00000010032ca210 */ /* 0x000fc80007c7e005 */
[----:B------:R-:W-:Y:S02]  /*78c50*/  @!P2 IADD3.X R45, R2, R29, R4, P3, P4 ;  /* 0x0000001d022da210 */ /* 0x000fe40001fe8404 */
[----:B------:R-:W-:-:S04]  /*78c60*/  @!P6 IADD3 R46, P3, P4, R3, R16, R5 ;  /* 0x00000010032ee210 */ /* 0x000fc80007c7e005 */
[----:B------:R-:W-:Y:S02]  /*78c70*/  @!P6 IADD3.X R47, R2, R29, R4, P3, P4 ;  /* 0x0000001d022fe210 */ /* 0x000fe40001fe8404 */
[----:B------:R-:W-:-:S04]  /*78c80*/  @!P1 IADD3 R48, P3, P4, R3, R16, R5 ;  /* 0x0000001003309210 */ /* 0x000fc80007c7e005 */
[----:B------:R-:W-:Y:S02]  /*78c90*/  @!P1 IADD3.X R49, R2, R29, R4, P3, P4 ;  /* 0x0000001d02319210 */ /* 0x000fe40001fe8404 */
[----:B------:R-:W-:-:S13]  /*78ca0*/  ISETP.LT.OR P3, PT, R27, 0x171, !P5 ;  /* 0x000001711b00780c */ /* 0x000fda0006f61670 */
[----:B------:R-:W0:Y:S01]  /*78cb0*/  @!P3 LDC.64 R20, c[0x0][0x5c0] ;  /* 0x00017000ff14bb82 */ /* 0x000e220000000a00 */
[----:B------:R-:W-:Y:S02]  /*78cc0*/  F2FP.SATFINITE.E4M3.F32.PACK_AB_MERGE_C R17, RZ, R17, RZ ;  /* 0x00000011ff11723e */ /* 0x000fe400048070ff */
[----:B0-----:R-:W-:-:S05]  /*78cd0*/  @!P3 IADD3 R20, P4, R16, R20, RZ ;  /* 0x000000141014b210 */ /* 0x001fca0007f9e0ff */
[----:B------:R-:W-:-:S05]  /*78ce0*/  @!P3 IMAD.X R21, R29, 0x1, R21, P4 ;  /* 0x000000011d15b824 */ /* 0x000fca00020e0615 */
[----:B------:R0:W-:Y:S01]  /*78cf0*/  @!P3 STG.E.U8 desc[UR22][R20.64+0x170], R17 ;  /* 0x000170111400b986 */ /* 0x0001e2000c101116 */
[----:B------:R-:W-:-:S13]  /*78d00*/  ISETP.LT.OR P3, PT, R27, 0x172, !P5 ;  /* 0x000001721b00780c */ /* 0x000fda0006f61670 */
[----:B0-----:R-:W0:Y:S01]  /*78d10*/  @!P3 LDC.64 R20, c[0x0][0x5c0] ;  /* 0x00017000ff14bb82 */ /* 0x001e220000000a00 */
[----:B------:R-:W-:-:S04]  /*78d20*/  LOP3.LUT R9, R9, 0xfffffffb, RZ, 0xc0, !PT ;  /* 0xfffffffb09097812 */ /* 0x000fc800078ec0ff */
[----:B------:R-:W-:Y:S02]  /*78d30*/  @P2 LOP3.LUT R9, R9, 0x4, RZ, 0xfc, !PT ;  /* 0x0000000409092812 */ /* 0x000fe400078efcff */
[----:B------:R-:W-:Y:S02]  /*78d40*/  LOP3.LUT P2, RZ, R14, 0x200, RZ, 0xc0, !PT ;  /* 0x000002000eff7812 */ /* 0x000fe4000784c0ff */
[----:B------:R-:W-:Y:S02]  /*78d50*/  LOP3.LUT R9, R9, 0xfffffffd, RZ, 0xc0, !PT ;  /* 0xfffffffd09097812 */ /* 0x000fe400078ec0ff */
[----:B0-----:R-:W-:Y:S01]  /*78d60*/  @!P3 IADD3 R20, P4, R16, R20, RZ ;  /* 0x000000141014b210 */ /* 0x001fe20007f9e0ff */
[----:B----4-:R-:W-:-:S04]  /*78d70*/  FMUL R17, R25, UR21 ;  /* 0x0000001519117c20 */ /* 0x010fc80008400000 */
[----:B------:R-:W-:Y:S01]  /*78d80*/  @!P3 IMAD.X R21, R29, 0x1, R21, P4 ;  /* 0x000000011d15b824 */ /* 0x000fe200020e0615 */
[----:B------:R-:W-:-:S05]  /*78d90*/  F2FP.SATFINITE.E4M3.F32.PACK_AB_MERGE_C R17, RZ, R17, RZ ;  /* 0x00000011ff11723e */ /* 0x000fca00048070ff */
[----:B------:R3:W-:Y:S01]  /*78da0*/  @!P3 STG.E.U8 desc[UR22][R20.64+0x171], R17 ;  /* 0x000171111400b986 */ /* 0x0007e2000c101116 */
[----:B------:R-:W-:Y:S02]  /*78db0*/  @P6 LOP3.LUT R9, R9, 0x2, RZ, 0xfc, !PT ;  /* 0x0000000209096812 */ /* 0x000fe400078efcff */
[----:B------:R-:W-:Y:S01]  /*78dc0*/  LOP3.LUT P6, RZ, R8, 0x1000000, RZ, 0xc0, !PT ;  /* 0x0100000008ff7812 */ /* 0x000fe200078cc0ff */
[----:B---3--:R-:W-:Y:S02]  /*78dd0*/  FMUL R17, R12, UR21 ;  /* 0x000000150c117c20 */ /* 0x008fe40008400000 */
[----:B------:R-:W3:Y:S03]  /*78de0*/  LDL.LU R12, [R1+0xf88] ;  /* 0x000f8800010c7983 */ /* 0x000ee60000300800 */
[----:B------:R-:W-:Y:S01]  /*78df0*/  F2FP.SATFINITE.E4M3.F32.PACK_AB_MERGE_C R17, RZ, R17, RZ ;  /* 0x00000011ff11723e */ /* 0x000fe200048070ff */
[----:B------:R-:W4:Y:S04]  /*78e00*/  LDL.LU R25, [R1+0xf8c] ;  /* 0x000f8c0001197983 */ /* 0x000f280000300800 */
[----:B------:R2:W-:Y:S02]  /*78e10*/  @!P2 STG.E.U8 desc[UR22][R190.64+0x170], R17 ;  /* 0x00017011be00a986 */ /* 0x0005e4000c101116 */
[----:B--2---:R-:W-:-:S05]  /*78e20*/  FMUL R17, R28, UR21 ;  /* 0x000000151c117c20 */ /* 0x004fca0008400000 */
[----:B------:R-:W-:-:S05]  /*78e30*/  F2FP.SATFINITE.E4M3.F32.PACK_AB_MERGE_C R17, RZ, R17, RZ ;  /* 0x00000011ff11723e */ /* 0x000fca00048070ff */
[----:B------:R0:W-:Y:S04]  /*78e40*/  @!P6 STG.E.U8 desc[UR22][R192.64+0x171], R17 ;  /* 0x00017111c000e986 */ /* 0x0001e8000c101116 */
[----:B0-----:R-:W2:Y:S04]  /*78e50*/  LDL.LU.64 R192, [R1+0xf8] ;  /* 0x0000f80001c07983 */ /* 0x001ea80000300a00 */
[----:B------:R-:W2:Y:S01]  /*78e60*/  LDL.LU R28, [R1+0xf90] ;  /* 0x000f9000011c7983 */ /* 0x000ea20000300800 */
[----:B------:R-:W-:Y:S02]  /*78e70*/  LOP3.LUT R9, R9, 0xfffffffe, RZ, 0xc0, !PT ;  /* 0xfffffffe09097812 */ /* 0x000fe400078ec0ff */
[----:B------:R-:W-:Y:S01]  /*78e80*/  LOP3.LUT R8, R8, 0x7fffffff, RZ, 0xc0, !PT ;  /* 0x7fffffff08087812 */ /* 0x000fe200078ec0ff */
[----:B------:R-:W2:Y:S01]  /*78e90*/  LDL.LU.64 R190, [R1+0xb0] ;  /* 0x0000b00001be7983 */ /* 0x000ea20000300a00 */
[----:B------:R-:W-:-:S02]  /*78ea0*/  @P1 LOP3.LUT R9, R9, 0x1, RZ, 0xfc, !PT ;  /* 0x0000000109091812 */ /* 0x000fc400078efcff */
[----:B------:R-:W-:-:S13]  /*78eb0*/  ISETP.LT.OR P1, PT, R27, 0x1f2, !P0 ;  /* 0x000001f21b00780c */ /* 0x000fda0004721670 */
[----:B------:R-:W-:Y:S02]  /*78ec0*/  @!P1 IADD3 R50, P3, P4, R3, R16, R5 ;  /* 0x0000001003329210 */ /* 0x000fe40007c7e005 */
[----:B------:R-:W-:Y:S02]  /*78ed0*/  @P1 LOP3.LUT R8, R8, 0x80000000, RZ, 0xfc, !PT ;  /* 0x8000000008081812 */ /* 0x000fe400078efcff */
[----:B------:R-:W-:Y:S02]  /*78ee0*/  @!P1 IADD3.X R51, R2, R29, R4, P3, P4 ;  /* 0x0000001d02339210 */ /* 0x000fe40001fe8404 */
[----:B------:R-:W-:-:S13]  /*78ef0*/  ISETP.LT.OR P1, PT, R27, 0x1f9, !P0 ;  /* 0x000001f91b00780c */ /* 0x000fda0004721670 */
[----:B------:R-:W-:-:S04]  /*78f00*/  @!P1 IADD3 R52, P3, P4, R3, R16, R5 ;  /* 0x0000001003349210 */ /* 0x000fc80007c7e005 */
[----:B------:R-:W-:Y:S02]  /*78f10*/  @!P1 IADD3.X R53, R2, R29, R4, P3, P4 ;  /* 0x0000001d02359210 */ /* 0x000fe40001fe8404 */
[----:B------:R-:W-:Y:S02]  /*78f20*/  ISETP.LT.OR P4, PT, R27, 0x1fa, !P0 ;  /* 0x000001fa1b00780c */ /* 0x000fe40004781670 */
[----:B------:R-:W-:Y:S02]  /*78f30*/  LOP3.LUT R8, R8, 0xbfffffff, RZ, 0xc0, !PT ;  /* 0xbfffffff08087812 */ /* 0x000fe400078ec0ff */
[----:B------:R-:W-:Y:S02]  /*78f40*/  LOP3.LUT R0, R0, 0xfffffff7, RZ, 0xc0, !PT ;  /* 0xfffffff700007812 */ /* 0x000fe400078ec0ff */
[----:B------:R-:W-:Y:S02]  /*78f50*/  @P1 LOP3.LUT R8, R8, 0x40000000, RZ, 0xfc, !PT ;  /* 0x4000000008081812 */ /* 0x000fe400078efcff */
[----:B------:R-:W-:-:S05]  /*78f60*/  LOP3.LUT P1, RZ, R15, 0x4000000, RZ, 0xc0, !PT ;  /* 0x040000000fff7812 */ /* 0x000fca000782c0ff */
[----:B------:R-:W-:Y:S02]  /*78f70*/  @!P4 IADD3 R54, P0, P3, R3, R16, R5 ;  /* 0x000000100336c210 */ /* 0x000fe40007b1e005 */
[----:B------:R-:W-:Y:S02]  /*78f80*/  @P4 LOP3.LUT R0, R0, 0x8, RZ, 0xfc, !PT ;  /* 0x0000000800004812 */ /* 0x000fe400078efcff */
[----:B------:R-:W-:Y:S02]  /*78f90*/  @!P4 IADD3.X R55, R2, R29, R4, P0, P3 ;  /* 0x0000001d0237c210 */ /* 0x000fe400007e6404 */
[----:B------:R-:W-:-:S13]  /*78fa0*/  ISETP.LT.OR P4, PT, R27, 0x101, !P1 ;  /* 0x000001011b00780c */ /* 0x000fda0004f81670 */
[----:B------:R-:W-:-:S04]  /*78fb0*/  @!P4 IADD3 R56, P0, P3, R3, R16, R7 ;  /* 0x000000100338c210 */ /* 0x000fc80007b1e007 */
[----:B------:R-:W-:Y:S02]  /*78fc0*/  @!P4 IADD3.X R57, R2, R29, R6, P0, P3 ;  /* 0x0000001d0239c210 */ /* 0x000fe400007e6406 */
[----:B------:R-:W-:-:S13]  /*78fd0*/  ISETP.LT.OR P0, PT, R27, 0x179, !P5 ;  /* 0x000001791b00780c */ /* 0x000fda0006f01670 */
[----:B------:R-:W0:Y:S01]  /*78fe0*/  @!P0 LDC.64 R20, c[0x0][0x5c0] ;  /* 0x00017000ff148b82 */ /* 0x000e220000000a00 */
[----:B------:R-:W-:Y:S02]  /*78ff0*/  FMUL R17, R194, UR21 ;  /* 0x00000015c2117c20 */ /* 0x000fe40008400000 */
[----:B------:R-:W2:Y:S03]  /*79000*/  LDL.LU R194, [R1+0xf94] ;  /* 0x000f940001c27983 */ /* 0x000ea60000300800 */
[----:B------:R-:W-:Y:S02]  /*79010*/  F2FP.SATFINITE.E4M3.F32.PACK_AB_MERGE_C R17, RZ, R17, RZ ;  /* 0x00000011ff11723e */ /* 0x000fe400048070ff */
[----:B0-----:R-:W-:-:S05]  /*79020*/  @!P0 IADD3 R20, P3, R16, R20, RZ ;  /* 0x0000001410148210 */ /* 0x001fca0007f7e0ff */
[----:B------:R-:W-:-:S05]  /*79030*/  @!P0 IMAD.X R21, R29, 0x1, R21, P3 ;  /* 0x000000011d158824 */ /* 0x000fca00018e0615 */
[----:B------:R0:W-:Y:S01]  /*79040*/  @!P0 STG.E.U8 desc[UR22][R20.64+0x178], R17 ;  /* 0x0001781114008986 */ /* 0x0001e2000c101116 */
[----:B------:R-:W-:-:S13]  /*79050*/  ISETP.LT.OR P0, PT, R27, 0x17a, !P5 ;  /* 0x0000017a1b00780c */ /* 0x000fda0006f01670 */
[----:B0-----:R-:W0:Y:S01]  /*79060*/  @!P0 LDC.64 R20, c[0x0][0x5c0] ;  /* 0x00017000ff148b82 */ /* 0x001e220000000a00 */
[----:B---3--:R-:W-:Y:S02]  /*79070*/  FMUL R17, R12, UR21 ;  /* 0x000000150c117c20 */ /* 0x008fe40008400000 */
[----:B------:R-:W3:Y:S03]  /*79080*/  LDL.LU R12, [R1+0xf98] ;  /* 0x000f9800010c7983 */ /* 0x000ee60000300800 */
[----:B------:R-:W-:Y:S02]  /*79090*/  F2FP.SATFINITE.E4M3.F32.PACK_AB_MERGE_C R17, RZ, R17, RZ ;  /* 0x00000011ff11723e */ /* 0x000fe400048070ff */
[----:B------:R-:W-:Y:S02]  /*790a0*/  LOP3.LUT P2, RZ, R14, 0x1000, RZ, 0xc0, !PT ;  /* 0x000010000eff7812 */ /* 0x000fe4000784c0ff */
[----:B0-----:R-:W-:-:S05]  /*790b0*/  @!P0 IADD3 R20, P3, R16, R20, RZ ;  /* 0x0000001410148210 */ /* 0x001fca0007f7e0ff */
[----:B------:R-:W-:-:S05]  /*790c0*/  @!P0 IMAD.X R21, R29, 0x1, R21, P3 ;  /* 0x000000011d158824 */ /* 0x000fca00018e0615 */
[----:B------:R4:W-:Y:S02]  /*790d0*/  @!P0 STG.E.U8 desc[UR22][R20.64+0x179], R17 ;  /* 0x0001791114008986 */ /* 0x0009e4000c101116 */
[----:B----4-:R-:W-:Y:S02]  /*790e0*/  FMUL R17, R25, UR21 ;  /* 0x0000001519117c20 */ /* 0x010fe40008400000 */
[----:B------:R-:W4:Y:S03]  /*790f0*/  LDL.LU R25, [R1+0xf9c] ;  /* 0x000f9c0001197983 */ /* 0x000f260000300800 */
[----:B------:R-:W-:Y:S01]  /*79100*/  F2FP.SATFINITE.E4M3.F32.PACK_AB_MERGE_C R17, RZ, R17, RZ ;  /* 0x00000011ff11723e */ /* 0x000fe200048070ff */
[----:B------:R-:W4:Y:S04]  /*79110*/  LDL.LU.64 R174, [R1+0xd8] ;  /* 0x0000d80001ae7983 */ /* 0x000f280000300a00 */
[----:B--2---:R0:W-:Y:S02]  /*79120*/  @!P2 STG.E.U8 desc[UR22][R192.64+0x178], R17 ;  /* 0x00017811c000a986 */ /* 0x0041e4000c101116 */
[----:B0-----:R-:W-:-:S02]  /*79130*/  FMUL R17, R28, UR21 ;  /* 0x000000151c117c20 */ /* 0x001fc40008400000 */
[----:B------:R-:W2:Y:S01]  /*79140*/  LDL.LU R28, [R1+0xfa0] ;  /* 0x000fa000011c7983 */ /* 0x000ea20000300800 */
[----:B------:R-:W-:-:S03]  /*79150*/  ISETP.LT.OR P4, PT, R27, 0x102, !P1 ;  /* 0x000001021b00780c */ /* 0x000fc60004f81670 */
[----:B------:R-:W2:Y:S01]  /*79160*/  LDL.LU.64 R176, [R1+0x38] ;  /* 0x0000380001b07983 */ /* 0x000ea20000300a00 */
[----:B------:R-:W-:Y:S02]  /*79170*/  LOP3.LUT P6, RZ, R0, 0x4000000, RZ, 0xc0, !PT ;  /* 0x0400000000ff7812 */ /* 0x000fe400078cc0ff */
[----:B------:R-:W-:Y:S01]  /*79180*/  F2FP.SATFINITE.E4M3.F32.PACK_AB_MERGE_C R17, RZ, R17, RZ ;  /* 0x00000011ff11723e */ /* 0x000fe200048070ff */
[----:B------:R-:W2:Y:S06]  /*79190*/  LDL.LU R189, [R1+0xfa4] ;  /* 0x000fa40001bd7983 */ /* 0x000eac0000300800 */
        /* <DEDUP_REMOVED lines=12> */
[----:B------:R-:W0:Y:S01]  /*79260*/  @!P0 LDC.64 R20, c[0x0][0x5c0] ;  /* 0x00017000ff148b82 */ /* 0x000e220000000a00 */
[----:B------:R1:W-:Y:S02]  /*79270*/  @!P6 STG.E.U8 desc[UR22][R190.64+0x179], R17 ;  /* 0x00017911be00e986 */ /* 0x0003e4000c101116 */
[----:B-1----:R-:W-:-:S05]  /*79280*/  FMUL R17, R194, UR21 ;  /* 0x00000015c2117c20 */ /* 0x002fca0008400000 */
        /* <DEDUP_REMOVED lines=17> */
[----:B------:R2:W-:Y:S02]  /*793a0*/  @!P2 STG.E.U8 desc[UR22][R174.64+0x180], R17 ;  /* 0x00018011ae00a986 */ /* 0x0005e4000c101116 */
[----:B--2---:R-:W-:-:S02]  /*793b0*/  FMUL R17, R28, UR21 ;  /* 0x000000151c117c20 */ /* 0x004fc40008400000 */
[----:B------:R-:W2:Y:S01]  /*793c0*/  LDL.LU R28, [R1+0xfb0] ;  /* 0x000fb000011c7983 */ /* 0x000ea20000300800 */
[----:B------:R-:W-:Y:S02]  /*793d0*/  ISETP.LT.OR P4, PT, R27, 0x112, !P1 ;  /* 0x000001121b00780c */ /* 0x000fe40004f81670 */
[----:B------:R-:W-:Y:S01]  /*793e0*/  LOP3.LUT P6, RZ, R14, 0x2000, RZ, 0xc0, !PT ;  /* 0x000020000eff7812 */ /* 0x000fe200078cc0ff */
[----:B------:R-:W2:Y:S01]  /*793f0*/  LDL.LU.64 R124, [R1+0x30] ;  /* 0x00003000017c7983 */ /* 0x000ea20000300a00 */
[----:B------:R-:W-:-:S03]  /*79400*/  F2FP.SATFINITE.E4M3.F32.PACK_AB_MERGE_C R17, RZ, R17, RZ ;  /* 0x00000011ff11723e */ /* 0x000fc600048070ff */
        /* <DEDUP_REMOVED lines=9> */
[----:B------:R-:W-:Y:S01]  /*794a0*/  ISETP.LT.OR P4, PT, R27, 0x121, !P1 ;  /* 0x000001211b00780c */ /* 0x000fe20004f81670 */
[----:B------:R0:W-:-:S12]  /*794b0*/  @!P6 STG.E.U8 desc[UR22][R176.64+0x181], R17 ;  /* 0x00018111b000e986 */ /* 0x0001d8000c101116 */
        /* <DEDUP_REMOVED lines=27> */
[----:B------:R-:W2:Y:S10]  /*79670*/  LDL.LU R119, [R1+0xfc4] ;  /* 0x000fc40001777983 */ /* 0x000eb40000300800 */
        /* <DEDUP_REMOVED lines=8> */
[----:B------:R-:W-:Y:S02]  /*79700*/  ISETP.LT.OR P4, PT, R27, 0x131, !P1 ;  /* 0x000001311b00780c */ /* 0x000fe40004f81670 */
[----:B------:R-:W-:-:S05]  /*79710*/  F2FP.SATFINITE.E4M3.F32.PACK_AB_MERGE_C R17, RZ, R17, RZ ;  /* 0x00000011ff11723e */ /* 0x000fca00048070ff */
[----:B------:R0:W-:Y:S06]  /*79720*/  @!P6 STG.E.U8 desc[UR22][R124.64+0x189], R17 ;  /* 0x000189117c00e986 */ /* 0x0001ec000c101116 */
        /* <DEDUP_REMOVED lines=22> */
[----:B--2---:R-:W-:Y:S02]  /*79890*/  FMUL R17, R28, UR21 ;  /* 0x000000151c117c20 */ /* 0x004fe40008400000 */
        /* <DEDUP_REMOVED lines=90> */
[----:B------:R-:W-:-:S11]  /*79e40*/  LOP3.LUT P6, RZ, R14, 0x8000000, RZ, 0xc0, !PT ;  /* 0x080000000eff7812 */ /* 0x000fd600078cc0ff */
[----:B------:R-:W0:Y:S01]  /*79e50*/  @!P0 LDC.64 R20, c[0x0][0x5c0] ;  /* 0x00017000ff148b82 */ /* 0x000e220000000a00 */
[----:B------:R-:W-:-:S05]  /*79e60*/  F2FP.SATFINITE.E4M3.F32.PACK_AB_MERGE_C R17, RZ, R17, RZ ;  /* 0x00000011ff11723e */ /* 0x000fca00048070ff */
[----:B------:R1:W-:Y:S02]  /*79e70*/  @!P6 STG.E.U8 desc[UR22][R128.64+0x1a1], R17 ;  /* 0x0001a1118000e986 */ /* 0x0003e4000c101116 */
[----:B-1----:R-:W-:Y:S02]  /*79e80*/  FMUL R17, R117, UR21 ;  /* 0x0000001575117c20 */ /* 0x002fe40008400000 */
[----:B------:R-:W2:Y:S01]  /*79e90*/  LDL.LU R117, [R1+0xff4] ;  /* 0x000ff40001757983 */ /* 0x000ea20000300800 */
[----:B0-----:R-:W-:Y:S02]  /*79ea0*/  @!P0 IADD3 R20, P3, R16, R20, RZ ;  /* 0x0000001410148210 */ /* 0x001fe40007f7e0ff */
[----:B------:R-:W-:-:S03]  /*79eb0*/  F2FP.SATFINITE.E4M3.F32.PACK_AB_MERGE_C R17, RZ, R17, RZ ;  /* 0x00000011ff11723e */ /* 0x000fc600048070ff */
        /* <DEDUP_REMOVED lines=157> */
[----:B---3--:R-:W-:Y:S01]  /*7a890*/  FMUL R17, R12, UR21 ;  /* 0x000000150c117c20 */ /* 0x008fe20008400000 */
[----:B------:R-:W-:-:S04]  /*7a8a0*/  LOP3.LUT P2, RZ, R18, 0x20000, RZ, 0xc0, !PT ;  /* 0x0002000012ff7812 */ /* 0x000fc8000784c0ff */
[----:B------:R-:W-:Y:S02]  /*7a8b0*/  F2FP.SATFINITE.E4M3.F32.PACK_AB_MERGE_C R17, RZ, R17, RZ ;  /* 0x00000011ff11723e */ /* 0x000fe400048070ff */
[----:B0-----:R-:W-:-:S05]  /*7a8c0*/  @!P0 IADD3 R20, P3, R16, R20, RZ ;  /* 0x0000001410148210 */ /* 0x001fca0007f7e0ff */
[----:B------:R-:W-:-:S05]  /*7a8d0*/  @!P0 IMAD.X R21, R29, 0x1, R21, P3 ;  /* 0x000000011d158824 */ /* 0x000fca00018e0615 */
[----:B------:R4:W-:Y:S02]  /*7a8e0*/  @!P0 STG.E.U8 desc[UR22][R20.64+0x1c9], R17 ;  /* 0x0001c91114008986 */ /* 0x0009e4000c101116 */
[----:B----4-:R-:W-:Y:S02]  /*7a8f0*/  FMUL R17, R25, UR21 ;  /* 0x0000001519117c20 */ /* 0x010fe40008400000 */
[----:B------:R-:W3:Y:S03]  /*7a900*/  LDL.LU R25, [R1+0x103c] ;  /* 0x00103c0001197983 */ /* 0x000ee60000300800 */
[----:B------:R-:W-:Y:S01]  /*7a910*/  F2FP.SATFINITE.E4M3.F32.PACK_AB_MERGE_C R17, RZ, R17, RZ ;  /* 0x00000011ff11723e */ /* 0x000fe200048070ff */
[----:B------:R-:W4:Y:S04]  /*7a920*/  LDL.LU.64 R22, [R1+0x10] ;  /* 0x0000100001167983 */ /* 0x000f280000300a00 */
[----:B------:R2:W-:Y:S02]  /*7a930*/  @!P2 STG.E.U8 desc[UR22][R224.64+0x1c8], R17 ;  /* 0x0001c811e000a986 */ /* 0x0005e4000c101116 */
[----:B--2---:R-:W-:-:S02]  /*7a940*/  FMUL R17, R28, UR21 ;  /* 0x000000151c117c20 */ /* 0x004fc40008400000 */
        /* <DEDUP_REMOVED lines=17> */
[----:B------:R1:W-:Y:S02]  /*7aa60*/  @!P6 STG.E.U8 desc[UR22][R212.64+0x1c9], R17 ;  /* 0x0001c911d400e986 */ /* 0x0003e4000c101116 */
[----:B-1----:R-:W-:Y:S02]  /*7aa70*/  FMUL R17, R116, UR21 ;  /* 0x0000001574117c20 */ /* 0x002fe40008400000 */
[----:B------:R-:W2:Y:S03]  /*7aa80*/  LDL.LU R116, [R1+0x1044] ;  /* 0x0010440001747983 */ /* 0x000ea60000300800 */
[----:B------:R-:W-:Y:S02]  /*7aa90*/  F2FP.SATFINITE.E4M3.F32.PACK_AB_MERGE_C R17, RZ, R17, RZ ;  /* 0x00000011ff11723e */ /* 0x000fe400048070ff */
[----:B0-----:R-:W-:-:S05]  /*7aaa0*/  @!P0 IADD3 R20, P3, R16, R20, RZ ;  /* 0x0000001410148210 */ /* 0x001fca0007f7e0ff */
[----:B------:R-:W-:-:S05]  /*7aab0*/  @!P0 IMAD.X R21, R29, 0x1, R21, P3 ;  /* 0x000000011d158824 */ /* 0x000fca00018e0615 */
[----:B------:R0:W-:Y:S01]  /*7aac0*/  @!P0 STG.E.U8 desc[UR22][R20.64+0x1d0], R17 ;  /* 0x0001d01114008986 */ /* 0x0001e2000c101116 */
[----:B------:R-:W-:-:S13]  /*7aad0*/  ISETP.LT.OR P0, PT, R27, 0x1d2, !P5 ;  /* 0x000001d21b00780c */ /* 0x000fda0006f01670 */
[----:B0-----:R-:W0:Y:S01]  /*7aae0*/  @!P0 LDC.64 R20, c[0x0][0x5c0] ;  /* 0x00017000ff148b82 */ /* 0x001e220000000a00 */
[----:B------:R-:W-:Y:S02]  /*7aaf0*/  FMUL R17, R117, UR21 ;  /* 0x0000001575117c20 */ /* 0x000fe40008400000 */
[----:B------:R-:W2:Y:S03]  /*7ab00*/  LDL.LU R117, [R1+0x1048] ;  /* 0x0010480001757983 */ /* 0x000ea60000300800 */
[----:B------:R-:W-:Y:S02]  /*7ab10*/  F2FP.SATFINITE.E4M3.F32.PACK_AB_MERGE_C R17, RZ, R17, RZ ;  /* 0x00000011ff11723e */ /* 0x000fe400048070ff */
[----:B------:R-:W-:Y:S02]  /*7ab20*/  LOP3.LUT P2, RZ, R18, 0x200000, RZ, 0xc0, !PT ;  /* 0x0020000012ff7812 */ /* 0x000fe4000784c0ff */
[----:B0-----:R-:W-:-:S05]  /*7ab30*/  @!P0 IADD3 R20, P3, R16, R20, RZ ;  /* 0x0000001410148210 */ /* 0x001fca0007f7e0ff */
[----:B------:R-:W-:-:S05]  /*7ab40*/  @!P0 IMAD.X R21, R29, 0x1, R21, P3 ;  /* 0x000000011d158824 */ /* 0x000fca00018e0615 */
[----:B------:R3:W-:Y:S02]  /*7ab50*/  @!P0 STG.E.U8 desc[UR22][R20.64+0x1d1], R17 ;  /* 0x0001d11114008986 */ /* 0x0007e4000c101116 */
[----:B---3--:R-:W-:Y:S02]  /*7ab60*/  FMUL R17, R25, UR21 ;  /* 0x0000001519117c20 */ /* 0x008fe40008400000 */
[----:B------:R-:W3:Y:S03]  /*7ab70*/  LDL.LU R25, [R1+0x104c] ;  /* 0x00104c0001197983 */ /* 0x000ee60000300800 */
[----:B------:R-:W-:-:S05]  /*7ab80*/  F2FP.SATFINITE.E4M3.F32.PACK_AB_MERGE_C R17, RZ, R17, RZ ;  /* 0x00000011ff11723e */ /* 0x000fca00048070ff */
[----:B----4-:R0:W-:Y:S04]  /*7ab90*/  @!P2 STG.E.U8 desc[UR22][R22.64+0x1d0], R17 ;  /* 0x0001d0111600a986 */ /* 0x0101e8000c101116 */
[----:B0-----:R-:W4:Y:S01]  /*7aba0*/  LDL.LU.64 R22, [R1] ;  /* 0x0000000001167983 */ /* 0x001f220000300a00 */
[----:B--2---:R-:W-:-:S03]  /*7abb0*/  FMUL R17, R28, UR21 ;  /* 0x000000151c117c20 */ /* 0x004fc60008400000 */
        /* <DEDUP_REMOVED lines=37> */
[----:B0-----:R-:W4:Y:S01]  /*7ae10*/  LDL.LU.64 R22, [R1+0x48] ;  /* 0x0000480001167983 */ /* 0x001f220000300a00 */
        /* <DEDUP_REMOVED lines=34> */
[----:B---3--:R-:W-:-:S05]  /*7b040*/  FMUL R17, R25, UR21 ;  /* 0x0000001519117c20 */ /* 0x008fca0008400000 */
[----:B------:R-:W-:-:S05]  /*7b050*/  F2FP.SATFINITE.E4M3.F32.PACK_AB_MERGE_C R17, RZ, R17, RZ ;  /* 0x00000011ff11723e */ /* 0x000fca00048070ff */
[----:B----4-:R2:W-:Y:S02]  /*7b060*/  @!P2 STG.E.U8 desc[UR22][R22.64+0x1e0], R17 ;  /* 0x0001e0111600a986 */ /* 0x0105e4000c101116 */
[----:B--2---:R-:W-:Y:S02]  /*7b070*/  FMUL R17, R28, UR21 ;  /* 0x000000151c117c20 */ /* 0x004fe40008400000 */
[----:B------:R-:W2:Y:S04]  /*7b080*/  LDL.LU R28, [R1+0x106c] ;  /* 0x00106c00011c7983 */ /* 0x000ea80000300800 */
[----:B------:R-:W3:Y:S04]  /*7b090*/  LDL.LU.64 R222, [R1+0x28] ;  /* 0x0000280001de7983 */ /* 0x000ee80000300a00 */
[----:B------:R-:W4:Y:S04]  /*7b0a0*/  LDL.LU R25, [R1+0x1070] ;  /* 0x0010700001197983 */ /* 0x000f280000300800 */
[----:B------:R-:W4:Y:S04]  /*7b0b0*/  LDL.LU R23, [R1+0x1074] ;  /* 0x0010740001177983 */ /* 0x000f280000300800 */
[----:B------:R-:W4:Y:S01]  /*7b0c0*/  LDL.LU R22, [R1+0x1078] ;  /* 0x0010780001167983 */ /* 0x000f220000300800 */
[----:B------:R-:W-:-:S13]  /*7b0d0*/  ISETP.LT.OR P4, PT, R27, 0x1d2, !P1 ;  /* 0x000001d21b00780c */ /* 0x000fda0004f81670 */
[----:B------:R-:W-:-:S04]  /*7b0e0*/  @!P4 IADD3 R140, P0, P3, R3, R16, R7 ;  /* 0x00000010038cc210 */ /* 0x000fc80007b1e007 */
[----:B------:R-:W-:Y:S02]  /*7b0f0*/  @!P4 IADD3.X R139, R2, R29, R6, P0, P3 ;  /* 0x0000001d028bc210 */ /* 0x000fe400007e6406 */
[C---:B------:R-:W-:Y:S02]  /*7b100*/  ISETP.LT.OR P4, PT, R27.reuse, 0x1d9, !P1 ;  /* 0x000001d91b00780c */ /* 0x040fe40004f81670 */
[----:B------:R-:W-:-:S11]  /*7b110*/  ISETP.LT.OR P2, PT, R27, 0x1da, !P1 ;  /* 0x000001da1b00780c */ /* 0x000fd60004f41670 */
[----:B------:R-:W-:-:S04]  /*7b120*/  @!P4 IADD3 R138, P0, P3, R3, R16, R7 ;  /* 0x00000010038ac210 */ /* 0x000fc80007b1e007 */
[----:B------:R-:W-:Y:S02]  /*7b130*/  @!P4 IADD3.X R135, R2, R29, R6, P0, P3 ;  /* 0x0000001d0287c210 */ /* 0x000fe400007e6406 */
[----:B------:R-:W-:Y:S02]  /*7b140*/  ISETP.LT.OR P4, PT, R27, 0x1e1, !P1 ;  /* 0x000001e11b00780c */ /* 0x000fe40004f81670 */
[----:B------:R-:W-:-:S04]  /*7b150*/  @!P2 IADD3 R134, P0, P3, R3, R16, R7 ;  /* 0x000000100386a210 */ /* 0x000fc80007b1e007 */
[----:B------:R-:W-:-:S07]  /*7b160*/  @!P2 IADD3.X R133, R2, R29, R6, P0, P3 ;  /* 0x0000001d0285a210 */ /* 0x000fce00007e6406 */
[----:B------:R-:W-:-:S04]  /*7b170*/  @!P4 IADD3 R132, P0, P3, R3, R16, R7 ;  /* 0x000000100384c210 */ /* 0x000fc80007b1e007 */
[----:B------:R-:W-:Y:S02]  /*7b180*/  @!P4 IADD3.X R129, R2, R29, R6, P0, P3 ;  /* 0x0000001d0281c210 */ /* 0x000fe400007e6406 */
[----:B------:R-:W-:Y:S02]  /*7b190*/  ISETP.LT.OR P0, PT, R27, 0x1e9, !P5 ;  /* 0x000001e91b00780c */ /* 0x000fe40006f01670 */
[----:B------:R-:W-:-:S11]  /*7b1a0*/  LOP3.LUT P6, RZ, R18, 0x4000000, RZ, 0xc0, !PT ;  /* 0x0400000012ff7812 */ /* 0x000fd600078cc0ff */
        /* <DEDUP_REMOVED lines=10> */
[----:B------:R-:W-:Y:S01]  /*7b250*/  ISETP.LT.OR P4, PT, R27, 0x1e2, !P1 ;  /* 0x000001e21b00780c */ /* 0x000fe20004f81670 */
[----:B------:R-:W-:-:S05]  /*7b260*/  FMUL R17, R117, UR21 ;  /* 0x0000001575117c20 */ /* 0x000fca0008400000 */
[----:B------:R-:W-:Y:S02]  /*7b270*/  F2FP.SATFINITE.E4M3.F32.PACK_AB_MERGE_C R17, RZ, R17, RZ ;  /* 0x00000011ff11723e */ /* 0x000fe400048070ff */
[----:B------:R-:W-:Y:S02]  /*7b280*/  ISETP.LT.OR P5, PT, R27, 0x1e9, !P1 ;  /* 0x000001e91b00780c */ /* 0x000fe40004fa1670 */
[----:B0-----:R-:W-:-:S05]  /*7b290*/  @!P0 IADD3 R20, P3, R16, R20, RZ ;  /* 0x0000001410148210 */ /* 0x001fca0007f7e0ff */
[----:B------:R-:W-:-:S05]  /*7b2a0*/  @!P0 IMAD.X R21, R29, 0x1, R21, P3 ;  /* 0x000000011d158824 */ /* 0x000fca00018e0615 */
[----:B------:R2:W-:Y:S01]  /*7b2b0*/  @!P0 STG.E.U8 desc[UR22][R20.64+0x1e9], R17 ;  /* 0x0001e91114008986 */ /* 0x0005e2000c101116 */
[----:B------:R-:W-:-:S04]  /*7b2c0*/  @!P4 IADD3 R128, P0, P3, R3, R16, R7 ;  /* 0x000000100380c210 */ /* 0x000fc80007b1e007 */
[CCC-:B------:R-:W-:Y:S02]  /*7b2d0*/  @!P4 IADD3.X R127, R2.reuse, R29.reuse, R6.reuse, P0, P3 ;  /* 0x0000001d027fc210 */ /* 0x1c0fe400007e6406 */
[----:B------:R-:W-:Y:S02]  /*7b2e0*/  ISETP.LT.OR P4, PT, R27, 0x1ea, !P1 ;  /* 0x000001ea1b00780c */ /* 0x000fe40004f81670 */
[----:B------:R-:W-:Y:S02]  /*7b2f0*/  @!P5 IADD3 R126, P0, P3, R3, R16, R7 ;  /* 0x00000010037ed210 */ /* 0x000fe40007b1e007 */
[C---:B------:R-:W-:Y:S02]  /*7b300*/  LOP3.LUT P2, RZ, R15.reuse, 0x1, RZ, 0xc0, !PT ;  /* 0x000000010fff7812 */ /* 0x040fe4000784c0ff */
[----:B------:R-:W-:Y:S02]  /*7b310*/  @!P5 IADD3.X R117, R2, R29, R6, P0, P3 ;  /* 0x0000001d0275d210 */ /* 0x000fe400007e6406 */
[----:B------:R-:W-:-:S05]  /*7b320*/  LOP3.LUT R15, R15, 0xfffffff7, RZ, 0xc0, !PT ;  /* 0xfffffff70f0f7812 */ /* 0x000fca00078ec0ff */
[----:B------:R-:W-:Y:S02]  /*7b330*/  @!P4 IADD3 R116, P0, P3, R3, R16, R7 ;  /* 0x000000100374c210 */ /* 0x000fe40007b1e007 */
[----:B------:R-:W-:-:S04]  /*7b340*/  @P5 LOP3.LUT R15, R15, 0x8, RZ, 0xfc, !PT ;  /* 0x000000080f0f5812 */ /* 0x000fc800078efcff */
[----:B------:R-:W-:-:S04]  /*7b350*/  LOP3.LUT R15, R15, 0xffffffef, RZ, 0xc0, !PT ;  /* 0xffffffef0f0f7812 */ /* 0x000fc800078ec0ff */
[----:B------:R-:W-:Y:S02]  /*7b360*/  @P4 LOP3.LUT R15, R15, 0x10, RZ, 0xfc, !PT ;  /* 0x000000100f0f4812 */ /* 0x000fe400078efcff */
[----:B------:R-:W-:Y:S01]  /*7b370*/  LOP3.LUT P6, RZ, R18, 0x80000000, RZ, 0xc0, !PT ;  /* 0x8000000012ff7812 */ /* 0x000fe200078cc0ff */
[----:B--2---:R-:W-:Y:S01]  /*7b380*/  FMUL R17, R28, UR21 ;  /* 0x000000151c117c20 */ /* 0x004fe20008400000 */
[----:B------:R-:W-:Y:S02]  /*7b390*/  @!P4 IADD3.X R28, R2, R29, R6, P0, P3 ;  /* 0x0000001d021cc210 */ /* 0x000fe400007e6406 */
[----:B------:R-:W-:Y:S02]  /*7b3a0*/  ISETP.LT.OR P0, PT, R27, 0x1f1, !P1 ;  /* 0x000001f11b00780c */ /* 0x000fe40004f01670 */
[----:B------:R-:W-:-:S05]  /*7b3b0*/  F2FP.SATFINITE.E4M3.F32.PACK_AB_MERGE_C R17, RZ, R17, RZ ;  /* 0x00000011ff11723e */ /* 0x000fca00048070ff */
[----:B---3--:R4:W-:Y:S01]  /*7b3c0*/  @!P2 STG.E.U8 desc[UR22][R222.64+0x1e8], R17 ;  /* 0x0001e811de00a986 */ /* 0x0089e2000c101116 */
[C---:B------:R-:W-:Y:S02]  /*7b3d0*/  LOP3.LUT P2, RZ, R15.reuse, 0x2, RZ, 0xc0, !PT ;  /* 0x000000020fff7812 */ /* 0x040fe4000784c0ff */
[----:B------:R-:W-:-:S04]  /*7b3e0*/  LOP3.LUT R15, R15, 0xffffffbf, RZ, 0xc0, !PT ;  /* 0xffffffbf0f0f7812 */ /* 0x000fc800078ec0ff */
[----:B------:R-:W-:Y:S01]  /*7b3f0*/  @P0 LOP3.LUT R15, R15, 0x40, RZ, 0xfc, !PT ;  /* 0x000000400f0f0812 */ /* 0x000fe200078efcff */
[----:B----4-:R-:W-:Y:S01]  /*7b400*/  FMUL R17, R25, UR21 ;  /* 0x0000001519117c20 */ /* 0x010fe20008400000 */
[----:B------:R-:W-:Y:S01]  /*7b410*/  @!P0 IADD3 R25, P4, P3, R3, R16, R7 ;  /* 0x0000001003198210 */ /* 0x000fe20007b9e007 */
[----:B------:R-:W2:Y:S03]  /*7b420*/  LDL.LU R222, [R1+0x107c] ;  /* 0x00107c0001de7983 */ /* 0x000ea60000300800 */
[----:B------:R-:W-:Y:S01]  /*7b430*/  @!P0 IADD3.X R24, R2, R29, R6, P4, P3 ;  /* 0x0000001d02188210 */ /* 0x000fe200027e6406 */
[----:B------:R-:W3:Y:S01]  /*7b440*/  LDL.LU R223, [R1+0x1080] ;  /* 0x0010800001df7983 */ /* 0x000ee20000300800 */
[----:B------:R-:W-:Y:S02]  /*7b450*/  ISETP.GE.AND P0, PT, R26, 0x1, PT ;  /* 0x000000011a00780c */ /* 0x000fe40003f06270 */
[----:B------:R-:W-:Y:S01]  /*7b460*/  F2FP.SATFINITE.E4M3.F32.PACK_AB_MERGE_C R17, RZ, R17, RZ ;  /* 0x00000011ff11723e */ /* 0x000fe200048070ff */
[----:B------:R-:W4:Y:S01]  /*7b470*/  LDL.LU R151, [R1+0x1084] ;  /* 0x0010840001977983 */ /* 0x000f220000300800 */
        /* <DEDUP_REMOVED lines=10> */
[----:B------:R-:W-:-:S05]  /*7b520*/  FMUL R17, R22, UR21 ;  /* 0x0000001516117c20 */ /* 0x000fca0008400000 */
[----:B------:R-:W-:Y:S02]  /*7b530*/  F2FP.SATFINITE.E4M3.F32.PACK_AB_MERGE_C R17, RZ, R17, RZ ;  /* 0x00000011ff11723e */ /* 0x000fe400048070ff */
[----:B0-----:R-:W-:-:S05]  /*7b540*/  @!P3 IADD3 R20, P4, R16, R20, RZ ;  /* 0x000000141014b210 */ /* 0x001fca0007f9e0ff */
[----:B------:R-:W-:-:S05]  /*7b550*/  @!P3 IMAD.X R21, R29, 0x1, R21, P4 ;  /* 0x000000011d15b824 */ /* 0x000fca00020e0615 */
[----:B------:R0:W-:Y:S04]  /*7b560*/  @!P3 STG.E.U8 desc[UR22][R20.64+0x1f1], R17 ;  /* 0x0001f1111400b986 */ /* 0x0001e8000c101116 */
[----:B0-----:R-:W3:Y:S01]  /*7b570*/  LDL.LU.64 R20, [R1+0x80] ;  /* 0x0000800001147983 */ /* 0x001ee20000300a00 */
[----:B------:R-:W-:Y:S02]  /*7b580*/  LOP3.LUT R15, R15, 0xffffff7f, RZ, 0xc0, !PT ;  /* 0xffffff7f0f0f7812 */ /* 0x000fe400078ec0ff */
[----:B------:R-:W-:Y:S02]  /*7b590*/  ISETP.LT.OR P3, PT, R27, 0x1f2, !P1 ;  /* 0x000001f21b00780c */ /* 0x000fe40004f61670 */
[----:B------:R-:W-:Y:S02]  /*7b5a0*/  @P1 LOP3.LUT R15, R15, 0x80, RZ, 0xfc, !PT ;  /* 0x000000800f0f1812 */ /* 0x000fe400078efcff */
[----:B------:R-:W-:-:S02]  /*7b5b0*/  ISETP.LT.OR P1, PT, R27, 0x1f9, !P0 ;  /* 0x000001f91b00780c */ /* 0x000fc40004721670 */
[----:B------:R-:W-:Y:S01]  /*7b5c0*/  LOP3.LUT P6, RZ, R18, 0x20000000, RZ, 0xc0, !PT ;  /* 0x2000000012ff7812 */ /* 0x000fe200078cc0ff */
[----:B--2---:R-:W-:Y:S02]  /*7b5d0*/  FMUL R17, R222, UR21 ;  /* 0x00000015de117c20 */ /* 0x004fe40008400000 */
[----:B------:R-:W2:Y:S03]  /*7b5e0*/  LDL.LU R222, [R1+0x108c] ;  /* 0x00108c0001de7983 */ /* 0x000ea60000300800 */
[----:B------:R-:W-:Y:S01]  /*7b5f0*/  F2FP.SATFINITE.E4M3.F32.PACK_AB_MERGE_C R17, RZ, R17, RZ ;  /* 0x00000011ff11723e */ /* 0x000fe200048070ff */
[----:B------:R-:W2:Y:S04]  /*7b600*/  LDL.LU R26, [R1+0x1090] ;  /* 0x00109000011a7983 */ /* 0x000ea80000300800 */
[----:B------:R-:W2:Y:S04]  /*7b610*/  LDL.LU R150, [R1+0x1094] ;  /* 0x0010940001967983 */ /* 0x000ea80000300800 */
[----:B---3--:R0:W-:Y:S02]  /*7b620*/  @!P2 STG.E.U8 desc[UR22][R20.64+0x1f0], R17 ;  /* 0x0001f0111400a986 */ /* 0x0081e4000c101116 */
[----:B0-----:R-:W0:Y:S01]  /*7b630*/  @!P1 LDC.64 R20, c[0x0][0x5c0] ;  /* 0x00017000ff149b82 */ /* 0x001e220000000a00 */
[----:B------:R-:W-:-:S02]  /*7b640*/  FMUL R17, R223, UR21 ;  /* 0x00000015df117c20 */ /* 0x000fc40008400000 */
[----:B------:R-:W3:Y:S03]  /*7b650*/  LDL.LU R223, [R1+0x1098] ;  /* 0x0010980001df7983 */ /* 0x000ee60000300800 */
[----:B------:R-:W-:-:S05]  /*7b660*/  F2FP.SATFINITE.E4M3.F32.PACK_AB_MERGE_C R17, RZ, R17, RZ ;  /* 0x00000011ff11723e */ /* 0x000fca00048070ff */
[----:B------:R4:W-:Y:S02]  /*7b670*/  @!P6 STG.E.U8 desc[UR22][R156.64+0x1f1], R17 ;  /* 0x0001f1119c00e986 */ /* 0x0009e4000c101116 */
[----:B----4-:R-:W-:Y:S01]  /*7b680*/  FMUL R17, R151, UR21 ;  /* 0x0000001597117c20 */ /* 0x010fe20008400000 */
[----:B0-----:R-:W-:Y:S01]  /*7b690*/  @!P1 IADD3 R20, P6, R16, R20, RZ ;  /* 0x0000001410149210 */ /* 0x001fe20007fde0ff */
[----:B------:R-:W4:Y:S03]  /*7b6a0*/  LDL.LU.64 R156, [R1+0x20] ;  /* 0x00002000019c7983 */ /* 0x000f260000300a00 */
[----:B------:R-:W-:Y:S01]  /*7b6b0*/  F2FP.SATFINITE.E4M3.F32.PACK_AB_MERGE_C R17, RZ, R17, RZ ;  /* 0x00000011ff11723e */ /* 0x000fe200048070ff */
[----:B------:R-:W-:Y:S01]  /*7b6c0*/  @!P1 IMAD.X R21, R29, 0x1, R21, P6 ;  /* 0x000000011d159824 */ /* 0x000fe200030e0615 */
[----:B------:R-:W3:Y:S04]  /*7b6d0*/  LDL.LU R151, [R1+0x109c] ;  /* 0x00109c0001977983 */ /* 0x000ee80000300800 */
[----:B------:R0:W-:Y:S04]  /*7b6e0*/  @!P1 STG.E.U8 desc[UR22][R20.64+0x1f8], R17 ;  /* 0x0001f81114009986 */ /* 0x0001e8000c101116 */
[----:B0-----:R-:W2:Y:S01]  /*7b6f0*/  LDL.LU R17, [R1+0x1088] ;  /* 0x0010880001117983 */ /* 0x001ea20000300800 */
[----:B------:R-:W-:-:S13]  /*7b700*/  ISETP.LT.OR P0, PT, R27, 0x1fa, !P0 ;  /* 0x000001fa1b00780c */ /* 0x000fda0004701670 */
[----:B------:R-:W0:Y:S02]  /*7b710*/  @!P0 LDC.64 R20, c[0x0][0x5c0] ;  /* 0x00017000ff148b82 */ /* 0x000e240000000a00 */
[----:B0-----:R-:W-:-:S05]  /*7b720*/  @!P0 IADD3 R20, P1, R16, R20, RZ ;  /* 0x0000001410148210 */ /* 0x001fca0007f3e0ff */
[----:B------:R-:W-:Y:S02]  /*7b730*/  @!P0 IMAD.X R21, R29, 0x1, R21, P1 ;  /* 0x000000011d158824 */ /* 0x000fe400008e0615 */
[----:B--2---:R-:W-:-:S05]  /*7b740*/  FMUL R17, R17, UR21 ;  /* 0x0000001511117c20 */ /* 0x004fca0008400000 */
[----:B------:R-:W-:-:S05]  /*7b750*/  F2FP.SATFINITE.E4M3.F32.PACK_AB_MERGE_C R17, RZ, R17, RZ ;  /* 0x00000011ff11723e */ /* 0x000fca00048070ff */
[----:B------:R0:W-:Y:S04]  /*7b760*/  @!P0 STG.E.U8 desc[UR22][R20.64+0x1f9], R17 ;  /* 0x0001f91114008986 */ /* 0x0001e8000c101116 */
[----:B0-----:R-:W2:Y:S01]  /*7b770*/  LDL.LU.64 R20, [R1+0x58] ;  /* 0x0000580001147983 */ /* 0x001ea20000300a00 */
[----:B------:R-:W-:Y:S02]  /*7b780*/  @!P3 IADD3 R23, P4, P5, R3, R16, R7 ;  /* 0x000000100317b210 */ /* 0x000fe40007d9e007 */
[----:B------:R-:W-:Y:S02]  /*7b790*/  LOP3.LUT P2, RZ, R18, 0x2000000, RZ, 0xc0, !PT ;  /* 0x0200000012ff7812 */ /* 0x000fe4000784c0ff */
[----:B------:R-:W-:Y:S02]  /*7b7a0*/  LOP3.LUT R15, R15, 0xfffffeff, RZ, 0xc0, !PT ;  /* 0xfffffeff0f0f7812 */ /* 0x000fe400078ec0ff */
[----:B------:R-:W-:-:S02]  /*7b7b0*/  @!P3 IADD3.X R22, R2, R29, R6, P4, P5 ;  /* 0x0000001d0216b210 */ /* 0x000fc400027ea406 */
[----:B------:R-:W-:Y:S01]  /*7b7c0*/  LOP3.LUT P5, RZ, R18, 0x40000000, RZ, 0xc0, !PT ;  /* 0x4000000012ff7812 */ /* 0x000fe200078ac0ff */
[----:B------:R-:W-:Y:S01]  /*7b7d0*/  FMUL R17, R222, UR21 ;  /* 0x00000015de117c20 */ /* 0x000fe20008400000 */
[----:B------:R-:W-:Y:S01]  /*7b7e0*/  @P3 LOP3.LUT R15, R15, 0x100, RZ, 0xfc, !PT ;  /* 0x000001000f0f3812 */ /* 0x000fe200078efcff */
[----:B------:R-:W3:Y:S03]  /*7b7f0*/  LDL.LU R222, [R1+0x10a0] ;  /* 0x0010a00001de7983 */ /* 0x000ee60000300800 */
[----:B------:R-:W-:Y:S02]  /*7b800*/  LOP3.LUT R15, R15, 0xfdffffff, RZ, 0xc0, !PT ;  /* 0xfdffffff0f0f7812 */ /* 0x000fe400078ec0ff */
[----:B------:R-:W-:Y:S02]  /*7b810*/  F2FP.SATFINITE.E4M3.F32.PACK_AB_MERGE_C R17, RZ, R17, RZ ;  /* 0x00000011ff11723e */ /* 0x000fe400048070ff */
[----:B------:R-:W-:-:S02]  /*7b820*/  @P2 LOP3.LUT R15, R15, 0x2000000, RZ, 0xfc, !PT ;  /* 0x020000000f0f2812 */ /* 0x000fc400078efcff */
[C---:B------:R-:W-:Y:S02]  /*7b830*/  LOP3.LUT P2, RZ, R18.reuse, 0x10000000, RZ, 0xc0, !PT ;  /* 0x1000000012ff7812 */ /* 0x040fe4000784c0ff */
[----:B------:R-:W-:Y:S02]  /*7b840*/  LOP3.LUT P3, RZ, R18, 0x800000, RZ, 0xc0, !PT ;  /* 0x0080000012ff7812 */ /* 0x000fe4000786c0ff */
[----:B------:R-:W-:Y:S01]  /*7b850*/  LOP3.LUT P4, RZ, R10, 0x8000000, RZ, 0xc0, !PT ;  /* 0x080000000aff7812 */ /* 0x000fe2000788c0ff */
[----:B--2---:R0:W-:Y:S02]  /*7b860*/  @!P5 STG.E.U8 desc[UR22][R20.64+0x1f8], R17 ;  /* 0x0001f8111400d986 */ /* 0x0041e4000c101116 */
[----:B0-----:R-:W-:-:S10]  /*7b870*/  FMUL R17, R26, UR21 ;  /* 0x000000151a117c20 */ /* 0x001fd40008400000 */
[----:B------:R-:W0:Y:S01]  /*7b880*/  @!P4 LDC.64 R20, c[0x0][0x5c0] ;  /* 0x00017000ff14cb82 */ /* 0x000e220000000a00 */
[----:B------:R-:W2:Y:S01]  /*7b890*/  LDL.LU R26, [R1+0x10a8] ;  /* 0x0010a800011a7983 */ /* 0x000ea20000300800 */
[----:B------:R-:W-:-:S05]  /*7b8a0*/  F2FP.SATFINITE.E4M3.F32.PACK_AB_MERGE_C R17, RZ, R17, RZ ;  /* 0x00000011ff11723e */ /* 0x000fca00048070ff */
[----:B----4-:R1:W-:Y:S01]  /*7b8b0*/  @!P2 STG.E.U8 desc[UR22][R156.64+0x1f9], R17 ;  /* 0x0001f9119c00a986 */ /* 0x0103e2000c101116 */
[----:B------:R-:W-:Y:S01]  /*7b8c0*/  LOP3.LUT P2, RZ, R15, 0x2000000, RZ, 0xc0, !PT ;  /* 0x020000000fff7812 */ /* 0x000fe2000784c0ff */
[----:B-1----:R-:W-:-:S05]  /*7b8d0*/  FMUL R17, R150, UR21 ;  /* 0x0000001596117c20 */ /* 0x002fca0008400000 */
[----:B------:R-:W-:-:S07]  /*7b8e0*/  F2FP.SATFINITE.E4M3.F32.PACK_AB_MERGE_C R17, RZ, R17, RZ ;  /* 0x00000011ff11723e */ /* 0x000fce00048070ff */
[----:B------:R1:W-:Y:S04]  /*7b8f0*/  @!P2 STG.E.U8 desc[UR22][R158.64+0x100], R17 ;  /* 0x000100119e00a986 */ /* 0x0003e8000c101116 */
[----:B-1----:R-:W4:Y:S01]  /*7b900*/  LDL.LU R159, [R1+0x10a4] ;  /* 0x0010a400019f7983 */ /* 0x002f220000300800 */
[----:B---3--:R-:W-:-:S03]  /*7b910*/  FMUL R17, R223, UR21 ;  /* 0x00000015df117c20 */ /* 0x008fc60008400000 */
[----:B------:R-:W3:Y:S02]  /*7b920*/  LDL.LU R223, [R1+0x10ac] ;  /* 0x0010ac0001df7983 */ /* 0x000ee40000300800 */
[----:B------:R-:W-:-:S05]  /*7b930*/  F2FP.SATFINITE.E4M3.F32.PACK_AB_MERGE_C R17, RZ, R17, RZ ;  /* 0x00000011ff11723e */ /* 0x000fca00048070ff */
[----:B------:R1:W-:Y:S02]  /*7b940*/  @!P3 STG.E.U8 desc[UR22][R130.64+0x101], R17 ;  /* 0x000101118200b986 */ /* 0x0003e4000c101116 */
[----:B-1----:R-:W-:Y:S02]  /*7b950*/  FMUL R17, R151, UR21 ;  /* 0x0000001597117c20 */ /* 0x002fe40008400000 */
[----:B------:R-:W3:Y:S04]  /*7b960*/  LDL.LU R151, [R1+0x10b0] ;  /* 0x0010b00001977983 */ /* 0x000ee80000300800 */
[----:B------:R-:W3:Y:S01]  /*7b970*/  LDL.LU R150, [R1+0x10b4] ;  /* 0x0010b40001967983 */ /* 0x000ee20000300800 */
[----:B------:R-:W-:Y:S02]  /*7b980*/  LOP3.LUT P6, RZ, R10, 0x4000000, RZ, 0xc0, !PT ;  /* 0x040000000aff7812 */ /* 0x000fe400078cc0ff */
[----:B0-----:R-:W-:Y:S01]  /*7b990*/  @!P4 IADD3 R20, P3, R196, R20, RZ ;  /* 0x00000014c414c210 */ /* 0x001fe20007f7e0ff */
[----:B------:R-:W3:Y:S01]  /*7b9a0*/  LDL.LU.64 R156, [R1+0x78] ;  /* 0x00007800019c7983 */ /* 0x000ee20000300a00 */
[----:B------:R-:W-:-:S03]  /*7b9b0*/  F2FP.SATFINITE.E4M3.F32.PACK_AB_MERGE_C R17, RZ, R17, RZ ;  /* 0x00000011ff11723e */ /* 0x000fc600048070ff */
[----:B------:R-:W-:-:S05]  /*7b9c0*/  @!P4 IMAD.X R21, R198, 0x1, R21, P3 ;  /* 0x00000001c615c824 */ /* 0x000fca00018e0615 */
[----:B------:R0:W-:Y:S02]  /*7b9d0*/  @!P4 STG.E.U8 desc[UR22][R20.64+0x100], R17 ;  /* 0x000100111400c986 */ /* 0x0001e4000c101116 */
[----:B0-----:R-:W0:Y:S01]  /*7b9e0*/  @!P6 LDC.64 R20, c[0x0][0x5c0] ;  /* 0x00017000ff14eb82 */ /* 0x001e220000000a00 */
[----:B------:R-:W-:Y:S02]  /*7b9f0*/  FMUL R17, R222, UR21 ;  /* 0x00000015de117c20 */ /* 0x000fe40008400000 */
[----:B------:R-:W3:Y:S03]  /*7ba00*/  LDL.LU R222, [R1+0x10b8] ;  /* 0x0010b80001de7983 */ /* 0x000ee60000300800 */
[----:B------:R-:W-:Y:S02]  /*7ba10*/  F2FP.SATFINITE.E4M3.F32.PACK_AB_MERGE_C R17, RZ, R17, RZ ;  /* 0x00000011ff11723e */ /* 0x000fe400048070ff */
[----:B------:R-:W-:-:S02]  /*7ba20*/  LOP3.LUT P1, RZ, R18, 0x400000, RZ, 0xc0, !PT ;  /* 0x0040000012ff7812 */ /* 0x000fc4000782c0ff */
[----:B0-----:R-:W-:-:S05]  /*7ba30*/  @!P6 IADD3 R20, P4, R197, R20, RZ ;  /* 0x00000014c514e210 */ /* 0x001fca0007f9e0ff */
[----:B------:R-:W-:-:S05]  /*7ba40*/  @!P6 IMAD.X R21, R199, 0x1, R21, P4 ;  /* 0x00000001c715e824 */ /* 0x000fca00020e0615 */
[----:B------:R0:W-:Y:S01]  /*7ba50*/  @!P6 STG.E.U8 desc[UR22][R20.64+0x101], R17 ;  /* 0x000101111400e986 */ /* 0x0001e2000c101116 */
[----:B------:R-:W-:Y:S02]  /*7ba60*/  LOP3.LUT P5, RZ, R18, 0x100000, RZ, 0xc0, !PT ;  /* 0x0010000012ff7812 */ /* 0x000fe400078ac0ff */
[----:B------:R-:W-:-:S13]  /*7ba70*/  LOP3.LUT P0, RZ, R10, 0x2000000, RZ, 0xc0, !PT ;  /* 0x020000000aff7812 */ /* 0x000fda000780c0ff */
[----:B0-----:R-:W0:Y:S01]  /*7ba80*/  @!P0 LDC.64 R20, c[0x0][0x5c0] ;  /* 0x00017000ff148b82 */ /* 0x001e220000000a00 */
[----:B------:R-:W-:Y:S01]  /*7ba90*/  LOP3.LUT P2, RZ, R10, 0x1000000, RZ, 0xc0, !PT ;  /* 0x010000000aff7812 */ /* 0x000fe2000784c0ff */
[----:B----4-:R-:W-:-:S05]  /*7baa0*/  FMUL R17, R159, UR21 ;  /* 0x000000159f117c20 */ /* 0x010fca0008400000 */
[----:B------:R-:W-:-:S05]  /*7bab0*/  F2FP.SATFINITE.E4M3.F32.PACK_AB_MERGE_C R17, RZ, R17, RZ ;  /* 0x00000011ff11723e */ /* 0x000fca00048070ff */
[----:B------:R2:W-:Y:S02]  /*7bac0*/  @!P1 STG.E.U8 desc[UR22][R154.64+0x108], R17 ;  /* 0x000108119a009986 */ /* 0x0005e4000c101116 */
[----:B--2---:R-:W-:Y:S02]  /*7bad0*/  FMUL R17, R26, UR21 ;  /* 0x000000151a117c20 */ /* 0x004fe40008400000 */
[----:B------:R-:W2:Y:S03]  /*7bae0*/  LDL.LU R26, [R1+0x10bc] ;  /* 0x0010bc00011a7983 */ /* 0x000ea60000300800 */
[----:B------:R-:W-:-:S05]  /*7baf0*/  F2FP.SATFINITE.E4M3.F32.PACK_AB_MERGE_C R17, RZ, R17, RZ ;  /* 0x00000011ff11723e */ /* 0x000fca00048070ff */
[----:B------:R3:W-:Y:S02]  /*7bb00*/  @!P5 STG.E.U8 desc[UR22][R148.64+0x109], R17 ;  /* 0x000109119400d986 */ /* 0x0007e4000c101116 */
[----:B---3--:R-:W-:Y:S02]  /*7bb10*/  FMUL R17, R223, UR21 ;  /* 0x00000015df117c20 */ /* 0x008fe40008400000 */
[----:B------:R-:W3:Y:S01]  /*7bb20*/  LDL.LU R223, [R1+0x10c0] ;  /* 0x0010c00001df7983 */ /* 0x000ee20000300800 */
[----:B0-----:R-:W-:Y:S02]  /*7bb30*/  @!P0 IADD3 R20, P1, R202, R20, RZ ;  /* 0x00000014ca148210 */ /* 0x001fe40007f3e0ff */
[----:B------:R-:W-:-:S03]  /*7bb40*/  F2FP.SATFINITE.E4M3.F32.PACK_AB_MERGE_C R17, RZ, R17, RZ ;  /* 0x00000011ff11723e */ /* 0x000fc600048070ff */
[----:B------:R-:W-:-:S05]  /*7bb50*/  @!P0 IMAD.X R21, R204, 0x1, R21, P1 ;  /* 0x00000001cc158824 */ /* 0x000fca00008e0615 */
[----:B------:R0:W-:Y:S02]  /*7bb60*/  @!P0 STG.E.U8 desc[UR22][R20.64+0x108], R17 ;  /* 0x0001081114008986 */ /* 0x0001e4000c101116 */
[----:B0-----:R-:W0:Y:S01]  /*7bb70*/  @!P2 LDC.64 R20, c[0x0][0x5c0] ;  /* 0x00017000ff14ab82 */ /* 0x001e220000000a00 */
[----:B------:R-:W-:Y:S02]  /*7bb80*/  FMUL R17, R151, UR21 ;  /* 0x0000001597117c20 */ /* 0x000fe40008400000 */
[----:B------:R-:W4:Y:S03]  /*7bb90*/  LDL.LU R151, [R1+0x10c4] ;  /* 0x0010c40001977983 */ /* 0x000f260000300800 */
[----:B------:R-:W-:Y:S02]  /*7bba0*/  F2FP.SATFINITE.E4M3.F32.PACK_AB_MERGE_C R17, RZ, R17, RZ ;  /* 0x00000011ff11723e */ /* 0x000fe400048070ff */
[----:B0-----:R-:W-:-:S05]  /*7bbb0*/  @!P2 IADD3 R20, P0, R201, R20, RZ ;  /* 0x00000014c914a210 */ /* 0x001fca0007f1e0ff */
[----:B------:R-:W-:-:S05]  /*7bbc0*/  @!P2 IMAD.X R21, R203, 0x1, R21, P0 ;  /* 0x00000001cb15a824 */ /* 0x000fca00000e0615 */
[----:B------:R0:W-:Y:S02]  /*7bbd0*/  @!P2 STG.E.U8 desc[UR22][R20.64+0x109], R17 ;  /* 0x000109111400a986 */ /* 0x0001e4000c101116 */
[----:B0-----:R-:W-:Y:S02]  /*7bbe0*/  FMUL R17, R150, UR21 ;  /* 0x0000001596117c20 */ /* 0x001fe40008400000 */
[----:B------:R-:W4:Y:S01]  /*7bbf0*/  LDL.LU R150, [R1+0x10c8] ;  /* 0x0010c80001967983 */ /* 0x000f220000300800 */
[----:B------:R-:W-:Y:S02]  /*7bc00*/  LOP3.LUT P3, RZ, R18, 0x80000, RZ, 0xc0, !PT ;  /* 0x0008000012ff7812 */ /* 0x000fe4000786c0ff */
[----:B------:R-:W-:Y:S02]  /*7bc10*/  F2FP.SATFINITE.E4M3.F32.PACK_AB_MERGE_C R17, RZ, R17, RZ ;  /* 0x00000011ff11723e */ /* 0x000fe400048070ff */
[----:B------:R-:W-:-:S09]  /*7bc20*/  LOP3.LUT P6, RZ, R15, 0x1000000, RZ, 0xc0, !PT ;  /* 0x010000000fff7812 */ /* 0x000fd200078cc0ff */
[----:B------:R0:W-:Y:S04]  /*7bc30*/  @!P3 STG.E.U8 desc[UR22][R156.64+0x110], R17 ;  /* 0x000110119c00b986 */ /* 0x0001e8000c101116 */
[----:B------:R-:W1:Y:S01]  /*7bc40*/  @!P6 LDC.64 R20, c[0x0][0x5c0] ;  /* 0x00017000ff14eb82 */ /* 0x000e620000000a00 */
[----:B0-----:R-:W4:Y:S01]  /*7bc50*/  LDL.LU.64 R156, [R1+0x8] ;  /* 0x00000800019c7983 */ /* 0x001f220000300a00 */
[----:B------:R-:W-:-:S03]  /*7bc60*/  FMUL R17, R222, UR21 ;  /* 0x00000015de117c20 */ /* 0x000fc60008400000 */
[----:B------:R-:W4:Y:S01]  /*7bc70*/  LDL.LU R222, [R1+0x10cc] ;  /* 0x0010cc0001de7983 */ /* 0x000f220000300800 */
[----:B------:R-:W-:Y:S02]  /*7bc80*/  LOP3.LUT P4, RZ, R18, 0x8000, RZ, 0xc0, !PT ;  /* 0x0000800012ff7812 */ /* 0x000fe4000788c0ff */
[----:B------:R-:W-:Y:S02]  /*7bc90*/  F2FP.SATFINITE.E4M3.F32.PACK_AB_MERGE_C R17, RZ, R17, RZ ;  /* 0x00000011ff11723e */ /* 0x000fe400048070ff */
[----:B-1----:R-:W-:-:S09]  /*7bca0*/  @!P6 IADD3 R20, P3, R205, R20, RZ ;  /* 0x00000014cd14e210 */ /* 0x002fd20007f7e0ff */
[----:B------:R2:W-:Y:S01]  /*7bcb0*/  @!P4 STG.E.U8 desc[UR22][R146.64+0x111], R17 ;  /* 0x000111119200c986 */ /* 0x0005e2000c101116 */
[----:B------:R-:W-:Y:S01]  /*7bcc0*/  @!P6 IMAD.X R21, R206, 0x1, R21, P3 ;  /* 0x00000001ce15e824 */ /* 0x000fe200018e0615 */
[----:B------:R-:W-:Y:S01]  /*7bcd0*/  LOP3.LUT P5, RZ, R10, 0x800000, RZ, 0xc0, !PT ;  /* 0x008000000aff7812 */ /* 0x000fe200078ac0ff */
[----:B--2---:R-:W-:-:S05]  /*7bce0*/  FMUL R17, R26, UR21 ;  /* 0x000000151a117c20 */ /* 0x004fca0008400000 */
[----:B------:R-:W-:-:S05]  /*7bcf0*/  F2FP.SATFINITE.E4M3.F32.PACK_AB_MERGE_C R17, RZ, R17, RZ ;  /* 0x00000011ff11723e */ /* 0x000fca00048070ff */
[----:B------:R3:W-:Y:S02]  /*7bd00*/  @!P6 STG.E.U8 desc[UR22][R20.64+0x110], R17 ;  /* 0x000110111400e986 */ /* 0x0007e4000c101116 */
[----:B---3--:R-:W-:Y:S01]  /*7bd10*/  FMUL R17, R223, UR21 ;  /* 0x00000015df117c20 */ /* 0x008fe20008400000 */
[----:B------:R-:W0:Y:S01]  /*7bd20*/  @!P5 LDC.64 R20, c[0x0][0x5c0] ;  /* 0x00017000ff14db82 */ /* 0x000e220000000a00 */
[----:B------:R-:W2:Y:S03]  /*7bd30*/  LDL.LU R223, [R1+0x10d0] ;  /* 0x0010d00001df7983 */ /* 0x000ea60000300800 */
[----:B------:R-:W-:Y:S02]  /*7bd40*/  F2FP.SATFINITE.E4M3.F32.PACK_AB_MERGE_C R17, RZ, R17, RZ ;  /* 0x00000011ff11723e */ /* 0x000fe400048070ff */
[----:B------:R-:W-:Y:S02]  /*7bd50*/  LOP3.LUT P1, RZ, R18, 0x4000, RZ, 0xc0, !PT ;  /* 0x0000400012ff7812 */ /* 0x000fe4000782c0ff */
        /* <DEDUP_REMOVED lines=8> */
[----:B0-----:R-:W-:-:S02]  /*7bde0*/  FMUL R17, R150, UR21 ;  /* 0x0000001596117c20 */ /* 0x001fc40008400000 */
[----:B------:R-:W4:Y:S01]  /*7bdf0*/  LDL.LU R150, [R1+0x10d8] ;  /* 0x0010d80001967983 */ /* 0x000f220000300800 */
[----:B------:R-:W-:Y:S02]  /*7be00*/  LOP3.LUT P0, RZ, R18, 0x1000, RZ, 0xc0, !PT ;  /* 0x0000100012ff7812 */ /* 0x000fe4000780c0ff */
[----:B------:R-:W-:Y:S01]  /*7be10*/  F2FP.SATFINITE.E4M3.F32.PACK_AB_MERGE_C R17, RZ, R17, RZ ;  /* 0x00000011ff11723e */ /* 0x000fe200048070ff */
[----:B------:R-:W4:Y:S01]  /*7be20*/  LDL.LU R196, [R1+0x68] ;  /* 0x0000680001c47983 */ /* 0x000f220000300800 */
[----:B------:R-:W-:-:S13]  /*7be30*/  LOP3.LUT P2, RZ, R10, 0x400000, RZ, 0xc0, !PT ;  /* 0x004000000aff7812 */ /* 0x000fda000784c0ff */
[----:B------:R-:W0:Y:S01]  /*7be40*/  @!P2 LDC.64 R20, c[0x0][0x5c0] ;  /* 0x00017000ff14ab82 */ /* 0x000e220000000a00 */
[----:B------:R1:W-:Y:S02]  /*7be50*/  @!P0 STG.E.U8 desc[UR22][R156.64+0x119], R17 ;  /* 0x000119119c008986 */ /* 0x0003e4000c101116 */
[----:B-1----:R-:W-:Y:S02]  /*7be60*/  FMUL R17, R222, UR21 ;  /* 0x00000015de117c20 */ /* 0x002fe40008400000 */
[----:B------:R-:W4:Y:S01]  /*7be70*/  LDL.LU R222, [R1+0x10dc] ;  /* 0x0010dc0001de7983 */ /* 0x000f220000300800 */
[----:B0-----:R-:W-:-:S03]  /*7be80*/  @!P2 IADD3 R20, P6, R207, R20, RZ ;  /* 0x00000014cf14a210 */ /* 0x001fc60007fde0ff */
[----:B------:R-:W4:Y:S01]  /*7be90*/  LDL.LU R158, [R1+0x10e0] ;  /* 0x0010e000019e7983 */ /* 0x000f220000300800 */
[----:B------:R-:W-:Y:S01]  /*7bea0*/  F2FP.SATFINITE.E4M3.F32.PACK_AB_MERGE_C R17, RZ, R17, RZ ;  /* 0x00000011ff11723e */ /* 0x000fe200048070ff */
[----:B------:R-:W-:-:S05]  /*7beb0*/  @!P2 IMAD.X R21, R210, 0x1, R21, P6 ;  /* 0x00000001d215a824 */ /* 0x000fca00030e0615 */
[----:B------:R0:W-:Y:S01]  /*7bec0*/  @!P2 STG.E.U8 desc[UR22][R20.64+0x118], R17 ;  /* 0x000118111400a986 */ /* 0x0001e2000c101116 */
[----:B------:R-:W-:Y:S02]  /*7bed0*/  LOP3.LUT P4, RZ, R18, 0x800, RZ, 0xc0, !PT ;  /* 0x0000080012ff7812 */ /* 0x000fe4000788c0ff */
[----:B------:R-:W-:-:S11]  /*7bee0*/  LOP3.LUT R15, R15, 0xff7fffff, RZ, 0xc0, !PT ;  /* 0xff7fffff0f0f7812 */ /* 0x000fd600078ec0ff */
[----:B------:R-:W-:Y:S02]  /*7bef0*/  @P4 LOP3.LUT R15, R15, 0x800000, RZ, 0xfc, !PT ;  /* 0x008000000f0f4812 */ /* 0x000fe400078efcff */
[----:B------:R-:W-:-:S13]  /*7bf00*/  LOP3.LUT P4, RZ, R10, 0x200000, RZ, 0xc0, !PT ;  /* 0x002000000aff7812 */ /* 0x000fda000788c0ff */
[----:B0-----:R-:W0:Y:S01]  /*7bf10*/  @!P4 LDC.64 R20, c[0x0][0x5c0] ;  /* 0x00017000ff14cb82 */ /* 0x001e220000000a00 */
[----:B--2---:R-:W-:Y:S02]  /*7bf20*/  FMUL R17, R223, UR21 ;  /* 0x00000015df117c20 */ /* 0x004fe40008400000 */
[----:B------:R-:W2:Y:S01]  /*7bf30*/  LDL.LU R223, [R1+0x10e4] ;  /* 0x0010e40001df7983 */ /* 0x000ea20000300800 */
[----:B0-----:R-:W-:Y:S02]  /*7bf40*/  @!P4 IADD3 R20, P6, R209, R20, RZ ;  /* 0x00000014d114c210 */ /* 0x001fe40007fde0ff */
[----:B------:R-:W-:Y:S01]  /*7bf50*/  LOP3.LUT P1, RZ, R18, 0x40, RZ, 0xc0, !PT ;  /* 0x0000004012ff7812 */ /* 0x000fe2000782c0ff */
[----:B------:R-:W2:Y:S02]  /*7bf60*/  LDL.LU.64 R156, [R1+0x18] ;  /* 0x00001800019c7983 */ /* 0x000ea40000300a00 */
[----:B------:R-:W-:Y:S01]  /*7bf70*/  @!P4 IMAD.X R21, R232, 0x1, R21, P6 ;  /* 0x00000001e815c824 */ /* 0x000fe200030e0615 */
[----:B------:R-:W-:-:S02]  /*7bf80*/  LOP3.LUT P6, RZ, R10, 0x200000, RZ, 0xc0, !PT ;  /* 0x002000000aff7812 */ /* 0x000fc400078cc0ff */
[----:B------:R-:W-:Y:S02]  /*7bf90*/  LOP3.LUT R15, R15, 0xffbfffff, RZ, 0xc0, !PT ;  /* 0xffbfffff0f0f7812 */ /* 0x000fe400078ec0ff */
[----:B------:R-:W-:-:S05]  /*7bfa0*/  F2FP.SATFINITE.E4M3.F32.PACK_AB_MERGE_C R17, RZ, R17, RZ ;  /* 0x00000011ff11723e */ /* 0x000fca00048070ff */
[----:B------:R-:W-:-:S04]  /*7bfb0*/  @P1 LOP3.LUT R15, R15, 0x400000, RZ, 0xfc, !PT ;  /* 0x004000000f0f1812 */ /* 0x000fc800078efcff */
[----:B------:R-:W-:Y:S01]  /*7bfc0*/  LOP3.LUT P4, RZ, R15, 0x800000, RZ, 0xc0, !PT ;  /* 0x008000000fff7812 */ /* 0x000fe2000788c0ff */
[----:B------:R3:W-:Y:S02]  /*7bfd0*/  @!P6 STG.E.U8 desc[UR22][R20.64+0x119], R17 ;  /* 0x000119111400e986 */ /* 0x0007e4000c101116 */
[----:B---3--:R-:W-:Y:S02]  /*7bfe0*/  FMUL R17, R151, UR21 ;  /* 0x0000001597117c20 */ /* 0x008fe40008400000 */
[----:B------:R-:W3:Y:S03]  /*7bff0*/  LDL.LU R151, [R1+0x10e8] ;  /* 0x0010e80001977983 */ /* 0x000ee60000300800 */
[----:B------:R-:W-:-:S05]  /*7c000*/  F2FP.SATFINITE.E4M3.F32.PACK_AB_MERGE_C R17, RZ, R17, RZ ;  /* 0x00000011ff11723e */ /* 0x000fca00048070ff */
[----:B----4-:R0:W-:Y:S04]  /*7c010*/  @!P4 STG.E.U8 desc[UR22][R130.64+0x120], R17 ;  /* 0x000120118200c986 */ /* 0x0101e8000c101116 */
[----:B0-----:R-:W4:Y:S01]  /*7c020*/  LDL.LU.64 R130, [R1+0x40] ;  /* 0x0000400001827983 */ /* 0x001f220000300a00 */
[----:B------:R-:W-:-:S03]  /*7c030*/  FMUL R17, R150, UR21 ;  /* 0x0000001596117c20 */ /* 0x000fc60008400000 */
[----:B------:R-:W4:Y:S04]  /*7c040*/  LDL.LU R159, [R1+0x6c] ;  /* 0x00006c00019f7983 */ /* 0x000f280000300800 */
[----:B------:R-:W4:Y:S04]  /*7c050*/  LDL.LU R26, [R1+0x150] ;  /* 0x00015000011a7983 */ /* 0x000f280000300800 */
[----:B------:R-:W4:Y:S01]  /*7c060*/  LDL.LU R150, [R1+0x10ec] ;  /* 0x0010ec0001967983 */ /* 0x000f220000300800 */
[----:B------:R-:W-:Y:S02]  /*7c070*/  LOP3.LUT P5, RZ, R10, 0x100000, RZ, 0xc0, !PT ;  /* 0x001000000aff7812 */ /* 0x000fe400078ac0ff */
[----:B------:R-:W-:-:S11]  /*7c080*/  LOP3.LUT P3, RZ, R18, 0x80, RZ, 0xc0, !PT ;  /* 0x0000008012ff7812 */ /* 0x000fd6000786c0ff */
[----:B------:R-:W0:Y:S01]  /*7c090*/  @!P5 LDC.64 R20, c[0x0][0x5c0] ;  /* 0x00017000ff14db82 */ /* 0x000e220000000a00 */
[----:B------:R-:W-:Y:S02]  /*7c0a0*/  F2FP.SATFINITE.E4M3.F32.PACK_AB_MERGE_C R17, RZ, R17, RZ ;  /* 0x00000011ff11723e */ /* 0x000fe400048070ff */
[----:B------:R-:W-:-:S03]  /*7c0b0*/  LOP3.LUT P1, RZ, R10, 0x80000, RZ, 0xc0, !PT ;  /* 0x000800000aff7812 */ /* 0x000fc6000782c0ff */
[----:B------:R1:W-:Y:S02]  /*7c0c0*/  @!P3 STG.E.U8 desc[UR22][R152.64+0x121], R17 ;  /* 0x000121119800b986 */ /* 0x0003e4000c101116 */
[----:B-1----:R-:W-:Y:S02]  /*7c0d0*/  FMUL R17, R222, UR21 ;  /* 0x00000015de117c20 */ /* 0x002fe40008400000 */
[----:B------:R-:W4:Y:S01]  /*7c0e0*/  LDL.LU R222, [R1+0x10f0] ;  /* 0x0010f00001de7983 */ /* 0x000f220000300800 */
[----:B0-----:R-:W-:Y:S02]  /*7c0f0*/  @!P5 IADD3 R20, P6, R233, R20, RZ ;  /* 0x00000014e914d210 */ /* 0x001fe40007fde0ff */
[----:B------:R-:W-:-:S03]  /*7c100*/  F2FP.SATFINITE.E4M3.F32.PACK_AB_MERGE_C R17, RZ, R17, RZ ;  /* 0x00000011ff11723e */ /* 0x000fc600048070ff */
[----:B------:R-:W-:-:S05]  /*7c110*/  @!P5 IMAD.X R21, R196, 0x1, R21, P6 ;  /* 0x00000001c415d824 */ /* 0x000fca00030e0615 */
[----:B------:R0:W-:Y:S02]  /*7c120*/  @!P5 STG.E.U8 desc[UR22][R20.64+0x120], R17 ;  /* 0x000120111400d986 */ /* 0x0001e4000c101116 */
[----:B0-----:R-:W0:Y:S01]  /*7c130*/  @!P1 LDC.64 R20, c[0x0][0x5c0] ;  /* 0x00017000ff149b82 */ /* 0x001e220000000a00 */
[----:B------:R-:W-:-:S05]  /*7c140*/  FMUL R17, R158, UR21 ;  /* 0x000000159e117c20 */ /* 0x000fca0008400000 */
[----:B------:R-:W-:Y:S02]  /*7c150*/  F2FP.SATFINITE.E4M3.F32.PACK_AB_MERGE_C R17, RZ, R17, RZ ;  /* 0x00000011ff11723e */ /* 0x000fe400048070ff */
[----:B0-----:R-:W-:-:S05]  /*7c160*/  @!P1 IADD3 R20, P6, R208, R20, RZ ;  /* 0x00000014d0149210 */ /* 0x001fca0007fde0ff */
[----:B------:R-:W-:Y:S01]  /*7c170*/  @!P1 IMAD.X R21, R211, 0x1, R21, P6 ;  /* 0x00000001d3159824 */ /* 0x000fe200030e0615 */
[----:B------:R-:W-:-:S13]  /*7c180*/  LOP3.LUT P6, RZ, R10, 0x80000, RZ, 0xc0, !PT ;  /* 0x000800000aff7812 */ /* 0x000fda00078cc0ff */
[----:B------:R2:W-:Y:S02]  /*7c190*/  @!P6 STG.E.U8 desc[UR22][R20.64+0x121], R17 ;  /* 0x000121111400e986 */ /* 0x0005e4000c101116 */
[----:B--2---:R-:W-:Y:S02]  /*7c1a0*/  FMUL R17, R223, UR21 ;  /* 0x00000015df117c20 */ /* 0x004fe40008400000 */
[----:B------:R-:W2:Y:S01]  /*7c1b0*/  LDL.LU R223, [R1+0x10f4] ;  /* 0x0010f40001df7983 */ /* 0x000ea20000300800 */
[----:B------:R-:W-:Y:S02]  /*7c1c0*/  LOP3.LUT P1, RZ, R15, 0x400000, RZ, 0xc0, !PT ;  /* 0x004000000fff7812 */ /* 0x000fe4000782c0ff */
[----:B------:R-:W-:Y:S02]  /*7c1d0*/  LOP3.LUT P0, RZ, R10, 0x40000, RZ, 0xc0, !PT ;  /* 0x000400000aff7812 */ /* 0x000fe4000780c0ff */
[----:B------:R-:W-:-:S09]  /*7c1e0*/  F2FP.SATFINITE.E4M3.F32.PACK_AB_MERGE_C R17, RZ, R17, RZ ;  /* 0x00000011ff11723e */ /* 0x000fd200048070ff */
[----:B------:R0:W-:Y:S02]  /*7c1f0*/  @!P1 STG.E.U8 desc[UR22][R156.64+0x128], R17 ;  /* 0x000128119c009986 */ /* 0x0001e4000c101116 */
[----:B------:R-:W1:Y:S02]  /*7c200*/  @!P0 LDC.64 R20, c[0x0][0x5c0] ;  /* 0x00017000ff148b82 */ /* 0x000e640000000a00 */
[----:B0-----:R-:W2:Y:S01]  /*7c210*/  LDL.LU.64 R156, [R1+0xc8] ;  /* 0x0000c800019c7983 */ /* 0x001ea20000300a00 */
[----:B------:R-:W-:Y:S02]  /*7c220*/  LOP3.LUT P2, RZ, R18, 0x10, RZ, 0xc0, !PT ;  /* 0x0000001012ff7812 */ /* 0x000fe4000784c0ff */
[----:B------:R-:W-:Y:S01]  /*7c230*/  LOP3.LUT P4, RZ, R10, 0x20000, RZ, 0xc0, !PT ;  /* 0x000200000aff7812 */ /* 0x000fe2000788c0ff */
[----:B---3--:R-:W-:Y:S02]  /*7c240*/  FMUL R17, R151, UR21 ;  /* 0x0000001597117c20 */ /* 0x008fe40008400000 */
[----:B------:R-:W3:Y:S03]  /*7c250*/  LDL.LU R151, [R1+0x10f8] ;  /* 0x0010f80001977983 */ /* 0x000ee60000300800 */
[----:B------:R-:W-:Y:S01]  /*7c260*/  F2FP.SATFINITE.E4M3.F32.PACK_AB_MERGE_C R17, RZ, R17, RZ ;  /* 0x00000011ff11723e */ /* 0x000fe200048070ff */
[----:B------:R-:W3:Y:S04]  /*7c270*/  LDL.LU R199, [R1+0x174] ;  /* 0x0001740001c77983 */ /* 0x000ee80000300800 */
[----:B------:R-:W3:Y:S04]  /*7c280*/  LDL.LU R197, [R1+0x254] ;  /* 0x0002540001c57983 */ /* 0x000ee80000300800 */
[----:B------:R-:W3:Y:S04]  /*7c290*/  LDL.LU R198, [R1+0x10fc] ;  /* 0x0010fc0001c67983 */ /* 0x000ee80000300800 */
[----:B----4-:R0:W-:Y:S01]  /*7c2a0*/  @!P2 STG.E.U8 desc[UR22][R130.64+0x129], R17 ;  /* 0x000129118200a986 */ /* 0x0101e2000c101116 */
[----:B-1----:R-:W-:Y:S01]  /*7c2b0*/  @!P0 IADD3 R20, P6, R159, R20, RZ ;  /* 0x000000149f148210 */ /* 0x002fe20007fde0ff */
[----:B0-----:R-:W-:-:S04]  /*7c2c0*/  FMUL R17, R150, UR21 ;  /* 0x0000001596117c20 */ /* 0x001fc80008400000 */
[----:B------:R-:W-:Y:S01]  /*7c2d0*/  @!P0 IMAD.X R21, R26, 0x1, R21, P6 ;  /* 0x000000011a158824 */ /* 0x000fe200030e0615 */
[----:B------:R-:W-:-:S05]  /*7c2e0*/  F2FP.SATFINITE.E4M3.F32.PACK_AB_MERGE_C R17, RZ, R17, RZ ;  /* 0x00000011ff11723e */ /* 0x000fca00048070ff */
[----:B------:R0:W-:Y:S02]  /*7c2f0*/  @!P0 STG.E.U8 desc[UR22][R20.64+0x128], R17 ;  /* 0x0001281114008986 */ /* 0x0001e4000c101116 */
[----:B0-----:R-:W0:Y:S02]  /*7c300*/  @!P4 LDC.64 R20, c[0x0][0x5c0] ;  /* 0x00017000ff14cb82 */ /* 0x001e240000000a00 */
[----:B0-----:R-:W-:Y:S02]  /*7c310*/  @!P4 IADD3 R20, P6, R160, R20, RZ ;  /* 0x00000014a014c210 */ /* 0x001fe40007fde0ff */
[----:B------:R-:W4:Y:S03]  /*7c320*/  LDL.LU R160, [R1+0x16c4] ;  /* 0x0016c40001a07983 */ /* 0x000f260000300800 */
[----:B------:R-:W-:Y:S02]  /*7c330*/  @!P4 IMAD.X R21, R161, 0x1, R21, P6 ;  /* 0x00000001a115c824 */ /* 0x000fe400030e0615 */
[----:B------:R-:W4:Y:S04]  /*7c340*/  LDL.LU R161, [R1+0x16c0] ;  /* 0x0016c00001a17983 */ /* 0x000f280000300800 */
[----:B------:R-:W4:Y:S04]  /*7c350*/  LDL.LU R196, [R1+0xe0] ;  /* 0x0000e00001c47983 */ /* 0x000f280000300800 */
[----:B------:R-:W4:Y:S04]  /*7c360*/  LDL.LU R130, [R1+0x154] ;  /* 0x0001540001827983 */ /* 0x000f280000300800 */
[----:B------:R-:W4:Y:S01]  /*7c370*/  LDL.LU R131, [R1+0x1100] ;  /* 0x0011000001837983 */ /* 0x000f220000300800 */
[----:B------:R-:W-:-:S03]  /*7c380*/  FMUL R17, R222, UR21 ;  /* 0x00000015de117c20 */ /* 0x000fc60008400000 */
[----:B------:R-:W4:Y:S02]  /*7c390*/  LDL.LU R222, [R1+0x1104] ;  /* 0x0011040001de7983 */ /* 0x000f240000300800 */
[----:B------:R-:W-:Y:S02]  /*7c3a0*/  F2FP.SATFINITE.E4M3.F32.PACK_AB_MERGE_C R17, RZ, R17, RZ ;  /* 0x00000011ff11723e */ /* 0x000fe400048070ff */
[----:B------:R-:W4:Y:S04]  /*7c3b0*/  LDL.LU.64 R158, [R1+0x50] ;  /* 0x00005000019e7983 */ /* 0x000f280000300a00 */
[----:B------:R2:W-:Y:S01]  /*7c3c0*/  @!P4 STG.E.U8 desc[UR22][R20.64+0x129], R17 ;  /* 0x000129111400c986 */ /* 0x0005e2000c101116 */
[----:B------:R-:W-:Y:S01]  /*7c3d0*/  LOP3.LUT P6, RZ, R18, 0x8, RZ, 0xc0, !PT ;  /* 0x0000000812ff7812 */ /* 0x000fe200078cc0ff */
[----:B--2---:R-:W-:-:S02]  /*7c3e0*/  FMUL R17, R223, UR21 ;  /* 0x00000015df117c20 */ /* 0x004fc40008400000 */
[----:B------:R-:W2:Y:S03]  /*7c3f0*/  LDL.LU R223, [R1+0x1108] ;  /* 0x0011080001df7983 */ /* 0x000ea60000300800 */
[----:B------:R-:W-:-:S07]  /*7c400*/  F2FP.SATFINITE.E4M3.F32.PACK_AB_MERGE_C R17, RZ, R17, RZ ;  /* 0x00000011ff11723e */ /* 0x000fce00048070ff */
[----:B------:R0:W-:Y:S04]  /*7c410*/  @!P6 STG.E.U8 desc[UR22][R156.64+0x130], R17 ;  /* 0x000130119c00e986 */ /* 0x0001e8000c101116 */
[----:B0-----:R-:W2:Y:S04]  /*7c420*/  LDL.LU.64 R156, [R1+0x70] ;  /* 0x00007000019c7983 */ /* 0x001ea80000300a00 */
[----:B------:R-:W2:Y:S04]  /*7c430*/  LDL.LU R26, [R1+0x250] ;  /* 0x00025000011a7983 */ /* 0x000ea80000300800 */
[----:B------:R-:W2:Y:S01]  /*7c440*/  LDL.LU R150, [R1+0x2bc] ;  /* 0x0002bc0001967983 */ /* 0x000ea20000300800 */
[----:B---3--:R-:W-:-:S03]  /*7c450*/  FMUL R17, R151, UR21 ;  /* 0x0000001597117c20 */ /* 0x008fc60008400000 */
[----:B------:R-:W3:Y:S01]  /*7c460*/  LDL.LU R151, [R1+0x110c] ;  /* 0x00110c0001977983 */ /* 0x000ee20000300800 */
[----:B------:R-:W-:Y:S02]  /*7c470*/  LOP3.LUT P5, RZ, R10, 0x10000, RZ, 0xc0, !PT ;  /* 0x000100000aff7812 */ /* 0x000fe400078ac0ff */
[----:B------:R-:W-:-:S11]  /*7c480*/  LOP3.LUT P3, RZ, R18, 0x1, RZ, 0xc0, !PT ;  /* 0x0000000112ff7812 */ /* 0x000fd6000786c0ff */
[----:B------:R-:W0:Y:S01]  /*7c490*/  @!P5 LDC.64 R18, c[0x0][0x5c0] ;  /* 0x00017000ff12db82 */ /* 0x000e220000000a00 */
[----:B------:R-:W-:Y:S02]  /*7c4a0*/  F2FP.SATFINITE.E4M3.F32.PACK_AB_MERGE_C R17, RZ, R17, RZ ;  /* 0x00000011ff11723e */ /* 0x000fe400048070ff */
[----:B------:R-:W-:Y:S02]  /*7c4b0*/  LOP3.LUT P2, RZ, R10, 0x8000, RZ, 0xc0, !PT ;  /* 0x000080000aff7812 */ /* 0x000fe4000784c0ff */
[----:B0-----:R-:W-:-:S05]  /*7c4c0*/  @!P5 IADD3 R18, P6, R199, R18, RZ ;  /* 0x00000012c712d210 */ /* 0x001fca0007fde0ff */
[----:B------:R-:W-:Y:S01]  /*7c4d0*/  @!P5 IMAD.X R19, R197, 0x1, R19, P6 ;  /* 0x00000001c513d824 */ /* 0x000fe200030e0613 */
[----:B----4-:R0:W-:Y:S02]  /*7c4e0*/  @!P3 STG.E.U8 desc[UR22][R160.64+0x131], R17 ;  /* 0x00013111a000b986 */ /* 0x0101e4000c101116 */
[----:B0-----:R-:W-:-:S05]  /*7c4f0*/  FMUL R17, R198, UR21 ;  /* 0x00000015c6117c20 */ /* 0x001fca0008400000 */
[----:B------:R-:W-:-:S05]  /*7c500*/  F2FP.SATFINITE.E4M3.F32.PACK_AB_MERGE_C R17, RZ, R17, RZ ;  /* 0x00000011ff11723e */ /* 0x000fca00048070ff */
[----:B------:R0:W-:Y:S02]  /*7c510*/  @!P5 STG.E.U8 desc[UR22][R18.64+0x130], R17 ;  /* 0x000130111200d986 */ /* 0x0001e4000c101116 */
[----:B0-----:R-:W0:Y:S01]  /*7c520*/  @!P2 LDC.64 R18, c[0x0][0x5c0] ;  /* 0x00017000ff12ab82 */ /* 0x001e220000000a00 */
[----:B------:R-:W-:-:S05]  /*7c530*/  FMUL R17, R131, UR21 ;  /* 0x0000001583117c20 */ /* 0x000fca0008400000 */
[----:B------:R-:W-:Y:S02]  /*7c540*/  F2FP.SATFINITE.E4M3.F32.PACK_AB_MERGE_C R17, RZ, R17, RZ ;  /* 0x00000011ff11723e */ /* 0x000fe400048070ff */
[----:B0-----:R-:W-:-:S05]  /*7c550*/  @!P2 IADD3 R18, P6, R196, R18, RZ ;  /* 0x00000012c412a210 */ /* 0x001fca0007fde0ff */
[----:B------:R-:W-:-:S05]  /*7c560*/  @!P2 IMAD.X R19, R130, 0x1, R19, P6 ;  /* 0x000000018213a824 */ /* 0x000fca00030e0613 */
[----:B------:R0:W-:Y:S02]  /*7c570*/  @!P2 STG.E.U8 desc[UR22][R18.64+0x131], R17 ;  /* 0x000131111200a986 */ /* 0x0001e4000c101116 */
[----:B0-----:R-:W-:Y:S02]  /*7c580*/  FMUL R17, R222, UR21 ;  /* 0x00000015de117c20 */ /* 0x001fe40008400000 */
[----:B------:R-:W4:Y:S01]  /*7c590*/  LDL.LU R222, [R1+0x1110] ;  /* 0x0011100001de7983 */ /* 0x000f220000300800 */
[----:B------:R-:W-:Y:S02]  /*7c5a0*/  LOP3.LUT P1, RZ, R14, 0x80000000, RZ, 0xc0, !PT ;  /* 0x800000000eff7812 */ /* 0x000fe4000782c0ff */
[----:B------:R-:W-:-:S11]  /*7c5b0*/  F2FP.SATFINITE.E4M3.F32.PACK_AB_MERGE_C R17, RZ, R17, RZ ;  /* 0x00000011ff11723e */ /* 0x000fd600048070ff */
[----:B------:R2:W-:Y:S02]  /*7c5c0*/  @!P1 STG.E.U8 desc[UR22][R158.64+0x138], R17 ;  /* 0x000138119e009986 */ /* 0x0005e4000c101116 */
[----:B--2---:R-:W-:Y:S02]  /*7c5d0*/  FMUL R17, R223, UR21 ;  /* 0x00000015df117c20 */ /* 0x004fe40008400000 */
[----:B------:R-:W2:Y:S01]  /*7c5e0*/  LDL.LU R223, [R1+0x1114] ;  /* 0x0011140001df7983 */ /* 0x000ea20000300800 */
[----:B------:R-:W-:Y:S02]  /*7c5f0*/  LOP3.LUT P4, RZ, R10, 0x4000, RZ, 0xc0, !PT ;  /* 0x000040000aff7812 */ /* 0x000fe4000788c0ff */
[C---:B------:R-:W-:Y:S01]  /*7c600*/  LOP3.LUT P5, RZ, R14.reuse, 0x10000000, RZ, 0xc0, !PT ;  /* 0x100000000eff7812 */ /* 0x040fe200078ac0ff */
[----:B------:R-:W2:Y:S10]  /*7c610*/  LDL.LU.64 R130, [R1+0xf0] ;  /* 0x0000f00001827983 */ /* 0x000eb40000300a00 */
[----:B------:R-:W0:Y:S01]  /*7c620*/  @!P4 LDC.64 R18, c[0x0][0x5c0] ;  /* 0x00017000ff12cb82 */ /* 0x000e220000000a00 */
[----:B------:R-:W-:-:S02]  /*7c630*/  LOP3.LUT P0, RZ, R14, 0x20000000, RZ, 0xc0, !PT ;  /* 0x200000000eff7812 */ /* 0x000fc4000780c0ff */
[----:B------:R-:W-:Y:S02]  /*7c640*/  LOP3.LUT R15, R15, 0xffdfffff, RZ, 0xc0, !PT ;  /* 0xffdfffff0f0f7812 */ /* 0x000fe400078ec0ff */
[----:B------:R-:W-:Y:S02]  /*7c650*/  F2FP.SATFINITE.E4M3.F32.PACK_AB_MERGE_C R17, RZ, R17, RZ ;  /* 0x00000011ff11723e */ /* 0x000fe400048070ff */
[----:B------:R-:W-:Y:S02]  /*7c660*/  @P5 LOP3.LUT R15, R15, 0x200000, RZ, 0xfc, !PT ;  /* 0x002000000f0f5812 */ /* 0x000fe400078efcff */
[----:B------:R-:W-:Y:S02]  /*7c670*/  LOP3.LUT P5, RZ, R10, 0x2000, RZ, 0xc0, !PT ;  /* 0x000020000aff7812 */ /* 0x000fe400078ac0ff */
[----:B0-----:R-:W-:-:S05]  /*7c680*/  @!P4 IADD3 R18, P6, R26, R18, RZ ;  /* 0x000000121a12c210 */ /* 0x001fca0007fde0ff */
[----:B------:R-:W-:Y:S02]  /*7c690*/  @!P4 IMAD.X R19, R150, 0x1, R19, P6 ;  /* 0x000000019613c824 */ /* 0x000fe400030e0613 */
[----:B------:R-:W2:Y:S04]  /*7c6a0*/  LDL.LU R150, [R1+0x1118] ;  /* 0x0011180001967983 */ /* 0x000ea80000300800 */
[----:B------:R3:W-:Y:S04]  /*7c6b0*/  @!P0 STG.E.U8 desc[UR22][R156.64+0x139], R17 ;  /* 0x000139119c008986 */ /* 0x0007e8000c101116 */
[----:B------:R-:W2:Y:S04]  /*7c6c0*/  LDL.LU R199, [R1+0x2f0] ;  /* 0x0002f00001c77983 */ /* 0x000ea80000300800 */
[----:B------:R-:W2:Y:S01]  /*7c6d0*/  LDL.LU R197, [R1+0x30c] ;  /* 0x00030c0001c57983 */ /* 0x000ea20000300800 */
[----:B---3--:R-:W-:-:S03]  /*7c6e0*/  FMUL R17, R151, UR21 ;  /* 0x0000001597117c20 */ /* 0x008fc60008400000 */
[----:B------:R-:W3:Y:S02]  /*7c6f0*/  LDL.LU R198, [R1+0x111c] ;  /* 0x00111c0001c67983 */ /* 0x000ee40000300800 */
[----:B------:R-:W-:-:S05]  /*7c700*/  F2FP.SATFINITE.E4M3.F32.PACK_AB_MERGE_C R17, RZ, R17, RZ ;  /* 0x00000011ff11723e */ /* 0x000fca00048070ff */
[----:B------:R0:W-:Y:S02]  /*7c710*/  @!P4 STG.E.U8 desc[UR22][R18.64+0x138], R17 ;  /* 0x000138111200c986 */ /* 0x0001e4000c101116 */
[----:B0-----:R-:W0:Y:S02]  /*7c720*/  @!P5 LDC.64 R18, c[0x0][0x5c0] ;  /* 0x00017000ff12db82 */ /* 0x001e240000000a00 */
[----:B0-----:R-:W-:Y:S02]  /*7c730*/  @!P5 IADD3 R18, P6, R162, R18, RZ ;  /* 0x00000012a212d210 */ /* 0x001fe40007fde0ff */
[----:B------:R-:W3:Y:S03]  /*7c740*/  LDL.LU R162, [R1+0x16bc] ;  /* 0x0016bc0001a27983 */ /* 0x000ee60000300800 */
[----:B------:R-:W-:Y:S02]  /*7c750*/  @!P5 IMAD.X R19, R163, 0x1, R19, P6 ;  /* 0x00000001a313d824 */ /* 0x000fe400030e0613 */
[----:B------:R-:W3:Y:S04]  /*7c760*/  LDL.LU R163, [R1+0x16b8] ;  /* 0x0016b80001a37983 */ /* 0x000ee80000300800 */
[----:B------:R-:W3:Y:S04]  /*7c770*/  LDL.LU R151, [R1+0x1c8] ;  /* 0x0001c80001977983 */ /* 0x000ee80000300800 */
[----:B------:R-:W3:Y:S04]  /*7c780*/  LDL.LU R196, [R1+0x1cc] ;  /* 0x0001cc0001c47983 */ /* 0x000ee80000300800 */
[----:B------:R-:W3:Y:S01]  /*7c790*/  LDL.LU R158, [R1+0x1120] ;  /* 0x00112000019e7983 */ /* 0x000ee20000300800 */
[----:B------:R-:W-:Y:S01]  /*7c7a0*/  LOP3.LUT P6, RZ, R10, 0x2000, RZ, 0xc0, !PT ;  /* 0x000020000aff7812 */ /* 0x000fe200078cc0ff */
[----:B----4-:R-:W-:-:S02]  /*7c7b0*/  FMUL R17, R222, UR21 ;  /* 0x00000015de117c20 */ /* 0x010fc40008400000 */
[----:B------:R-:W4:Y:S04]  /*7c7c0*/  LDL.LU R222, [R1+0x1124] ;  /* 0x0011240001de7983 */ /* 0x000f280000300800 */
[----:B------:R-:W4:Y:S01]  /*7c7d0*/  LDL.LU.64 R156, [R1+0x90] ;  /* 0x00009000019c7983 */ /* 0x000f220000300a00 */
[----:B------:R-:W-:-:S05]  /*7c7e0*/  F2FP.SATFINITE.E4M3.F32.PACK_AB_MERGE_C R17, RZ, R17, RZ ;  /* 0x00000011ff11723e */ /* 0x000fca00048070ff */
[----:B------:R2:W-:Y:S02]  /*7c7f0*/  @!P6 STG.E.U8 desc[UR22][R18.64+0x139], R17 ;  /* 0x000139111200e986 */ /* 0x0005e4000c101116 */
[----:B--2---:R-:W-:Y:S02]  /*7c800*/  FMUL R17, R223, UR21 ;  /* 0x00000015df117c20 */ /* 0x004fe40008400000 */
[----:B------:R-:W2:Y:S01]  /*7c810*/  LDL.LU R223, [R1+0x1128] ;  /* 0x0011280001df7983 */ /* 0x000ea20000300800 */
[----:B------:R-:W-:Y:S02]  /*7c820*/  LOP3.LUT P1, RZ, R14, 0x1000000, RZ, 0xc0, !PT ;  /* 0x010000000eff7812 */ /* 0x000fe4000782c0ff */
[----:B------:R-:W-:-:S11]  /*7c830*/  LOP3.LUT R15, R15, 0xffefffff, RZ, 0xc0, !PT ;  /* 0xffefffff0f0f7812 */ /* 0x000fd600078ec0ff */
[----:B------:R-:W-:-:S04]  /*7c840*/  @P1 LOP3.LUT R15, R15, 0x100000, RZ, 0xfc, !PT ;  /* 0x001000000f0f1812 */ /* 0x000fc800078efcff */
[----:B------:R-:W-:Y:S02]  /*7c850*/  LOP3.LUT P5, RZ, R15, 0x200000, RZ, 0xc0, !PT ;  /* 0x002000000fff7812 */ /* 0x000fe400078ac0ff */
[----:B------:R-:W-:-:S11]  /*7c860*/  F2FP.SATFINITE.E4M3.F32.PACK_AB_MERGE_C R17, RZ, R17, RZ ;  /* 0x00000011ff11723e */ /* 0x000fd600048070ff */
[----:B------:R0:W-:Y:S04]  /*7c870*/  @!P5 STG.E.U8 desc[UR22][R130.64+0x140], R17 ;  /* 0x000140118200d986 */ /* 0x0001e8000c101116 */
[----:B0-----:R-:W2:Y:S01]  /*7c880*/  LDL.LU.64 R130, [R1+0x98] ;  /* 0x0000980001827983 */ /* 0x001ea20000300a00 */
[----:B------:R-:W-:-:S03]  /*7c890*/  FMUL R17, R150, UR21 ;  /* 0x0000001596117c20 */ /* 0x000fc60008400000 */
[----:B------:R-:W2:Y:S04]  /*7c8a0*/  LDL.LU R159, [R1+0x308] ;  /* 0x00030800019f7983 */ /* 0x000ea80000300800 */
[----:B------:R-:W2:Y:S04]  /*7c8b0*/  LDL.LU R26, [R1+0x31c] ;  /* 0x00031c00011a7983 */ /* 0x000ea80000300800 */
[----:B------:R-:W2:Y:S01]  /*7c8c0*/  LDL.LU R150, [R1+0x112c] ;  /* 0x00112c0001967983 */ /* 0x000ea20000300800 */
[----:B------:R-:W-:Y:S02]  /*7c8d0*/  LOP3.LUT P2, RZ, R10, 0x1000, RZ, 0xc0, !PT ;  /* 0x000010000aff7812 */ /* 0x000fe4000784c0ff */
[----:B------:R-:W-:-:S11]  /*7c8e0*/  LOP3.LUT P3, RZ, R14, 0x2000000, RZ, 0xc0, !PT ;  /* 0x020000000eff7812 */ /* 0x000fd6000786c0ff */
[----:B------:R-:W0:Y:S01]  /*7c8f0*/  @!P2 LDC.64 R18, c[0x0][0x5c0] ;  /* 0x00017000ff12ab82 */ /* 0x000e220000000a00 */
[----:B------:R-:W-:Y:S02]  /*7c900*/  F2FP.SATFINITE.E4M3.F32.PACK_AB_MERGE_C R17, RZ, R17, RZ ;  /* 0x00000011ff11723e */ /* 0x000fe400048070ff */
[----:B------:R-:W-:Y:S02]  /*7c910*/  LOP3.LUT P1, RZ, R10, 0x800, RZ, 0xc0, !PT ;  /* 0x000008000aff7812 */ /* 0x000fe4000782c0ff */
[----:B0-----:R-:W-:-:S05]  /*7c920*/  @!P2 IADD3 R18, P6, R199, R18, RZ ;  /* 0x00000012c712a210 */ /* 0x001fca0007fde0ff */
[----:B------:R-:W-:Y:S01]  /*7c930*/  @!P2 IMAD.X R19, R197, 0x1, R19, P6 ;  /* 0x00000001c513a824 */ /* 0x000fe200030e0613 */
[----:B---3--:R0:W-:Y:S02]  /*7c940*/  @!P3 STG.E.U8 desc[UR22][R162.64+0x141], R17 ;  /* 0x00014111a200b986 */ /* 0x0081e4000c101116 */
[----:B0-----:R-:W-:-:S05]  /*7c950*/  FMUL R17, R198, UR21 ;  /* 0x00000015c6117c20 */ /* 0x001fca0008400000 */
[----:B------:R-:W-:-:S05]  /*7c960*/  F2FP.SATFINITE.E4M3.F32.PACK_AB_MERGE_C R17, RZ, R17, RZ ;  /* 0x00000011ff11723e */ /* 0x000fca00048070ff */
[----:B------:R0:W-:Y:S02]  /*7c970*/  @!P2 STG.E.U8 desc[UR22][R18.64+0x140], R17 ;  /* 0x000140111200a986 */ /* 0x0001e4000c101116 */
[----:B0-----:R-:W0:Y:S01]  /*7c980*/  @!P1 LDC.64 R18, c[0x0][0x5c0] ;  /* 0x00017000ff129b82 */ /* 0x001e220000000a00 */
[----:B------:R-:W-:Y:S01]  /*7c990*/  FMUL R17, R158, UR21 ;  /* 0x000000159e117c20 */ /* 0x000fe20008400000 */
[----:B0-----:R-:W-:Y:S02]  /*7c9a0*/  @!P1 IADD3 R18, P6, R151, R18, RZ ;  /* 0x0000001297129210 */ /* 0x001fe40007fde0ff */
[----:B------:R-:W3:Y:S03]  /*7c9b0*/  LDL.LU R151, [R1+0x1130] ;  /* 0x0011300001977983 */ /* 0x000ee60000300800 */
[----:B------:R-:W-:Y:S01]  /*7c9c0*/  @!P1 IMAD.X R19, R196, 0x1, R19, P6 ;  /* 0x00000001c4139824 */ /* 0x000fe200030e0613 */
[----:B------:R-:W-:-:S02]  /*7c9d0*/  LOP3.LUT P6, RZ, R10, 0x800, RZ, 0xc0, !PT ;  /* 0x000008000aff7812 */ /* 0x000fc400078cc0ff */
[----:B------:R-:W-:Y:S02]  /*7c9e0*/  F2FP.SATFINITE.E4M3.F32.PACK_AB_MERGE_C R17, RZ, R17, RZ ;  /* 0x00000011ff11723e */ /* 0x000fe400048070ff */
[----:B------:R-:W-:-:S09]  /*7c9f0*/  LOP3.LUT P1, RZ, R15, 0x100000, RZ, 0xc0, !PT ;  /* 0x001000000fff7812 */ /* 0x000fd2000782c0ff */
[----:B------:R4:W-:Y:S02]  /*7ca00*/  @!P6 STG.E.U8 desc[UR22][R18.64+0x141], R17 ;  /* 0x000141111200e986 */ /* 0x0009e4000c101116 */
[----:B----4-:R-:W-:Y:S02]  /*7ca10*/  FMUL R17, R222, UR21 ;  /* 0x00000015de117c20 */ /* 0x010fe40008400000 */
[----:B------:R-:W4:Y:S03]  /*7ca20*/  LDL.LU R222, [R1+0x1134] ;  /* 0x0011340001de7983 */ /* 0x000f260000300800 */
[----:B------:R-:W-:-:S05]  /*7ca30*/  F2FP.SATFINITE.E4M3.F32.PACK_AB_MERGE_C R17, RZ, R17, RZ ;  /* 0x00000011ff11723e */ /* 0x000fca00048070ff */
[----:B------:R0:W-:Y:S04]  /*7ca40*/  @!P1 STG.E.U8 desc[UR22][R156.64+0x148], R17 ;  /* 0x000148119c009986 */ /* 0x0001e8000c101116 */
[----:B0-----:R-:W4:Y:S01]  /*7ca50*/  LDL.LU.64 R156, [R1+0x110] ;  /* 0x00011000019c7983 */ /* 0x001f220000300a00 */
[----:B--2---:R-:W-:-:S03]  /*7ca60*/  FMUL R17, R223, UR21 ;  /* 0x00000015df117c20 */ /* 0x004fc60008400000 */
[----:B------:R-:W2:Y:S01]  /*7ca70*/  LDL.LU R223, [R1+0x1138] ;  /* 0x0011380001df7983 */ /* 0x000ea20000300800 */
[----:B------:R-:W-:Y:S02]  /*7ca80*/  LOP3.LUT P0, RZ, R10, 0x400, RZ, 0xc0, !PT ;  /* 0x000004000aff7812 */ /* 0x000fe4000780c0ff */
[----:B------:R-:W-:Y:S01]  /*7ca90*/  LOP3.LUT P4, RZ, R14, 0x400000, RZ, 0xc0, !PT ;  /* 0x004000000eff7812 */ /* 0x000fe2000788c0ff */
[----:B------:R-:W2:Y:S01]  /*7caa0*/  LDL.LU R199, [R1+0x300] ;  /* 0x0003000001c77983 */ /* 0x000ea20000300800 */
[----:B------:R-:W-:Y:S02]  /*7cab0*/  F2FP.SATFINITE.E4M3.F32.PACK_AB_MERGE_C R17, RZ, R17, RZ ;  /* 0x00000011ff11723e */ /* 0x000fe400048070ff */
[----:B------:R-:W-:Y:S01]  /*7cac0*/  LOP3.LUT P5, RZ, R10, 0x200, RZ, 0xc0, !PT ;  /* 0x000002000aff7812 */ /* 0x000fe200078ac0ff */
[----:B------:R-:W2:Y:S04]  /*7cad0*/  LDL.LU R197, [R1+0x324] ;  /* 0x0003240001c57983 */ /* 0x000ea80000300800 */
[----:B------:R-:W2:Y:S02]  /*7cae0*/  LDL.LU R198, [R1+0x113c] ;  /* 0x00113c0001c67983 */ /* 0x000ea40000300800 */
[----:B------:R-:W0:Y:S02]  /*7caf0*/  @!P0 LDC.64 R18, c[0x0][0x5c0] ;  /* 0x00017000ff128b82 */ /* 0x000e240000000a00 */
[----:B------:R1:W-:Y:S01]  /*7cb00*/  @!P4 STG.E.U8 desc[UR22][R130.64+0x149], R17 ;  /* 0x000149118200c986 */ /* 0x0003e2000c101116 */
[----:B0-----:R-:W-:Y:S01]  /*7cb10*/  @!P0 IADD3 R18, P6, R159, R18, RZ ;  /* 0x000000129f128210 */ /* 0x001fe20007fde0ff */
[----:B-1----:R-:W-:-:S04]  /*7cb20*/  FMUL R17, R150, UR21 ;  /* 0x0000001596117c20 */ /* 0x002fc80008400000 */
[----:B------:R-:W-:Y:S01]  /*7cb30*/  @!P0 IMAD.X R19, R26, 0x1, R19, P6 ;  /* 0x000000011a138824 */ /* 0x000fe200030e0613 */
[----:B------:R-:W-:-:S05]  /*7cb40*/  F2FP.SATFINITE.E4M3.F32.PACK_AB_MERGE_C R17, RZ, R17, RZ ;  /* 0x00000011ff11723e */ /* 0x000fca00048070ff */
[----:B------:R0:W-:Y:S02]  /*7cb50*/  @!P0 STG.E.U8 desc[UR22][R18.64+0x148], R17 ;  /* 0x0001481112008986 */ /* 0x0001e4000c101116 */
[----:B0-----:R-:W0:Y:S02]  /*7cb60*/  @!P5 LDC.64 R18, c[0x0][0x5c0] ;  /* 0x00017000ff12db82 */ /* 0x001e240000000a00 */
[----:B0-----:R-:W-:Y:S02]  /*7cb70*/  @!P5 IADD3 R18, P6, R164, R18, RZ ;  /* 0x00000012a412d210 */ /* 0x001fe40007fde0ff */
[----:B------:R-:W2:Y:S03]  /*7cb80*/  LDL.LU R164, [R1+0x16b4] ;  /* 0x0016b40001a47983 */ /* 0x000ea60000300800 */
[----:B------:R-:W-:Y:S02]  /*7cb90*/  @!P5 IMAD.X R19, R165, 0x1, R19, P6 ;  /* 0x00000001a513d824 */ /* 0x000fe400030e0613 */
[----:B------:R-:W2:Y:S04]  /*7cba0*/  LDL.LU R165, [R1+0x16b0] ;  /* 0x0016b00001a57983 */ /* 0x000ea80000300800 */
[----:B------:R-:W2:Y:S04]  /*7cbb0*/  LDL.LU R196, [R1+0x2cc] ;  /* 0x0002cc0001c47983 */ /* 0x000ea80000300800 */
[----:B------:R-:W2:Y:S04]  /*7cbc0*/  LDL.LU R130, [R1+0x2f4] ;  /* 0x0002f40001827983 */ /* 0x000ea80000300800 */
[----:B------:R-:W2:Y:S01]  /*7cbd0*/  LDL.LU R131, [R1+0x1140] ;  /* 0x0011400001837983 */ /* 0x000ea20000300800 */
[----:B------:R-:W-:Y:S01]  /*7cbe0*/  LOP3.LUT P6, RZ, R14, 0x200000, RZ, 0xc0, !PT ;  /* 0x002000000eff7812 */ /* 0x000fe200078cc0ff */
[----:B---3--:R-:W-:-:S02]  /*7cbf0*/  FMUL R17, R151, UR21 ;  /* 0x0000001597117c20 */ /* 0x008fc40008400000 */
[----:B------:R-:W3:Y:S03]  /*7cc00*/  LDL.LU R151, [R1+0x1144] ;  /* 0x0011440001977983 */ /* 0x000ee60000300800 */
[----:B------:R-:W-:Y:S01]  /*7cc10*/  F2FP.SATFINITE.E4M3.F32.PACK_AB_MERGE_C R17, RZ, R17, RZ ;  /* 0x00000011ff11723e */ /* 0x000fe200048070ff */
[----:B------:R-:W3:Y:S04]  /*7cc20*/  LDL.LU.64 R158, [R1+0xa8] ;  /* 0x0000a800019e7983 */ /* 0x000ee80000300a00 */
[----:B------:R4:W-:Y:S02]  /*7cc30*/  @!P5 STG.E.U8 desc[UR22][R18.64+0x149], R17 ;  /* 0x000149111200d986 */ /* 0x0009e4000c101116 */
[----:B----4-:R-:W-:-:S02]  /*7cc40*/  FMUL R17, R222, UR21 ;  /* 0x00000015de117c20 */ /* 0x010fc40008400000 */
[----:B------:R-:W4:Y:S03]  /*7cc50*/  LDL.LU R222, [R1+0x1148] ;  /* 0x0011480001de7983 */ /* 0x000f260000300800 */
[----:B------:R-:W-:-:S05]  /*7cc60*/  F2FP.SATFINITE.E4M3.F32.PACK_AB_MERGE_C R17, RZ, R17, RZ ;  /* 0x00000011ff11723e */ /* 0x000fca00048070ff */
[----:B------:R0:W-:Y:S04]  /*7cc70*/  @!P6 STG.E.U8 desc[UR22][R156.64+0x150], R17 ;  /* 0x000150119c00e986 */ /* 0x0001e8000c101116 */
[----:B0-----:R-:W4:Y:S04]  /*7cc80*/  LDL.LU.64 R156, [R1+0xc0] ;  /* 0x0000c000019c7983 */ /* 0x001f280000300a00 */
[----:B------:R-:W4:Y:S04]  /*7cc90*/  LDL.LU R26, [R1+0x304] ;  /* 0x00030400011a7983 */ /* 0x000f280000300800 */
[----:B------:R-:W4:Y:S01]  /*7cca0*/  LDL.LU R150, [R1+0x328] ;  /* 0x0003280001967983 */ /* 0x000f220000300800 */
[----:B--2---:R-:W-:-:S03]  /*7ccb0*/  FMUL R17, R223, UR21 ;  /* 0x00000015df117c20 */ /* 0x004fc60008400000 */
        /* <DEDUP_REMOVED lines=8> */
[----:B------:R-:W-:Y:S01]  /*7cd40*/  LOP3.LUT P5, RZ, R10, 0x40, RZ, 0xc0, !PT ;  /* 0x000000400aff7812 */ /* 0x000fe200078ac0ff */
[----:B------:R0:W-:Y:S02]  /*7cd50*/  @!P3 STG.E.U8 desc[UR22][R164.64+0x151], R17 ;  /* 0x00015111a400b986 */ /* 0x0001e4000c101116 */
        /* <DEDUP_REMOVED lines=9> */
[----:B---3--:R-:W-:Y:S01]  /*7cdf0*/  FMUL R17, R151, UR21 ;  /* 0x0000001597117c20 */ /* 0x008fe20008400000 */
[----:B------:R-:W-:Y:S01]  /*7ce00*/  LOP3.LUT P1, RZ, R14, 0x20000, RZ, 0xc0, !PT ;  /* 0x000200000eff7812 */ /* 0x000fe2000782c0ff */
[----:B------:R-:W3:Y:S01]  /*7ce10*/  LDL.LU R151, [R1+0x1150] ;  /* 0x0011500001977983 */ /* 0x000ee20000300800 */
[----:B------:R-:W0:Y:S02]  /*7ce20*/  @!P5 LDC.64 R18, c[0x0][0x5c0] ;  /* 0x00017000ff12db82 */ /* 0x000e240000000a00 */
[----:B------:R-:W-:-:S09]  /*7ce30*/  F2FP.SATFINITE.E4M3.F32.PACK_AB_MERGE_C R17, RZ, R17, RZ ;  /* 0x00000011ff11723e */ /* 0x000fd200048070ff */
[----:B------:R4:W-:Y:S01]  /*7ce40*/  @!P1 STG.E.U8 desc[UR22][R158.64+0x158], R17 ;  /* 0x000158119e009986 */ /* 0x0009e2000c101116 */
[----:B------:R-:W-:Y:S01]  /*7ce50*/  LOP3.LUT P2, RZ, R14, 0x4000, RZ, 0xc0, !PT ;  /* 0x000040000eff7812 */ /* 0x000fe2000784c0ff */
[----:B----4-:R-:W-:Y:S02]  /*7ce60*/  FMUL R17, R222, UR21 ;  /* 0x00000015de117c20 */ /* 0x010fe40008400000 */
[----:B------:R-:W4:Y:S01]  /*7ce70*/  LDL.LU R222, [R1+0x1154] ;  /* 0x0011540001de7983 */ /* 0x000f220000300800 */
[----:B------:R-:W-:-:S03]  /*7ce80*/  LOP3.LUT P0, RZ, R14, 0x8000, RZ, 0xc0, !PT ;  /* 0x000080000eff7812 */ /* 0x000fc6000780c0ff */
[----:B------:R-:W4:Y:S01]  /*7ce90*/  LDL.LU.64 R130, [R1+0x138] ;  /* 0x0001380001827983 */ /* 0x000f220000300a00 */
[----:B------:R-:W-:Y:S02]  /*7cea0*/  LOP3.LUT R15, R15, 0xfff7ffff, RZ, 0xc0, !PT ;  /* 0xfff7ffff0f0f7812 */ /* 0x000fe400078ec0ff */
[----:B------:R-:W-:-:S03]  /*7ceb0*/  F2FP.SATFINITE.E4M3.F32.PACK_AB_MERGE_C R17, RZ, R17, RZ ;  /* 0x00000011ff11723e */ /* 0x000fc600048070ff */
[----:B------:R-:W-:Y:S02]  /*7cec0*/  @P2 LOP3.LUT R15, R15, 0x80000, RZ, 0xfc, !PT ;  /* 0x000800000f0f2812 */ /* 0x000fe400078efcff */
[----:B------:R-:W-:Y:S02]  /*7ced0*/  LOP3.LUT P2, RZ, R10, 0x20, RZ, 0xc0, !PT ;  /* 0x000000200aff7812 */ /* 0x000fe4000784c0ff */
[----:B0-----:R-:W-:-:S05]  /*7cee0*/  @!P5 IADD3 R18, P6, R26, R18, RZ ;  /* 0x000000121a12d210 */ /* 0x001fca0007fde0ff */
[----:B------:R-:W-:Y:S02]  /*7cef0*/  @!P5 IMAD.X R19, R150, 0x1, R19, P6 ;  /* 0x000000019613d824 */ /* 0x000fe400030e0613 */
[----:B------:R-:W4:Y:S04]  /*7cf00*/  LDL.LU R150, [R1+0x1158] ;  /* 0x0011580001967983 */ /* 0x000f280000300800 */
[----:B------:R2:W-:Y:S04]  /*7cf10*/  @!P0 STG.E.U8 desc[UR22][R156.64+0x159], R17 ;  /* 0x000159119c008986 */ /* 0x0005e8000c101116 */
[----:B------:R-:W4:Y:S04]  /*7cf20*/  LDL.LU R199, [R1+0x32c] ;  /* 0x00032c0001c77983 */ /* 0x000f280000300800 */
[----:B------:R-:W4:Y:S04]  /*7cf30*/  LDL.LU R197, [R1+0x334] ;  /* 0x0003340001c57983 */ /* 0x000f280000300800 */
[----:B------:R-:W4:Y:S01]  /*7cf40*/  LDL.LU R198, [R1+0x115c] ;  /* 0x00115c0001c67983 */ /* 0x000f220000300800 */
[----:B--2---:R-:W-:-:S05]  /*7cf50*/  FMUL R17, R223, UR21 ;  /* 0x00000015df117c20 */ /* 0x004fca0008400000 */
        /* <DEDUP_REMOVED lines=10> */
[----:B------:R-:W-:-:S02]  /*7d000*/  LOP3.LUT P1, RZ, R14, 0x400, RZ, 0xc0, !PT ;  /* 0x000004000eff7812 */ /* 0x000fc4000782c0ff */
[----:B------:R-:W-:Y:S02]  /*7d010*/  LOP3.LUT P6, RZ, R10, 0x20, RZ, 0xc0, !PT ;  /* 0x000000200aff7812 */ /* 0x000fe400078cc0ff */
[----:B------:R-:W-:-:S09]  /*7d020*/  LOP3.LUT R15, R15, 0xfffbffff, RZ, 0xc0, !PT ;  /* 0xfffbffff0f0f7812 */ /* 0x000fd200078ec0ff */
[----:B------:R-:W-:-:S04]  /*7d030*/  @P1 LOP3.LUT R15, R15, 0x40000, RZ, 0xfc, !PT ;  /* 0x000400000f0f1812 */ /* 0x000fc800078efcff */
[----:B------:R-:W-:Y:S02]  /*7d040*/  LOP3.LUT P2, RZ, R15, 0x80000, RZ, 0xc0, !PT ;  /* 0x000800000fff7812 */ /* 0x000fe4000784c0ff */
[----:B------:R-:W-:Y:S02]  /*7d050*/  LOP3.LUT P4, RZ, R10, 0x10, RZ, 0xc0, !PT ;  /* 0x000000100aff7812 */ /* 0x000fe4000788c0ff */
[----:B------:R-:W-:Y:S02]  /*7d060*/  LOP3.LUT P3, RZ, R14, 0x800, RZ, 0xc0, !PT ;  /* 0x000008000eff7812 */ /* 0x000fe4000786c0ff */
[----:B------:R-:W-:Y:S01]  /*7d070*/  LOP3.LUT P1, RZ, R10, 0x8, RZ, 0xc0, !PT ;  /* 0x000000080aff7812 */ /* 0x000fe2000782c0ff */
[----:B---3--:R-:W-:Y:S02]  /*7d080*/  FMUL R17, R151, UR21 ;  /* 0x0000001597117c20 */ /* 0x008fe40008400000 */
[----:B------:R-:W3:Y:S04]  /*7d090*/  LDL.LU R151, [R1+0x1164] ;  /* 0x0011640001977983 */ /* 0x000ee80000300800 */
[----:B------:R-:W3:Y:S01]  /*7d0a0*/  LDL.LU.64 R156, [R1+0xd0] ;  /* 0x0000d000019c7983 */ /* 0x000ee20000300a00 */
[----:B------:R-:W-:-:S05]  /*7d0b0*/  F2FP.SATFINITE.E4M3.F32.PACK_AB_MERGE_C R17, RZ, R17, RZ ;  /* 0x00000011ff11723e */ /* 0x000fca00048070ff */
[----:B------:R0:W-:Y:S02]  /*7d0c0*/  @!P6 STG.E.U8 desc[UR22][R18.64+0x159], R17 ;  /* 0x000159111200e986 */ /* 0x0001e4000c101116 */
[----:B0-----:R-:W0:Y:S01]  /*7d0d0*/  @!P4 LDC.64 R18, c[0x0][0x5c0] ;  /* 0x00017000ff12cb82 */ /* 0x001e220000000a00 */
[----:B----4-:R-:W-:Y:S02]  /*7d0e0*/  FMUL R17, R222, UR21 ;  /* 0x00000015de117c20 */ /* 0x010fe40008400000 */
[----:B------:R-:W4:Y:S03]  /*7d0f0*/  LDL.LU R222, [R1+0x1168] ;  /* 0x0011680001de7983 */ /* 0x000f260000300800 */
[----:B------:R-:W-:-:S05]  /*7d100*/  F2FP.SATFINITE.E4M3.F32.PACK_AB_MERGE_C R17, RZ, R17, RZ ;  /* 0x00000011ff11723e */ /* 0x000fca00048070ff */
[----:B------:R1:W-:Y:S04]  /*7d110*/  @!P2 STG.E.U8 desc[UR22][R130.64+0x160], R17 ;  /* 0x000160118200a986 */ /* 0x0003e8000c101116 */
[----:B-1----:R-:W4:Y:S04]  /*7d120*/  LDL.LU.64 R130, [R1+0xe8] ;  /* 0x0000e80001827983 */ /* 0x002f280000300a00 */
[----:B------:R-:W4:Y:S04]  /*7d130*/  LDL.LU R159, [R1+0x330] ;  /* 0x00033000019f7983 */ /* 0x000f280000300800 */
[----:B------:R-:W4:Y:S01]  /*7d140*/  LDL.LU R26, [R1+0x338] ;  /* 0x00033800011a7983 */ /* 0x000f220000300800 */
[----:B------:R-:W-:-:S03]  /*7d150*/  FMUL R17, R150, UR21 ;  /* 0x0000001596117c20 */ /* 0x000fc60008400000 */
[----:B------:R-:W4:Y:S02]  /*7d160*/  LDL.LU R150, [R1+0x116c] ;  /* 0x00116c0001967983 */ /* 0x000f240000300800 */
[----:B------:R-:W-:Y:S02]  /*7d170*/  F2FP.SATFINITE.E4M3.F32.PACK_AB_MERGE_C R17, RZ, R17, RZ ;  /* 0x00000011ff11723e */ /* 0x000fe400048070ff */
[----:B0-----:R-:W-:-:S05]  /*7d180*/  @!P4 IADD3 R18, P6, R199, R18, RZ ;  /* 0x00000012c712c210 */ /* 0x001fca0007fde0ff */
[----:B------:R-:W-:Y:S01]  /*7d190*/  @!P4 IMAD.X R19, R197, 0x1, R19, P6 ;  /* 0x00000001c513c824 */ /* 0x000fe200030e0613 */
[----:B--2---:R0:W-:Y:S02]  /*7d1a0*/  @!P3 STG.E.U8 desc[UR22][R166.64+0x161], R17 ;  /* 0x00016111a600b986 */ /* 0x0041e4000c101116 */
[----:B0-----:R-:W-:-:S05]  /*7d1b0*/  FMUL R17, R198, UR21 ;  /* 0x00000015c6117c20 */ /* 0x001fca0008400000 */
[----:B------:R-:W-:-:S05]  /*7d1c0*/  F2FP.SATFINITE.E4M3.F32.PACK_AB_MERGE_C R17, RZ, R17, RZ ;  /* 0x00000011ff11723e */ /* 0x000fca00048070ff */
[----:B------:R0:W-:Y:S02]  /*7d1d0*/  @!P4 STG.E.U8 desc[UR22][R18.64+0x160], R17 ;  /* 0x000160111200c986 */ /* 0x0001e4000c101116 */
[----:B0-----:R-:W0:Y:S02]  /*7d1e0*/  @!P1 LDC.64 R18, c[0x0][0x5c0] ;  /* 0x00017000ff129b82 */ /* 0x001e240000000a00 */
[----:B0-----:R-:W-:Y:S02]  /*7d1f0*/  @!P1 IADD3 R18, P6, R223, R18, RZ ;  /* 0x00000012df129210 */ /* 0x001fe40007fde0ff */
[----:B------:R-:W2:Y:S03]  /*7d200*/  LDL.LU R223, [R1+0x1170] ;  /* 0x0011700001df7983 */ /* 0x000ea60000300800 */
[----:B------:R-:W-:Y:S01]  /*7d210*/  @!P1 IMAD.X R19, R196, 0x1, R19, P6 ;  /* 0x00000001c4139824 */ /* 0x000fe200030e0613 */
[----:B------:R-:W-:Y:S01]  /*7d220*/  LOP3.LUT P6, RZ, R10, 0x8, RZ, 0xc0, !PT ;  /* 0x000000080aff7812 */ /* 0x000fe200078cc0ff */
[----:B------:R-:W-:Y:S01]  /*7d230*/  FMUL R17, R158, UR21 ;  /* 0x000000159e117c20 */ /* 0x000fe20008400000 */
[----:B------:R-:W-:-:S04]  /*7d240*/  LOP3.LUT P1, RZ, R15, 0x40000, RZ, 0xc0, !PT ;  /* 0x000400000fff7812 */ /* 0x000fc8000782c0ff */
[----:B------:R-:W-:-:S07]  /*7d250*/  F2FP.SATFINITE.E4M3.F32.PACK_AB_MERGE_C R17, RZ, R17, RZ ;  /* 0x00000011ff11723e */ /* 0x000fce00048070ff */
[----:B------:R0:W-:Y:S01]  /*7d260*/  @!P6 STG.E.U8 desc[UR22][R18.64+0x161], R17 ;  /* 0x000161111200e986 */ /* 0x0001e2000c101116 */
[----:B------:R-:W-:Y:S02]  /*7d270*/  LOP3.LUT P0, RZ, R10, 0x4, RZ, 0xc0, !PT ;  /* 0x000000040aff7812 */ /* 0x000fe4000780c0ff */
[----:B------:R-:W-:-:S11]  /*7d280*/  LOP3.LUT P5, RZ, R14, 0x100, RZ, 0xc0, !PT ;  /* 0x000001000eff7812 */ /* 0x000fd600078ac0ff */
[----:B0-----:R-:W0:Y:S01]  /*7d290*/  @!P0 LDC.64 R18, c[0x0][0x5c0] ;  /* 0x00017000ff128b82 */ /* 0x001e220000000a00 */
[----:B------:R-:W-:Y:S01]  /*7d2a0*/  LOP3.LUT P2, RZ, R10, 0x2, RZ, 0xc0, !PT ;  /* 0x000000020aff7812 */ /* 0x000fe2000784c0ff */
[----:B---3--:R-:W-:Y:S02]  /*7d2b0*/  FMUL R17, R151, UR21 ;  /* 0x0000001597117c20 */ /* 0x008fe40008400000 */
[----:B------:R-:W3:Y:S03]  /*7d2c0*/  LDL.LU R151, [R1+0x1174] ;  /* 0x0011740001977983 */ /* 0x000ee60000300800 */
[----:B------:R-:W-:-:S05]  /*7d2d0*/  F2FP.SATFINITE.E4M3.F32.PACK_AB_MERGE_C R17, RZ, R17, RZ ;  /* 0x00000011ff11723e */ /* 0x000fca00048070ff */
[----:B------:R1:W-:Y:S04]  /*7d2e0*/  @!P1 STG.E.U8 desc[UR22][R156.64+0x168], R17 ;  /* 0x000168119c009986 */ /* 0x0003e8000c101116 */
[----:B-1----:R-:W3:Y:S01]  /*7d2f0*/  LDL.LU.64 R156, [R1+0x160] ;  /* 0x00016000019c7983 */ /* 0x002ee20000300a00 */
[----:B----4-:R-:W-:-:S03]  /*7d300*/  FMUL R17, R222, UR21 ;  /* 0x00000015de117c20 */ /* 0x010fc60008400000 */
[----:B------:R-:W4:Y:S02]  /*7d310*/  LDL.LU R222, [R1+0x1178] ;  /* 0x0011780001de7983 */ /* 0x000f240000300800 */
[----:B------:R-:W-:Y:S02]  /*7d320*/  F2FP.SATFINITE.E4M3.F32.PACK_AB_MERGE_C R17, RZ, R17, RZ ;  /* 0x00000011ff11723e */ /* 0x000fe400048070ff */
[----:B------:R-:W4:Y:S04]  /*7d330*/  LDL.LU R199, [R1+0x33c] ;  /* 0x00033c0001c77983 */ /* 0x000f280000300800 */
[----:B------:R-:W4:Y:S04]  /*7d340*/  LDL.LU R197, [R1+0x344] ;  /* 0x0003440001c57983 */ /* 0x000f280000300800 */
[----:B------:R-:W4:Y:S04]  /*7d350*/  LDL.LU R198, [R1+0x117c] ;  /* 0x00117c0001c67983 */ /* 0x000f280000300800 */
[----:B------:R1:W-:Y:S01]  /*7d360*/  @!P5 STG.E.U8 desc[UR22][R130.64+0x169], R17 ;  /* 0x000169118200d986 */ /* 0x0003e2000c101116 */
[----:B0-----:R-:W-:-:S05]  /*7d370*/  @!P0 IADD3 R18, P6, R159, R18, RZ ;  /* 0x000000129f128210 */ /* 0x001fca0007fde0ff */
[----:B------:R-:W-:Y:S02]  /*7d380*/  @!P0 IMAD.X R19, R26, 0x1, R19, P6 ;  /* 0x000000011a138824 */ /* 0x000fe400030e0613 */
[----:B-1----:R-:W-:-:S05]  /*7d390*/  FMUL R17, R150, UR21 ;  /* 0x0000001596117c20 */ /* 0x002fca0008400000 */
        /* <DEDUP_REMOVED lines=10> */
[----:B--2---:R-:W-:-:S03]  /*7d440*/  FMUL R17, R223, UR21 ;  /* 0x00000015df117c20 */ /* 0x004fc60008400000 */
[----:B------:R-:W2:Y:S02]  /*7d450*/  LDL.LU R223, [R1+0x1184] ;  /* 0x0011840001df7983 */ /* 0x000ea40000300800 */
[----:B------:R-:W-:Y:S02]  /*7d460*/  F2FP.SATFINITE.E4M3.F32.PACK_AB_MERGE_C R17, RZ, R17, RZ ;  /* 0x00000011ff11723e */ /* 0x000fe400048070ff */
[----:B------:R-:W2:Y:S01]  /*7d470*/  LDL.LU.64 R158, [R1+0x100] ;  /* 0x00010000019e7983 */ /* 0x000ea20000300a00 */
[----:B------:R-:W-:-:S03]  /*7d480*/  LOP3.LUT P6, RZ, R14, 0x80, RZ, 0xc0, !PT ;  /* 0x000000800eff7812 */ /* 0x000fc600078cc0ff */
[----:B------:R0:W-:Y:S01]  /*7d490*/  @!P2 STG.E.U8 desc[UR22][R18.64+0x169], R17 ;  /* 0x000169111200a986 */ /* 0x0001e2000c101116 */
[----:B------:R-:W-:Y:S02]  /*7d4a0*/  LOP3.LUT P4, RZ, R10, 0x1, RZ, 0xc0, !PT ;  /* 0x000000010aff7812 */ /* 0x000fe4000788c0ff */
[----:B------:R-:W-:-:S11]  /*7d4b0*/  LOP3.LUT P3, RZ, R14, 0x20, RZ, 0xc0, !PT ;  /* 0x000000200eff7812 */ /* 0x000fd6000786c0ff */
[----:B0-----:R-:W0:Y:S01]  /*7d4c0*/  @!P4 LDC.64 R18, c[0x0][0x5c0] ;  /* 0x00017000ff12cb82 */ /* 0x001e220000000a00 */
[----:B---3--:R-:W-:Y:S02]  /*7d4d0*/  FMUL R17, R151, UR21 ;  /* 0x0000001597117c20 */ /* 0x008fe40008400000 */
[----:B------:R-:W3:Y:S03]  /*7d4e0*/  LDL.LU R151, [R1+0x1188] ;  /* 0x0011880001977983 */ /* 0x000ee60000300800 */
[----:B------:R-:W-:-:S05]  /*7d4f0*/  F2FP.SATFINITE.E4M3.F32.PACK_AB_MERGE_C R17, RZ, R17, RZ ;  /* 0x00000011ff11723e */ /* 0x000fca00048070ff */
[----:B------:R1:W-:Y:S04]  /*7d500*/  @!P6 STG.E.U8 desc[UR22][R156.64+0x170], R17 ;  /* 0x000170119c00e986 */ /* 0x0003e8000c101116 */
[----:B-1----:R-:W3:Y:S04]  /*7d510*/  LDL.LU.64 R156, [R1+0x108] ;  /* 0x00010800019c7983 */ /* 0x002ee80000300a00 */
[----:B------:R-:W3:Y:S04]  /*7d520*/  LDL.LU R26, [R1+0x340] ;  /* 0x00034000011a7983 */ /* 0x000ee80000300800 */
[----:B------:R-:W3:Y:S01]  /*7d530*/  LDL.LU R150, [R1+0x348] ;  /* 0x0003480001967983 */ /* 0x000ee20000300800 */
[----:B----4-:R-:W-:-:S03]  /*7d540*/  FMUL R17, R222, UR21 ;  /* 0x00000015de117c20 */ /* 0x010fc60008400000 */
[----:B------:R-:W4:Y:S02]  /*7d550*/  LDL.LU R222, [R1+0x118c] ;  /* 0x00118c0001de7983 */ /* 0x000f240000300800 */
[----:B------:R-:W-:Y:S02]  /*7d560*/  F2FP.SATFINITE.E4M3.F32.PACK_AB_MERGE_C R17, RZ, R17, RZ ;  /* 0x00000011ff11723e */ /* 0x000fe400048070ff */
[----:B------:R-:W-:Y:S02]  /*7d570*/  LOP3.LUT P5, RZ, R9, 0x80000000, RZ, 0xc0, !PT ;  /* 0x8000000009ff7812 */ /* 0x000fe400078ac0ff */
[----:B0-----:R-:W-:-:S05]  /*7d580*/  @!P4 IADD3 R18, P6, R199, R18, RZ ;  /* 0x00000012c712c210 */ /* 0x001fca0007fde0ff */
[----:B------:R-:W-:Y:S01]  /*7d590*/  @!P4 IMAD.X R19, R197, 0x1, R19, P6 ;  /* 0x00000001c513c824 */ /* 0x000fe200030e0613 */
        /* <DEDUP_REMOVED lines=10> */
[----:B--2---:R-:W-:Y:S02]  /*7d640*/  FMUL R17, R223, UR21 ;  /* 0x00000015df117c20 */ /* 0x004fe40008400000 */
[----:B------:R-:W2:Y:S01]  /*7d650*/  LDL.LU R223, [R1+0x1190] ;  /* 0x0011900001df7983 */ /* 0x000ea20000300800 */
[----:B------:R-:W-:Y:S02]  /*7d660*/  LOP3.LUT P2, RZ, R9, 0x40000000, RZ, 0xc0, !PT ;  /* 0x4000000009ff7812 */ /* 0x000fe4000784c0ff */
[----:B------:R-:W-:-:S11]  /*7d670*/  LOP3.LUT P1, RZ, R14, 0x10, RZ, 0xc0, !PT ;  /* 0x000000100eff7812 */ /* 0x000fd6000782c0ff */
[----:B------:R-:W0:Y:S01]  /*7d680*/  @!P2 LDC.64 R18, c[0x0][0x5c0] ;  /* 0x00017000ff12ab82 */ /* 0x000e220000000a00 */
[----:B------:R-:W-:-:S05]  /*7d690*/  F2FP.SATFINITE.E4M3.F32.PACK_AB_MERGE_C R17, RZ, R17, RZ ;  /* 0x00000011ff11723e */ /* 0x000fca00048070ff */
[----:B------:R3:W-:Y:S01]  /*7d6a0*/  @!P1 STG.E.U8 desc[UR22][R158.64+0x178], R17 ;  /* 0x000178119e009986 */ /* 0x0007e2000c101116 */
[C---:B------:R-:W-:Y:S02]  /*7d6b0*/  LOP3.LUT P4, RZ, R14.reuse, 0x2, RZ, 0xc0, !PT ;  /* 0x000000020eff7812 */ /* 0x040fe4000788c0ff */
[----:B------:R-:W-:Y:S02]  /*7d6c0*/  LOP3.LUT P0, RZ, R14, 0x4, RZ, 0xc0, !PT ;  /* 0x000000040eff7812 */ /* 0x000fe4000780c0ff */
[----:B------:R-:W-:-:S09]  /*7d6d0*/  LOP3.LUT R15, R15, 0xfffdffff, RZ, 0xc0, !PT ;  /* 0xfffdffff0f0f7812 */ /* 0x000fd200078ec0ff */
[----:B------:R-:W-:Y:S02]  /*7d6e0*/  @P4 LOP3.LUT R15, R15, 0x20000, RZ, 0xfc, !PT ;  /* 0x000200000f0f4812 */ /* 0x000fe400078efcff */
[----:B------:R-:W-:Y:S01]  /*7d6f0*/  LOP3.LUT P4, RZ, R9, 0x20000000, RZ, 0xc0, !PT ;  /* 0x2000000009ff7812 */ /* 0x000fe2000788c0ff */
[----:B---3--:R-:W-:Y:S02]  /*7d700*/  FMUL R17, R151, UR21 ;  /* 0x0000001597117c20 */ /* 0x008fe40008400000 */
[----:B------:R-:W3:Y:S04]  /*7d710*/  LDL.LU R151, [R1+0x1194] ;  /* 0x0011940001977983 */ /* 0x000ee80000300800 */
[----:B------:R-:W3:Y:S01]  /*7d720*/  LDL.LU.64 R130, [R1+0x188] ;  /* 0x0001880001827983 */ /* 0x000ee20000300a00 */
[----:B------:R-:W-:-:S02]  /*7d730*/  F2FP.SATFINITE.E4M3.F32.PACK_AB_MERGE_C R17, RZ, R17, RZ ;  /* 0x00000011ff11723e */ /* 0x000fc400048070ff */
[----:B0-----:R-:W-:-:S05]  /*7d740*/  @!P2 IADD3 R18, P6, R26, R18, RZ ;  /* 0x000000121a12a210 */ /* 0x001fca0007fde0ff */
[----:B------:R-:W-:Y:S02]  /*7d750*/  @!P2 IMAD.X R19, R150, 0x1, R19, P6 ;  /* 0x000000019613a824 */ /* 0x000fe400030e0613 */
[----:B------:R-:W3:Y:S04]  /*7d760*/  LDL.LU R150, [R1+0x1198] ;  /* 0x0011980001967983 */ /* 0x000ee80000300800 */
[----:B------:R4:W-:Y:S04]  /*7d770*/  @!P0 STG.E.U8 desc[UR22][R156.64+0x179], R17 ;  /* 0x000179119c008986 */ /* 0x0009e8000c101116 */
[----:B------:R-:W3:Y:S04]  /*7d780*/  LDL.LU R199, [R1+0x34c] ;  /* 0x00034c0001c77983 */ /* 0x000ee80000300800 */
[----:B------:R-:W3:Y:S01]  /*7d790*/  LDL.LU R197, [R1+0x354] ;  /* 0x0003540001c57983 */ /* 0x000ee20000300800 */
[----:B----4-:R-:W-:-:S03]  /*7d7a0*/  FMUL R17, R222, UR21 ;  /* 0x00000015de117c20 */ /* 0x010fc60008400000 */
[----:B------:R-:W4:Y:S02]  /*7d7b0*/  LDL.LU R198, [R1+0x119c] ;  /* 0x00119c0001c67983 */ /* 0x000f240000300800 */
        /* <DEDUP_REMOVED lines=11> */
[----:B------:R-:W2:Y:S04]  /*7d870*/  LDL.LU R223, [R1+0x11a4] ;  /* 0x0011a40001df7983 */ /* 0x000ea80000300800 */
[----:B------:R-:W2:Y:S01]  /*7d880*/  LDL.LU.64 R156, [R1+0x118] ;  /* 0x00011800019c7983 */ /* 0x000ea20000300a00 */
[----:B------:R-:W-:Y:S02]  /*7d890*/  LOP3.LUT P1, RZ, R11, 0x40000000, RZ, 0xc0, !PT ;  /* 0x400000000bff7812 */ /* 0x000fe4000782c0ff */
[----:B------:R-:W-:Y:S02]  /*7d8a0*/  LOP3.LUT P6, RZ, R9, 0x20000000, RZ, 0xc0, !PT ;  /* 0x2000000009ff7812 */ /* 0x000fe400078cc0ff */
[----:B------:R-:W-:Y:S02]  /*7d8b0*/  LOP3.LUT R15, R15, 0xfffeffff, RZ, 0xc0, !PT ;  /* 0xfffeffff0f0f7812 */ /* 0x000fe400078ec0ff */
[----:B------:R-:W-:-:S07]  /*7d8c0*/  F2FP.SATFINITE.E4M3.F32.PACK_AB_MERGE_C R17, RZ, R17, RZ ;  /* 0x00000011ff11723e */ /* 0x000fce00048070ff */
[----:B------:R-:W-:Y:S02]  /*7d8d0*/  @P1 LOP3.LUT R15, R15, 0x10000, RZ, 0xfc, !PT ;  /* 0x000100000f0f1812 */ /* 0x000fe400078efcff */
[----:B------:R0:W-:Y:S02]  /*7d8e0*/  @!P6 STG.E.U8 desc[UR22][R18.64+0x179], R17 ;  /* 0x000179111200e986 */ /* 0x0001e4000c101116 */
[----:B------:R-:W-:Y:S02]  /*7d8f0*/  LOP3.LUT P4, RZ, R15, 0x20000, RZ, 0xc0, !PT ;  /* 0x000200000fff7812 */ /* 0x000fe4000788c0ff */
        /* <DEDUP_REMOVED lines=10> */
[----:B------:R-:W-:-:S03]  /*7d9a0*/  FMUL R17, R150, UR21 ;  /* 0x0000001596117c20 */ /* 0x000fc60008400000 */
[----:B------:R-:W3:Y:S02]  /*7d9b0*/  LDL.LU R150, [R1+0x11ac] ;  /* 0x0011ac0001967983 */ /* 0x000ee40000300800 */
        /* <DEDUP_REMOVED lines=9> */
[----:B------:R-:W-:Y:S01]  /*7da50*/  FMUL R17, R158, UR21 ;  /* 0x000000159e117c20 */ /* 0x000fe20008400000 */
[----:B0-----:R-:W-:Y:S02]  /*7da60*/  @!P1 IADD3 R18, P6, R222, R18, RZ ;  /* 0x00000012de129210 */ /* 0x001fe40007fde0ff */
[----:B------:R-:W4:Y:S03]  /*7da70*/  LDL.LU R222, [R1+0x11b0] ;  /* 0x0011b00001de7983 */ /* 0x000f260000300800 */
[----:B------:R-:W-:Y:S01]  /*7da80*/  @!P1 IMAD.X R19, R196, 0x1, R19, P6 ;  /* 0x00000001c4139824 */ /* 0x000fe200030e0613 */
[----:B------:R-:W-:-:S02]  /*7da90*/  LOP3.LUT P6, RZ, R9, 0x8000000, RZ, 0xc0, !PT ;  /* 0x0800000009ff7812 */ /* 0x000fc400078cc0ff */
[----:B------:R-:W-:-:S11]  /*7daa0*/  F2FP.SATFINITE.E4M3.F32.PACK_AB_MERGE_C R17, RZ, R17, RZ ;  /* 0x00000011ff11723e */ /* 0x000fd600048070ff */
[----:B------:R2:W-:Y:S01]  /*7dab0*/  @!P6 STG.E.U8 desc[UR22][R18.64+0x181], R17 ;  /* 0x000181111200e986 */ /* 0x0005e2000c101116 */
[----:B------:R-:W-:Y:S01]  /*7dac0*/  LOP3.LUT P1, RZ, R15, 0x10000, RZ, 0xc0, !PT ;  /* 0x000100000fff7812 */ /* 0x000fe2000782c0ff */
[----:B--2---:R-:W-:Y:S02]  /*7dad0*/  FMUL R17, R223, UR21 ;  /* 0x00000015df117c20 */ /* 0x004fe40008400000 */
[----:B------:R-:W2:Y:S03]  /*7dae0*/  LDL.LU R223, [R1+0x11b4] ;  /* 0x0011b40001df7983 */ /* 0x000ea60000300800 */
[----:B------:R-:W-:-:S07]  /*7daf0*/  F2FP.SATFINITE.E4M3.F32.PACK_AB_MERGE_C R17, RZ, R17, RZ ;  /* 0x00000011ff11723e */ /* 0x000fce00048070ff */
[----:B------:R0:W-:Y:S04]  /*7db00*/  @!P1 STG.E.U8 desc[UR22][R156.64+0x188], R17 ;  /* 0x000188119c009986 */ /* 0x0001e8000c101116 */
[----:B0-----:R-:W2:Y:S01]  /*7db10*/  LDL.LU.64 R156, [R1+0x1b0] ;  /* 0x0001b000019c7983 */ /* 0x001ea20000300a00 */
[----:B------:R-:W-:Y:S02]  /*7db20*/  LOP3.LUT P0, RZ, R9, 0x4000000, RZ, 0xc0, !PT ;  /* 0x0400000009ff7812 */ /* 0x000fe4000780c0ff */
[----:B------:R-:W-:-:S11]  /*7db30*/  LOP3.LUT P2, RZ, R11, 0x10000000, RZ, 0xc0, !PT ;  /* 0x100000000bff7812 */ /* 0x000fd6000784c0ff */
[----:B------:R-:W0:Y:S01]  /*7db40*/  @!P0 LDC.64 R18, c[0x0][0x5c0] ;  /* 0x00017000ff128b82 */ /* 0x000e220000000a00 */
[----:B------:R-:W-:Y:S01]  /*7db50*/  LOP3.LUT P4, RZ, R9, 0x2000000, RZ, 0xc0, !PT ;  /* 0x0200000009ff7812 */ /* 0x000fe2000788c0ff */
[----:B---3--:R-:W-:Y:S02]  /*7db60*/  FMUL R17, R151, UR21 ;  /* 0x0000001597117c20 */ /* 0x008fe40008400000 */
[----:B------:R-:W3:Y:S03]  /*7db70*/  LDL.LU R151, [R1+0x11b8] ;  /* 0x0011b80001977983 */ /* 0x000ee60000300800 */
[----:B------:R-:W-:Y:S01]  /*7db80*/  F2FP.SATFINITE.E4M3.F32.PACK_AB_MERGE_C R17, RZ, R17, RZ ;  /* 0x00000011ff11723e */ /* 0x000fe200048070ff */
[----:B------:R-:W3:Y:S04]  /*7db90*/  LDL.LU R199, [R1+0x35c] ;  /* 0x00035c0001c77983 */ /* 0x000ee80000300800 */
[----:B------:R-:W3:Y:S04]  /*7dba0*/  LDL.LU R197, [R1+0x364] ;  /* 0x0003640001c57983 */ /* 0x000ee80000300800 */
[----:B------:R-:W3:Y:S04]  /*7dbb0*/  LDL.LU R198, [R1+0x11bc] ;  /* 0x0011bc0001c67983 */ /* 0x000ee80000300800 */
        /* <DEDUP_REMOVED lines=16> */
[----:B------:R-:W4:Y:S03]  /*7dcc0*/  LDL.LU R222, [R1+0x11c4] ;  /* 0x0011c40001de7983 */ /* 0x000f260000300800 */
[----:B------:R-:W-:Y:S01]  /*7dcd0*/  F2FP.SATFINITE.E4M3.F32.PACK_AB_MERGE_C R17, RZ, R17, RZ ;  /* 0x00000011ff11723e */ /* 0x000fe200048070ff */
[----:B------:R-:W4:Y:S04]  /*7dce0*/  LDL.LU.64 R158, [R1+0x140] ;  /* 0x00014000019e7983 */ /* 0x000f280000300a00 */
[----:B------:R2:W-:Y:S02]  /*7dcf0*/  @!P4 STG.E.U8 desc[UR22][R18.64+0x189], R17 ;  /* 0x000189111200c986 */ /* 0x0005e4000c101116 */
[----:B--2---:R-:W-:-:S02]  /*7dd00*/  FMUL R17, R223, UR21 ;  /* 0x00000015df117c20 */ /* 0x004fc40008400000 */
[----:B------:R-:W2:Y:S03]  /*7dd10*/  LDL.LU R223, [R1+0x11c8] ;  /* 0x0011c80001df7983 */ /* 0x000ea60000300800 */
[----:B------:R-:W-:-:S05]  /*7dd20*/  F2FP.SATFINITE.E4M3.F32.PACK_AB_MERGE_C R17, RZ, R17, RZ ;  /* 0x00000011ff11723e */ /* 0x000fca00048070ff */
[----:B------:R0:W-:Y:S04]  /*7dd30*/  @!P6 STG.E.U8 desc[UR22][R156.64+0x190], R17 ;  /* 0x000190119c00e986 */ /* 0x0001e8000c101116 */
[----:B0-----:R-:W2:Y:S04]  /*7dd40*/  LDL.LU.64 R156, [R1+0x158] ;  /* 0x00015800019c7983 */ /* 0x001ea80000300a00 */
[----:B------:R-:W2:Y:S04]  /*7dd50*/  LDL.LU R26, [R1+0x360] ;  /* 0x00036000011a7983 */ /* 0x000ea80000300800 */
[----:B------:R-:W2:Y:S01]  /*7dd60*/  LDL.LU R150, [R1+0x368] ;  /* 0x0003680001967983 */ /* 0x000ea20000300800 */
[----:B------:R-:W-:-:S02]  /*7dd70*/  LOP3.LUT P5, RZ, R9, 0x1000000, RZ, 0xc0, !PT ;  /* 0x0100000009ff7812 */ /* 0x000fc400078ac0ff */
[----:B------:R-:W-:-:S11]  /*7dd80*/  LOP3.LUT P3, RZ, R11, 0x2000000, RZ, 0xc0, !PT ;  /* 0x020000000bff7812 */ /* 0x000fd6000786c0ff */
[----:B------:R-:W0:Y:S01]  /*7dd90*/  @!P5 LDC.64 R18, c[0x0][0x5c0] ;  /* 0x00017000ff12db82 */ /* 0x000e220000000a00 */
[----:B---3--:R-:W-:Y:S02]  /*7dda0*/  FMUL R17, R151, UR21 ;  /* 0x0000001597117c20 */ /* 0x008fe40008400000 */
[----:B------:R-:W3:Y:S03]  /*7ddb0*/  LDL.LU R151, [R1+0x11cc] ;  /* 0x0011cc0001977983 */ /* 0x000ee60000300800 */
        /* <DEDUP_REMOVED lines=15> */
[----:B----4-:R-:W-:Y:S02]  /*7deb0*/  FMUL R17, R222, UR21 ;  /* 0x00000015de117c20 */ /* 0x010fe40008400000 */
[----:B------:R-:W4:Y:S03]  /*7dec0*/  LDL.LU R222, [R1+0x11d0] ;  /* 0x0011d00001de7983 */ /* 0x000f260000300800 */
[----:B------:R-:W-:-:S05]  /*7ded0*/  F2FP.SATFINITE.E4M3.F32.PACK_AB_MERGE_C R17, RZ, R17, RZ ;  /* 0x00000011ff11723e */ /* 0x000fca00048070ff */
[----:B------:R2:W-:Y:S01]  /*7dee0*/  @!P1 STG.E.U8 desc[UR22][R158.64+0x198], R17 ;  /* 0x000198119e009986 */ /* 0x0005e2000c101116 */
[----:B------:R-:W-:-:S13]  /*7def0*/  LOP3.LUT P4, RZ, R9, 0x400000, RZ, 0xc0, !PT ;  /* 0x0040000009ff7812 */ /* 0x000fda000788c0ff */
[----:B------:R-:W0:Y:S01]  /*7df00*/  @!P4 LDC.64 R18, c[0x0][0x5c0] ;  /* 0x00017000ff12cb82 */ /* 0x000e220000000a00 */
[----:B--2---:R-:W-:Y:S02]  /*7df10*/  FMUL R17, R223, UR21 ;  /* 0x00000015df117c20 */ /* 0x004fe40008400000 */
[----:B------:R-:W2:Y:S04]  /*7df20*/  LDL.LU R223, [R1+0x11d4] ;  /* 0x0011d40001df7983 */ /* 0x000ea80000300800 */
[----:B------:R-:W2:Y:S01]  /*7df30*/  LDL.LU.64 R130, [R1+0x1e8] ;  /* 0x0001e80001827983 */ /* 0x000ea20000300a00 */
[----:B0-----:R-:W-:-:S05]  /*7df40*/  @!P4 IADD3 R18, P6, R26, R18, RZ ;  /* 0x000000121a12c210 */ /* 0x001fca0007fde0ff */
[----:B------:R-:W-:Y:S02]  /*7df50*/  @!P4 IMAD.X R19, R150, 0x1, R19, P6 ;  /* 0x000000019613c824 */ /* 0x000fe400030e0613 */
[----:B------:R-:W2:Y:S01]  /*7df60*/  LDL.LU R150, [R1+0x11d8] ;  /* 0x0011d80001967983 */ /* 0x000ea20000300800 */
[C---:B------:R-:W-:Y:S02]  /*7df70*/  LOP3.LUT P5, RZ, R11.reuse, 0x200000, RZ, 0xc0, !PT ;  /* 0x002000000bff7812 */ /* 0x040fe400078ac0ff */
[----:B------:R-:W-:Y:S01]  /*7df80*/  LOP3.LUT P0, RZ, R11, 0x400000, RZ, 0xc0, !PT ;  /* 0x004000000bff7812 */ /* 0x000fe2000780c0ff */
[----:B------:R-:W2:Y:S01]  /*7df90*/  LDL.LU R199, [R1+0x36c] ;  /* 0x00036c0001c77983 */ /* 0x000ea20000300800 */
[----:B------:R-:W-:Y:S02]  /*7dfa0*/  LOP3.LUT R15, R15, 0xffff7fff, RZ, 0xc0, !PT ;  /* 0xffff7fff0f0f7812 */ /* 0x000fe400078ec0ff */
[----:B------:R-:W-:Y:S01]  /*7dfb0*/  F2FP.SATFINITE.E4M3.F32.PACK_AB_MERGE_C R17, RZ, R17, RZ ;  /* 0x00000011ff11723e */ /* 0x000fe200048070ff */
[----:B------:R-:W2:Y:S04]  /*7dfc0*/  LDL.LU R197, [R1+0x374] ;  /* 0x0003740001c57983 */ /* 0x000ea80000300800 */
[----:B------:R-:W2:Y:S02]  /*7dfd0*/  LDL.LU R198, [R1+0x11dc] ;  /* 0x0011dc0001c67983 */ /* 0x000ea40000300800 */
[----:B------:R-:W-:-:S02]  /*7dfe0*/  @P5 LOP3.LUT R15, R15, 0x8000, RZ, 0xfc, !PT ;  /* 0x000080000f0f5812 */ /* 0x000fc400078efcff */
[----:B------:R-:W-:Y:S01]  /*7dff0*/  LOP3.LUT P5, RZ, R9, 0x200000, RZ, 0xc0, !PT ;  /* 0x0020000009ff7812 */ /* 0x000fe200078ac0ff */
[----:B------:R3:W-:Y:S02]  /*7e000*/  @!P0 STG.E.U8 desc[UR22][R156.64+0x199], R17 ;  /* 0x000199119c008986 */ /* 0x0007e4000c101116 */
[----:B---3--:R-:W-:-:S05]  /*7e010*/  FMUL R17, R151, UR21 ;  /* 0x0000001597117c20 */ /* 0x008fca0008400000 */
        /* <DEDUP_REMOVED lines=10> */
[----:B------:R-:W-:-:S02]  /*7e0c0*/  LOP3.LUT P6, RZ, R9, 0x200000, RZ, 0xc0, !PT ;  /* 0x0020000009ff7812 */ /* 0x000fc400078cc0ff */
[----:B------:R-:W-:Y:S02]  /*7e0d0*/  LOP3.LUT P1, RZ, R11, 0x40000, RZ, 0xc0, !PT ;  /* 0x000400000bff7812 */ /* 0x000fe4000782c0ff */
[----:B------:R-:W-:-:S11]  /*7e0e0*/  LOP3.LUT R15, R15, 0xffffbfff, RZ, 0xc0, !PT ;  /* 0xffffbfff0f0f7812 */ /* 0x000fd600078ec0ff */
[----:B------:R-:W-:-:S04]  /*7e0f0*/  @P1 LOP3.LUT R15, R15, 0x4000, RZ, 0xfc, !PT ;  /* 0x000040000f0f1812 */ /* 0x000fc800078efcff */
[----:B------:R-:W-:Y:S01]  /*7e100*/  LOP3.LUT P5, RZ, R15, 0x8000, RZ, 0xc0, !PT ;  /* 0x000080000fff7812 */ /* 0x000fe200078ac0ff */
[----:B----4-:R-:W-:Y:S02]  /*7e110*/  FMUL R17, R222, UR21 ;  /* 0x00000015de117c20 */ /* 0x010fe40008400000 */
[----:B------:R-:W4:Y:S04]  /*7e120*/  LDL.LU R222, [R1+0x11e4] ;  /* 0x0011e40001de7983 */ /* 0x000f280000300800 */
[----:B------:R-:W4:Y:S01]  /*7e130*/  LDL.LU.64 R156, [R1+0x178] ;  /* 0x00017800019c7983 */ /* 0x000f220000300a00 */
[----:B------:R-:W-:-:S05]  /*7e140*/  F2FP.SATFINITE.E4M3.F32.PACK_AB_MERGE_C R17, RZ, R17, RZ ;  /* 0x00000011ff11723e */ /* 0x000fca00048070ff */
[----:B------:R2:W-:Y:S02]  /*7e150*/  @!P6 STG.E.U8 desc[UR22][R18.64+0x199], R17 ;  /* 0x000199111200e986 */ /* 0x0005e4000c101116 */
[----:B--2---:R-:W-:Y:S02]  /*7e160*/  FMUL R17, R223, UR21 ;  /* 0x00000015df117c20 */ /* 0x004fe40008400000 */
[----:B------:R-:W2:Y:S03]  /*7e170*/  LDL.LU R223, [R1+0x11e8] ;  /* 0x0011e80001df7983 */ /* 0x000ea60000300800 */
[----:B------:R-:W-:-:S05]  /*7e180*/  F2FP.SATFINITE.E4M3.F32.PACK_AB_MERGE_C R17, RZ, R17, RZ ;  /* 0x00000011ff11723e */ /* 0x000fca00048070ff */
[----:B------:R0:W-:Y:S04]  /*7e190*/  @!P5 STG.E.U8 desc[UR22][R130.64+0x1a0], R17 ;  /* 0x0001a0118200d986 */ /* 0x0001e8000c101116 */
[----:B0-----:R-:W2:Y:S04]  /*7e1a0*/  LDL.LU.64 R130, [R1+0x180] ;  /* 0x0001800001827983 */ /* 0x001ea80000300a00 */
[----:B------:R-:W2:Y:S04]  /*7e1b0*/  LDL.LU R159, [R1+0x370] ;  /* 0x00037000019f7983 */ /* 0x000ea80000300800 */
[----:B------:R-:W2:Y:S01]  /*7e1c0*/  LDL.LU R26, [R1+0x378] ;  /* 0x00037800011a7983 */ /* 0x000ea20000300800 */
[----:B------:R-:W-:-:S03]  /*7e1d0*/  FMUL R17, R150, UR21 ;  /* 0x0000001596117c20 */ /* 0x000fc60008400000 */
        /* <DEDUP_REMOVED lines=13> */
[----:B------:R-:W-:-:S05]  /*7e2b0*/  FMUL R17, R158, UR21 ;  /* 0x000000159e117c20 */ /* 0x000fca0008400000 */
[----:B------:R-:W-:Y:S02]  /*7e2c0*/  F2FP.SATFINITE.E4M3.F32.PACK_AB_MERGE_C R17, RZ, R17, RZ ;  /* 0x00000011ff11723e */ /* 0x000fe400048070ff */
[----:B0-----:R-:W-:Y:S02]  /*7e2d0*/  @!P1 IADD3 R18, P6, R151, R18, RZ ;  /* 0x0000001297129210 */ /* 0x001fe40007fde0ff */
[----:B------:R-:W3:Y:S03]  /*7e2e0*/  LDL.LU R151, [R1+0x11f0] ;  /* 0x0011f00001977983 */ /* 0x000ee60000300800 */
[----:B------:R-:W-:Y:S01]  /*7e2f0*/  @!P1 IMAD.X R19, R196, 0x1, R19, P6 ;  /* 0x00000001c4139824 */ /* 0x000fe200030e0613 */
[----:B------:R-:W-:Y:S02]  /*7e300*/  LOP3.LUT P6, RZ, R9, 0x80000, RZ, 0xc0, !PT ;  /* 0x0008000009ff7812 */ /* 0x000fe400078cc0ff */
[----:B------:R-:W-:-:S11]  /*7e310*/  LOP3.LUT P1, RZ, R15, 0x4000, RZ, 0xc0, !PT ;  /* 0x000040000fff7812 */ /* 0x000fd6000782c0ff */
[----:B------:R0:W-:Y:S01]  /*7e320*/  @!P6 STG.E.U8 desc[UR22][R18.64+0x1a1], R17 ;  /* 0x0001a1111200e986 */ /* 0x0001e2000c101116 */
[----:B------:R-:W-:Y:S02]  /*7e330*/  LOP3.LUT P0, RZ, R9, 0x40000, RZ, 0xc0, !PT ;  /* 0x0004000009ff7812 */ /* 0x000fe4000780c0ff */
[----:B------:R-:W-:-:S11]  /*7e340*/  LOP3.LUT P4, RZ, R11, 0x10000, RZ, 0xc0, !PT ;  /* 0x000100000bff7812 */ /* 0x000fd6000788c0ff */
[----:B0-----:R-:W0:Y:S01]  /*7e350*/  @!P0 LDC.64 R18, c[0x0][0x5c0] ;  /* 0x00017000ff128b82 */ /* 0x001e220000000a00 */
[----:B----4-:R-:W-:Y:S02]  /*7e360*/  FMUL R17, R222, UR21 ;  /* 0x00000015de117c20 */ /* 0x010fe40008400000 */
[----:B------:R-:W4:Y:S03]  /*7e370*/  LDL.LU R222, [R1+0x11f4] ;  /* 0x0011f40001de7983 */ /* 0x000f260000300800 */
[----:B------:R-:W-:-:S05]  /*7e380*/  F2FP.SATFINITE.E4M3.F32.PACK_AB_MERGE_C R17, RZ, R17, RZ ;  /* 0x00000011ff11723e */ /* 0x000fca00048070ff */
[----:B------:R1:W-:Y:S04]  /*7e390*/  @!P1 STG.E.U8 desc[UR22][R156.64+0x1a8], R17 ;  /* 0x0001a8119c009986 */ /* 0x0003e8000c101116 */
[----:B-1----:R-:W4:Y:S01]  /*7e3a0*/  LDL.LU.64 R156, [R1+0x210] ;  /* 0x00021000019c7983 */ /* 0x002f220000300a00 */
[----:B--2---:R-:W-:-:S03]  /*7e3b0*/  FMUL R17, R223, UR21 ;  /* 0x00000015df117c20 */ /* 0x004fc60008400000 */
[----:B------:R-:W2:Y:S02]  /*7e3c0*/  LDL.LU R223, [R1+0x11f8] ;  /* 0x0011f80001df7983 */ /* 0x000ea40000300800 */
[----:B------:R-:W-:Y:S02]  /*7e3d0*/  F2FP.SATFINITE.E4M3.F32.PACK_AB_MERGE_C R17, RZ, R17, RZ ;  /* 0x00000011ff11723e */ /* 0x000fe400048070ff */
[----:B------:R-:W2:Y:S01]  /*7e3e0*/  LDL.LU R199, [R1+0x37c] ;  /* 0x00037c0001c77983 */ /* 0x000ea20000300800 */
[----:B------:R-:W-:-:S03]  /*7e3f0*/  LOP3.LUT P5, RZ, R9, 0x20000, RZ, 0xc0, !PT ;  /* 0x0002000009ff7812 */ /* 0x000fc600078ac0ff */
[----:B------:R-:W2:Y:S04]  /*7e400*/  LDL.LU R197, [R1+0x384] ;  /* 0x0003840001c57983 */ /* 0x000ea80000300800 */
[----:B------:R-:W2:Y:S04]  /*7e410*/  LDL.LU R198, [R1+0x11fc] ;  /* 0x0011fc0001c67983 */ /* 0x000ea80000300800 */
        /* <DEDUP_REMOVED lines=14> */
[----:B------:R-:W-:-:S03]  /*7e500*/  LOP3.LUT P6, RZ, R11, 0x8000, RZ, 0xc0, !PT ;  /* 0x000080000bff7812 */ /* 0x000fc600078cc0ff */
[----:B------:R-:W2:Y:S01]  /*7e510*/  LDL.LU R26, [R1+0x1204] ;  /* 0x00120400011a7983 */ /* 0x000ea20000300800 */
[----:B---3--:R-:W-:-:S05]  /*7e520*/  FMUL R17, R151, UR21 ;  /* 0x0000001597117c20 */ /* 0x008fca0008400000 */
[----:B------:R-:W-:-:S05]  /*7e530*/  F2FP.SATFINITE.E4M3.F32.PACK_AB_MERGE_C R17, RZ, R17, RZ ;  /* 0x00000011ff11723e */ /* 0x000fca00048070ff */
[----:B------:R4:W-:Y:S02]  /*7e540*/  @!P5 STG.E.U8 desc[UR22][R18.64+0x1a9], R17 ;  /* 0x0001a9111200d986 */ /* 0x0009e4000c101116 */
[----:B----4-:R-:W-:-:S05]  /*7e550*/  FMUL R17, R222, UR21 ;  /* 0x00000015de117c20 */ /* 0x010fca0008400000 */
[----:B------:R-:W-:-:S05]  /*7e560*/  F2FP.SATFINITE.E4M3.F32.PACK_AB_MERGE_C R17, RZ, R17, RZ ;  /* 0x00000011ff11723e */ /* 0x000fca00048070ff */
[----:B------:R0:W-:Y:S04]  /*7e570*/  @!P6 STG.E.U8 desc[UR22][R156.64+0x1b0], R17 ;  /* 0x0001b0119c00e986 */ /* 0x0001e8000c101116 */
[----:B0-----:R-:W3:Y:S04]  /*7e580*/  LDL.LU.64 R156, [R1+0x190] ;  /* 0x00019000019c7983 */ /* 0x001ee80000300a00 */
[----:B------:R-:W4:Y:S04]  /*7e590*/  LDL.LU R151, [R1+0x1208] ;  /* 0x0012080001977983 */ /* 0x000f280000300800 */
[----:B------:R-:W4:Y:S04]  /*7e5a0*/  LDL.LU.64 R130, [R1+0x1a8] ;  /* 0x0001a80001827983 */ /* 0x000f280000300a00 */
        /* <DEDUP_REMOVED lines=8> */
[----:B0-----:R-:W-:-:S05]  /*7e630*/  @!P2 IADD3 R18, P6, R199, R18, RZ ;  /* 0x00000012c712a210 */ /* 0x001fca0007fde0ff */
[----:B------:R-:W-:Y:S01]  /*7e640*/  @!P2 IMAD.X R19, R197, 0x1, R19, P6 ;  /* 0x00000001c513a824 */ /* 0x000fe200030e0613 */
[----:B------:R0:W-:Y:S02]  /*7e650*/  @!P3 STG.E.U8 desc[UR22][R180.64+0x1b1], R17 ;  /* 0x0001b111b400b986 */ /* 0x0001e4000c101116 */
[----:B0-----:R-:W-:-:S05]  /*7e660*/  FMUL R17, R198, UR21 ;  /* 0x00000015c6117c20 */ /* 0x001fca0008400000 */
[----:B------:R-:W-:-:S05]  /*7e670*/  F2FP.SATFINITE.E4M3.F32.PACK_AB_MERGE_C R17, RZ, R17, RZ ;  /* 0x00000011ff11723e */ /* 0x000fca00048070ff */
[----:B------:R0:W-:Y:S02]  /*7e680*/  @!P2 STG.E.U8 desc[UR22][R18.64+0x1b0], R17 ;  /* 0x0001b0111200a986 */ /* 0x0001e4000c101116 */
[----:B0-----:R-:W-:Y:S02]  /*7e690*/  FMUL R17, R150, UR21 ;  /* 0x0000001596117c20 */ /* 0x001fe40008400000 */
[----:B------:R-:W2:Y:S01]  /*7e6a0*/  LDL.LU R150, [R1+0x1210] ;  /* 0x0012100001967983 */ /* 0x000ea20000300800 */
[----:B------:R-:W-:-:S13]  /*7e6b0*/  LOP3.LUT P4, RZ, R9, 0x8000, RZ, 0xc0, !PT ;  /* 0x0000800009ff7812 */ /* 0x000fda000788c0ff */
[----:B------:R-:W0:Y:S01]  /*7e6c0*/  @!P4 LDC.64 R18, c[0x0][0x5c0] ;  /* 0x00017000ff12cb82 */ /* 0x000e220000000a00 */
[----:B------:R-:W-:Y:S02]  /*7e6d0*/  LOP3.LUT P5, RZ, R9, 0x4000, RZ, 0xc0, !PT ;  /* 0x0000400009ff7812 */ /* 0x000fe400078ac0ff */
[----:B------:R-:W-:Y:S02]  /*7e6e0*/  F2FP.SATFINITE.E4M3.F32.PACK_AB_MERGE_C R17, RZ, R17, RZ ;  /* 0x00000011ff11723e */ /* 0x000fe400048070ff */
[----:B------:R-:W-:Y:S02]  /*7e6f0*/  LOP3.LUT P1, RZ, R11, 0x1000, RZ, 0xc0, !PT ;  /* 0x000010000bff7812 */ /* 0x000fe4000782c0ff */
[----:B0-----:R-:W-:-:S05]  /*7e700*/  @!P4 IADD3 R18, P6, R196, R18, RZ ;  /* 0x00000012c412c210 */ /* 0x001fca0007fde0ff */
[----:B------:R-:W-:-:S05]  /*7e710*/  @!P4 IMAD.X R19, R158, 0x1, R19, P6 ;  /* 0x000000019e13c824 */ /* 0x000fca00030e0613 */
[----:B------:R0:W-:Y:S01]  /*7e720*/  @!P4 STG.E.U8 desc[UR22][R18.64+0x1b1], R17 ;  /* 0x0001b1111200c986 */ /* 0x0001e2000c101116 */
[C---:B------:R-:W-:Y:S01]  /*7e730*/  LOP3.LUT P2, RZ, R11.reuse, 0x200, RZ, 0xc0, !PT ;  /* 0x000002000bff7812 */ /* 0x040fe2000784c0ff */
[----:B0-----:R-:W-:Y:S01]  /*7e740*/  FMUL R17, R26, UR21 ;  /* 0x000000151a117c20 */ /* 0x001fe20008400000 */
[----:B------:R-:W0:Y:S01]  /*7e750*/  @!P5 LDC.64 R18, c[0x0][0x5c0] ;  /* 0x00017000ff12db82 */ /* 0x000e220000000a00 */
[----:B------:R-:W2:Y:S03]  /*7e760*/  LDL.LU R26, [R1+0x1214] ;  /* 0x00121400011a7983 */ /* 0x000ea60000300800 */
[----:B------:R-:W-:Y:S02]  /*7e770*/  F2FP.SATFINITE.E4M3.F32.PACK_AB_MERGE_C R17, RZ, R17, RZ ;  /* 0x00000011ff11723e */ /* 0x000fe400048070ff */
[----:B------:R-:W-:Y:S02]  /*7e780*/  LOP3.LUT P0, RZ, R11, 0x400, RZ, 0xc0, !PT ;  /* 0x000004000bff7812 */ /* 0x000fe4000780c0ff */
[----:B------:R-:W-:-:S04]  /*7e790*/  LOP3.LUT R15, R15, 0xffffdfff, RZ, 0xc0, !PT ;  /* 0xffffdfff0f0f7812 */ /* 0x000fc800078ec0ff */
[----:B------:R-:W-:Y:S02]  /*7e7a0*/  @P2 LOP3.LUT R15, R15, 0x2000, RZ, 0xfc, !PT ;  /* 0x000020000f0f2812 */ /* 0x000fe400078efcff */
[----:B------:R-:W-:Y:S01]  /*7e7b0*/  LOP3.LUT P2, RZ, R9, 0x2000, RZ, 0xc0, !PT ;  /* 0x0000200009ff7812 */ /* 0x000fe2000784c0ff */
[----:B---3--:R4:W-:Y:S02]  /*7e7c0*/  @!P1 STG.E.U8 desc[UR22][R156.64+0x1b8], R17 ;  /* 0x0001b8119c009986 */ /* 0x0089e4000c101116 */
[----:B----4-:R-:W-:Y:S02]  /*7e7d0*/  FMUL R17, R151, UR21 ;  /* 0x0000001597117c20 */ /* 0x010fe40008400000 */
[----:B------:R-:W3:Y:S04]  /*7e7e0*/  LDL.LU.64 R156, [R1+0x238] ;  /* 0x00023800019c7983 */ /* 0x000ee80000300a00 */
[----:B------:R-:W4:Y:S01]  /*7e7f0*/  LDL.LU R151, [R1+0x1218] ;  /* 0x0012180001977983 */ /* 0x000f220000300800 */
[----:B------:R-:W-:-:S02]  /*7e800*/  F2FP.SATFINITE.E4M3.F32.PACK_AB_MERGE_C R17, RZ, R17, RZ ;  /* 0x00000011ff11723e */ /* 0x000fc400048070ff */
[----:B0-----:R-:W-:Y:S02]  /*7e810*/  @!P5 IADD3 R18, P6, R159, R18, RZ ;  /* 0x000000129f12d210 */ /* 0x001fe40007fde0ff */
[----:B------:R-:W4:Y:S04]  /*7e820*/  LDL.LU R159, [R1+0x38c] ;  /* 0x00038c00019f7983 */ /* 0x000f280000300800 */
[----:B------:R2:W-:Y:S01]  /*7e830*/  @!P0 STG.E.U8 desc[UR22][R130.64+0x1b9], R17 ;  /* 0x0001b91182008986 */ /* 0x0005e2000c101116 */
[----:B------:R-:W-:-:S03]  /*7e840*/  @!P5 IMAD.X R19, R222, 0x1, R19, P6 ;  /* 0x00000001de13d824 */ /* 0x000fc600030e0613 */
        /* <DEDUP_REMOVED lines=9> */
[----:B------:R-:W2:Y:S01]  /*7e8e0*/  LDL.LU R223, [R1+0x1220] ;  /* 0x0012200001df7983 */ /* 0x000ea20000300800 */
[----:B------:R-:W-:-:S03]  /*7e8f0*/  FMUL R17, R150, UR21 ;  /* 0x0000001596117c20 */ /* 0x000fc60008400000 */
[----:B------:R-:W2:Y:S01]  /*7e900*/  LDL.LU R150, [R1+0x1224] ;  /* 0x0012240001967983 */ /* 0x000ea20000300800 */
[----:B------:R-:W-:Y:S02]  /*7e910*/  LOP3.LUT P1, RZ, R11, 0x80, RZ, 0xc0, !PT ;  /* 0x000000800bff7812 */ /* 0x000fe4000782c0ff */
[----:B------:R-:W-:Y:S01]  /*7e920*/  LOP3.LUT P6, RZ, R9, 0x2000, RZ, 0xc0, !PT ;  /* 0x0000200009ff7812 */ /* 0x000fe200078cc0ff */
[----:B------:R-:W2:Y:S01]  /*7e930*/  LDL.LU.64 R130, [R1+0x1b8] ;  /* 0x0001b80001827983 */ /* 0x000ea20000300a00 */
        /* <DEDUP_REMOVED lines=8> */
[----:B------:R-:W-:Y:S02]  /*7e9c0*/  FMUL R17, R26, UR21 ;  /* 0x000000151a117c20 */ /* 0x000fe40008400000 */
[----:B------:R-:W2:Y:S03]  /*7e9d0*/  LDL.LU R26, [R1+0x1228] ;  /* 0x00122800011a7983 */ /* 0x000ea60000300800 */
[----:B------:R-:W-:Y:S02]  /*7e9e0*/  F2FP.SATFINITE.E4M3.F32.PACK_AB_MERGE_C R17, RZ, R17, RZ ;  /* 0x00000011ff11723e */ /* 0x000fe400048070ff */
[----:B------:R-:W-:-:S03]  /*7e9f0*/  LOP3.LUT P1, RZ, R9, 0x800, RZ, 0xc0, !PT ;  /* 0x0000080009ff7812 */ /* 0x000fc6000782c0ff */
[----:B---3--:R1:W-:Y:S04]  /*7ea00*/  @!P2 STG.E.U8 desc[UR22][R156.64+0x1c0], R17 ;  /* 0x0001c0119c00a986 */ /* 0x0083e8000c101116 */
[----:B-1----:R-:W3:Y:S01]  /*7ea10*/  LDL.LU.64 R156, [R1+0x1e0] ;  /* 0x0001e000019c7983 */ /* 0x002ee20000300a00 */
[----:B----4-:R-:W-:-:S03]  /*7ea20*/  FMUL R17, R151, UR21 ;  /* 0x0000001597117c20 */ /* 0x010fc60008400000 */
[----:B------:R-:W4:Y:S02]  /*7ea30*/  LDL.LU R151, [R1+0x122c] ;  /* 0x00122c0001977983 */ /* 0x000f240000300800 */
[----:B------:R-:W-:Y:S02]  /*7ea40*/  F2FP.SATFINITE.E4M3.F32.PACK_AB_MERGE_C R17, RZ, R17, RZ ;  /* 0x00000011ff11723e */ /* 0x000fe400048070ff */
[----:B0-----:R-:W-:-:S05]  /*7ea50*/  @!P4 IADD3 R18, P6, R159, R18, RZ ;  /* 0x000000129f12c210 */ /* 0x001fca0007fde0ff */
[----:B------:R-:W-:Y:S02]  /*7ea60*/  @!P4 IMAD.X R19, R30, 0x1, R19, P6 ;  /* 0x000000011e13c824 */ /* 0x000fe400030e0613 */
[----:B------:R-:W4:Y:S04]  /*7ea70*/  LDL.LU R30, [R1+0x1674] ;  /* 0x00167400011e7983 */ /* 0x000f280000300800 */
[----:B--2---:R0:W-:Y:S02]  /*7ea80*/  @!P3 STG.E.U8 desc[UR22][R182.64+0x1c1], R17 ;  /* 0x0001c111b600b986 */ /* 0x0041e4000c101116 */
[----:B0-----:R-:W-:-:S05]  /*7ea90*/  FMUL R17, R222, UR21 ;  /* 0x00000015de117c20 */ /* 0x001fca0008400000 */
[----:B------:R-:W-:-:S05]  /*7eaa0*/  F2FP.SATFINITE.E4M3.F32.PACK_AB_MERGE_C R17, RZ, R17, RZ ;  /* 0x00000011ff11723e */ /* 0x000fca00048070ff */
[----:B------:R0:W-:Y:S02]  /*7eab0*/  @!P4 STG.E.U8 desc[UR22][R18.64+0x1c0], R17 ;  /* 0x0001c0111200c986 */ /* 0x0001e4000c101116 */
[----:B0-----:R-:W0:Y:S01]  /*7eac0*/  @!P1 LDC.64 R18, c[0x0][0x5c0] ;  /* 0x00017000ff129b82 */ /* 0x001e220000000a00 */
[----:B------:R-:W-:-:S05]  /*7ead0*/  FMUL R17, R223, UR21 ;  /* 0x00000015df117c20 */ /* 0x000fca0008400000 */
[----:B------:R-:W-:Y:S02]  /*7eae0*/  F2FP.SATFINITE.E4M3.F32.PACK_AB_MERGE_C R17, RZ, R17, RZ ;  /* 0x00000011ff11723e */ /* 0x000fe400048070ff */
[----:B0-----:R-:W-:Y:S02]  /*7eaf0*/  @!P1 IADD3 R18, P6, R31, R18, RZ ;  /* 0x000000121f129210 */ /* 0x001fe40007fde0ff */
[----:B------:R-:W2:Y:S04]  /*7eb00*/  LDL.LU R31, [R1+0x1670] ;  /* 0x00167000011f7983 */ /* 0x000ea80000300800 */
[----:B------:R-:W2:Y:S01]  /*7eb10*/  LDL.LU R222, [R1+0x1230] ;  /* 0x0012300001de7983 */ /* 0x000ea20000300800 */
[----:B------:R-:W-:Y:S01]  /*7eb20*/  @!P1 IMAD.X R19, R32, 0x1, R19, P6 ;  /* 0x0000000120139824 */ /* 0x000fe200030e0613 */
[----:B------:R-:W-:-:S02]  /*7eb30*/  LOP3.LUT P6, RZ, R9, 0x800, RZ, 0xc0, !PT ;  /* 0x0000080009ff7812 */ /* 0x000fc400078cc0ff */
[----:B------:R-:W2:Y:S04]  /*7eb40*/  LDL.LU R32, [R1+0x166c] ;  /* 0x00166c0001207983 */ /* 0x000ea80000300800 */
[----:B------:R-:W2:Y:S04]  /*7eb50*/  LDL.LU R223, [R1+0x1234] ;  /* 0x0012340001df7983 */ /* 0x000ea80000300800 */
[----:B------:R-:W2:Y:S04]  /*7eb60*/  LDL.LU.64 R158, [R1+0x260] ;  /* 0x00026000019e7983 */ /* 0x000ea80000300a00 */
[----:B------:R0:W-:Y:S02]  /*7eb70*/  @!P6 STG.E.U8 desc[UR22][R18.64+0x1c1], R17 ;  /* 0x0001c1111200e986 */ /* 0x0001e4000c101116 */
[----:B0-----:R-:W-:-:S02]  /*7eb80*/  FMUL R17, R150, UR21 ;  /* 0x0000001596117c20 */ /* 0x001fc40008400000 */
[----:B------:R-:W2:Y:S01]  /*7eb90*/  LDL.LU R150, [R1+0x1238] ;  /* 0x0012380001967983 */ /* 0x000ea20000300800 */
[----:B------:R-:W-:Y:S02]  /*7eba0*/  LOP3.LUT P5, RZ, R9, 0x400, RZ, 0xc0, !PT ;  /* 0x0000040009ff7812 */ /* 0x000fe400078ac0ff */
[----:B------:R-:W-:Y:S02]  /*7ebb0*/  LOP3.LUT P1, RZ, R15, 0x1000, RZ, 0xc0, !PT ;  /* 0x000010000fff7812 */ /* 0x000fe4000782c0ff */
[----:B------:R-:W-:-:S09]  /*7ebc0*/  F2FP.SATFINITE.E4M3.F32.PACK_AB_MERGE_C R17, RZ, R17, RZ ;  /* 0x00000011ff11723e */ /* 0x000fd200048070ff */
[----:B------:R-:W0:Y:S01]  /*7ebd0*/  @!P5 LDC.64 R18, c[0x0][0x5c0] ;  /* 0x00017000ff12db82 */ /* 0x000e220000000a00 */
[----:B------:R-:W-:Y:S01]  /*7ebe0*/  LOP3.LUT P0, RZ, R11, 0x40, RZ, 0xc0, !PT ;  /* 0x000000400bff7812 */ /* 0x000fe2000780c0ff */
[----:B------:R1:W-:Y:S01]  /*7ebf0*/  @!P1 STG.E.U8 desc[UR22][R130.64+0x1c8], R17 ;  /* 0x0001c81182009986 */ /* 0x0003e2000c101116 */
[----:B------:R-:W-:Y:S01]  /*7ec00*/  LOP3.LUT P2, RZ, R9, 0x200, RZ, 0xc0, !PT ;  /* 0x0000020009ff7812 */ /* 0x000fe2000784c0ff */
[----:B-1----:R-:W-:Y:S02]  /*7ec10*/  FMUL R17, R26, UR21 ;  /* 0x000000151a117c20 */ /* 0x002fe40008400000 */
[----:B------:R-:W2:Y:S03]  /*7ec20*/  LDL.LU R26, [R1+0x123c] ;  /* 0x00123c00011a7983 */ /* 0x000ea60000300800 */
[----:B------:R-:W-:Y:S02]  /*7ec30*/  F2FP.SATFINITE.E4M3.F32.PACK_AB_MERGE_C R17, RZ, R17, RZ ;  /* 0x00000011ff11723e */ /* 0x000fe400048070ff */
[----:B0-----:R-:W-:-:S02]  /*7ec40*/  @!P5 IADD3 R18, P6, R33, R18, RZ ;  /* 0x000000122112d210 */ /* 0x001fc40007fde0ff */
[----:B------:R-:W2:Y:S03]  /*7ec50*/  LDL.LU R33, [R1+0x1668] ;  /* 0x0016680001217983 */ /* 0x000ea60000300800 */
[----:B------:R-:W-:Y:S02]  /*7ec60*/  @!P5 IMAD.X R19, R34, 0x1, R19, P6 ;  /* 0x000000012213d824 */ /* 0x000fe400030e0613 */
[----:B------:R-:W2:Y:S04]  /*7ec70*/  LDL.LU R34, [R1+0x1664] ;  /* 0x0016640001227983 */ /* 0x000ea80000300800 */
[----:B---3--:R4:W-:Y:S02]  /*7ec80*/  @!P0 STG.E.U8 desc[UR22][R156.64+0x1c9], R17 ;  /* 0x0001c9119c008986 */ /* 0x0089e4000c101116 */
[----:B----4-:R-:W-:-:S05]  /*7ec90*/  FMUL R17, R151, UR21 ;  /* 0x0000001597117c20 */ /* 0x010fca0008400000 */
[----:B------:R-:W-:-:S05]  /*7eca0*/  F2FP.SATFINITE.E4M3.F32.PACK_AB_MERGE_C R17, RZ, R17, RZ ;  /* 0x00000011ff11723e */ /* 0x000fca00048070ff */
[----:B------:R0:W-:Y:S02]  /*7ecb0*/  @!P5 STG.E.U8 desc[UR22][R18.64+0x1c8], R17 ;  /* 0x0001c8111200d986 */ /* 0x0001e4000c101116 */
[----:B0-----:R-:W0:Y:S02]  /*7ecc0*/  @!P2 LDC.64 R18, c[0x0][0x5c0] ;  /* 0x00017000ff12ab82 */ /* 0x001e240000000a00 */
[----:B0-----:R-:W-:Y:S02]  /*7ecd0*/  @!P2 IADD3 R18, P6, R184, R18, RZ ;  /* 0x00000012b812a210 */ /* 0x001fe40007fde0ff */
[----:B------:R-:W3:Y:S03]  /*7ece0*/  LDL.LU R184, [R1+0x1660] ;  /* 0x0016600001b87983 */ /* 0x000ee60000300800 */
[----:B------:R-:W-:Y:S01]  /*7ecf0*/  @!P2 IMAD.X R19, R185, 0x1, R19, P6 ;  /* 0x00000001b913a824 */ /* 0x000fe200030e0613 */
[----:B------:R-:W4:Y:S04]  /*7ed00*/  LDL.LU R151, [R1+0x1240] ;  /* 0x0012400001977983 */ /* 0x000f280000300800 */
[----:B------:R-:W3:Y:S01]  /*7ed10*/  LDL.LU R185, [R1+0x165c] ;  /* 0x00165c0001b97983 */ /* 0x000ee20000300800 */
[----:B------:R-:W-:Y:S01]  /*7ed20*/  LOP3.LUT P6, RZ, R11, 0x20, RZ, 0xc0, !PT ;  /* 0x000000200bff7812 */ /* 0x000fe200078cc0ff */
[----:B--2---:R-:W-:-:S02]  /*7ed30*/  FMUL R17, R222, UR21 ;  /* 0x00000015de117c20 */ /* 0x004fc40008400000 */
[----:B------:R-:W2:Y:S03]  /*7ed40*/  LDL.LU R222, [R1+0x1244] ;  /* 0x0012440001de7983 */ /* 0x000ea60000300800 */
[----:B------:R-:W-:Y:S01]  /*7ed50*/  F2FP.SATFINITE.E4M3.F32.PACK_AB_MERGE_C R17, RZ, R17, RZ ;  /* 0x00000011ff11723e */ /* 0x000fe200048070ff */
[----:B------:R-:W2:Y:S04]  /*7ed60*/  LDL.LU.64 R156, [R1+0x1d8] ;  /* 0x0001d800019c7983 */ /* 0x000ea80000300a00 */
[----:B------:R0:W-:Y:S02]  /*7ed70*/  @!P2 STG.E.U8 desc[UR22][R18.64+0x1c9], R17 ;  /* 0x0001c9111200a986 */ /* 0x0001e4000c101116 */
[----:B0-----:R-:W-:-:S02]  /*7ed80*/  FMUL R17, R223, UR21 ;  /* 0x00000015df117c20 */ /* 0x001fc40008400000 */
[----:B------:R-:W2:Y:S03]  /*7ed90*/  LDL.LU R223, [R1+0x1248] ;  /* 0x0012480001df7983 */ /* 0x000ea60000300800 */
[----:B------:R-:W-:-:S05]  /*7eda0*/  F2FP.SATFINITE.E4M3.F32.PACK_AB_MERGE_C R17, RZ, R17, RZ ;  /* 0x00000011ff11723e */ /* 0x000fca00048070ff */
[----:B------:R0:W-:Y:S02]  /*7edb0*/  @!P6 STG.E.U8 desc[UR22][R158.64+0x1d0], R17 ;  /* 0x0001d0119e00e986 */ /* 0x0001e4000c101116 */
[----:B0-----:R-:W-:Y:S02]  /*7edc0*/  FMUL R17, R150, UR21 ;  /* 0x0000001596117c20 */ /* 0x001fe40008400000 */
[----:B------:R-:W2:Y:S04]  /*7edd0*/  LDL.LU.64 R158, [R1+0x1f8] ;  /* 0x0001f800019e7983 */ /* 0x000ea80000300a00 */
[----:B------:R-:W2:Y:S01]  /*7ede0*/  LDL.LU R150, [R1+0x124c] ;  /* 0x00124c0001967983 */ /* 0x000ea20000300800 */
[----:B------:R-:W-:Y:S02]  /*7edf0*/  LOP3.LUT P4, RZ, R9, 0x100, RZ, 0xc0, !PT ;  /* 0x0000010009ff7812 */ /* 0x000fe4000788c0ff */
[----:B------:R-:W-:-:S11]  /*7ee00*/  LOP3.LUT P3, RZ, R11, 0x10, RZ, 0xc0, !PT ;  /* 0x000000100bff7812 */ /* 0x000fd6000786c0ff */
[----:B------:R-:W0:Y:S01]  /*7ee10*/  @!P4 LDC.64 R18, c[0x0][0x5c0] ;  /* 0x00017000ff12cb82 */ /* 0x000e220000000a00 */
[----:B------:R-:W-:Y:S02]  /*7ee20*/  F2FP.SATFINITE.E4M3.F32.PACK_AB_MERGE_C R17, RZ, R17, RZ ;  /* 0x00000011ff11723e */ /* 0x000fe400048070ff */
[----:B------:R-:W-:Y:S02]  /*7ee30*/  LOP3.LUT P1, RZ, R9, 0x80, RZ, 0xc0, !PT ;  /* 0x0000008009ff7812 */ /* 0x000fe4000782c0ff */
[----:B0-----:R-:W-:Y:S02]  /*7ee40*/  @!P4 IADD3 R18, P6, R35, R18, RZ ;  /* 0x000000122312c210 */ /* 0x001fe40007fde0ff */
[----:B------:R-:W-:Y:S01]  /*7ee50*/  LOP3.LUT P2, RZ, R15, 0x800, RZ, 0xc0, !PT ;  /* 0x000008000fff7812 */ /* 0x000fe2000784c0ff */
[----:B------:R-:W2:Y:S02]  /*7ee60*/  LDL.LU R35, [R1+0x1658] ;  /* 0x0016580001237983 */ /* 0x000ea40000300800 */
[----:B------:R-:W-:-:S02]  /*7ee70*/  @!P4 IMAD.X R19, R36, 0x1, R19, P6 ;  /* 0x000000012413c824 */ /* 0x000fc400030e0613 */
[----:B------:R-:W2:Y:S01]  /*7ee80*/  LDL.LU R36, [R1+0x1654] ;  /* 0x0016540001247983 */ /* 0x000ea20000300800 */
[C---:B------:R-:W-:Y:S02]  /*7ee90*/  LOP3.LUT P0, RZ, R11.reuse, 0x8, RZ, 0xc0, !PT ;  /* 0x000000080bff7812 */ /* 0x040fe4000780c0ff */
[----:B------:R-:W-:Y:S02]  /*7eea0*/  LOP3.LUT P5, RZ, R11, 0x4, RZ, 0xc0, !PT ;  /* 0x000000040bff7812 */ /* 0x000fe400078ac0ff */
[----:B------:R-:W-:Y:S01]  /*7eeb0*/  LOP3.LUT R15, R15, 0xfffffbff, RZ, 0xc0, !PT ;  /* 0xfffffbff0f0f7812 */ /* 0x000fe200078ec0ff */
[----:B---3--:R0:W-:Y:S02]  /*7eec0*/  @!P3 STG.E.U8 desc[UR22][R184.64+0x1d1], R17 ;  /* 0x0001d111b800b986 */ /* 0x0081e4000c101116 */
[----:B0-----:R-:W-:-:S05]  /*7eed0*/  FMUL R17, R26, UR21 ;  /* 0x000000151a117c20 */ /* 0x001fca0008400000 */
[----:B------:R-:W-:-:S05]  /*7eee0*/  F2FP.SATFINITE.E4M3.F32.PACK_AB_MERGE_C R17, RZ, R17, RZ ;  /* 0x00000011ff11723e */ /* 0x000fca00048070ff */
[----:B------:R0:W-:Y:S02]  /*7eef0*/  @!P4 STG.E.U8 desc[UR22][R18.64+0x1d0], R17 ;  /* 0x0001d0111200c986 */ /* 0x0001e4000c101116 */
[----:B0-----:R-:W0:Y:S01]  /*7ef00*/  @!P1 LDC.64 R18, c[0x0][0x5c0] ;  /* 0x00017000ff129b82 */ /* 0x001e220000000a00 */
[----:B----4-:R-:W-:-:S05]  /*7ef10*/  FMUL R17, R151, UR21 ;  /* 0x0000001597117c20 */ /* 0x010fca0008400000 */
[----:B------:R-:W-:Y:S02]  /*7ef20*/  F2FP.SATFINITE.E4M3.F32.PACK_AB_MERGE_C R17, RZ, R17, RZ ;  /* 0x00000011ff11723e */ /* 0x000fe400048070ff */
[----:B0-----:R-:W-:Y:S02]  /*7ef30*/  @!P1 IADD3 R18, P6, R37, R18, RZ ;  /* 0x0000001225129210 */ /* 0x001fe40007fde0ff */
[----:B------:R-:W3:Y:S03]  /*7ef40*/  LDL.LU R37, [R1+0x1650] ;  /* 0x0016500001257983 */ /* 0x000ee60000300800 */
[----:B------:R-:W-:Y:S02]  /*7ef50*/  @!P1 IMAD.X R19, R13, 0x1, R19, P6 ;  /* 0x000000010d139824 */ /* 0x000fe400030e0613 */
[----:B------:R-:W4:Y:S04]  /*7ef60*/  LDL.LU R13, [R1+0x164c] ;  /* 0x00164c00010d7983 */ /* 0x000f280000300800 */
[----:B------:R-:W3:Y:S04]  /*7ef70*/  LDL.LU R151, [R1+0x1250] ;  /* 0x0012500001977983 */ /* 0x000ee80000300800 */
[----:B------:R0:W-:Y:S01]  /*7ef80*/  @!P1 STG.E.U8 desc[UR22][R18.64+0x1d1], R17 ;  /* 0x0001d11112009986 */ /* 0x0001e2000c101116 */
[----:B------:R-:W-:Y:S01]  /*7ef90*/  LOP3.LUT P4, RZ, R11, 0x2, RZ, 0xc0, !PT ;  /* 0x000000020bff7812 */ /* 0x000fe2000788c0ff */
[----:B0-----:R-:W0:Y:S01]  /*7efa0*/  @!P2 LDC.64 R18, c[0x0][0x5c0] ;  /* 0x00017000ff12ab82 */ /* 0x001e220000000a00 */
[----:B--2---:R-:W-:-:S11]  /*7efb0*/  FMUL R17, R222, UR21 ;  /* 0x00000015de117c20 */ /* 0x004fd60008400000 */
[----:B------:R-:W-:Y:S01]  /*7efc0*/  @P4 LOP3.LUT R15, R15, 0x400, RZ, 0xfc, !PT ;  /* 0x000004000f0f4812 */ /* 0x000fe200078efcff */
[----:B------:R-:W2:Y:S01]  /*7efd0*/  LDL.LU R222, [R1+0x1254] ;  /* 0x0012540001de7983 */ /* 0x000ea20000300800 */
[----:B------:R-:W-:-:S05]  /*7efe0*/  F2FP.SATFINITE.E4M3.F32.PACK_AB_MERGE_C R17, RZ, R17, RZ ;  /* 0x00000011ff11723e */ /* 0x000fca00048070ff */
[----:B------:R1:W-:Y:S01]  /*7eff0*/  @!P0 STG.E.U8 desc[UR22][R156.64+0x1d8], R17 ;  /* 0x0001d8119c008986 */ /* 0x0003e2000c101116 */
[----:B------:R-:W-:Y:S01]  /*7f000*/  LOP3.LUT P4, RZ, R9, 0x20, RZ, 0xc0, !PT ;  /* 0x0000002009ff7812 */ /* 0x000fe2000788c0ff */
[----:B-1----:R-:W-:Y:S01]  /*7f010*/  FMUL R17, R223, UR21 ;  /* 0x00000015df117c20 */ /* 0x002fe20008400000 */
[----:B0-----:R-:W-:Y:S01]  /*7f020*/  @!P2 IADD3 R18, P6, R38, R18, RZ ;  /* 0x000000122612a210 */ /* 0x001fe20007fde0ff */
[----:B------:R-:W2:Y:S03]  /*7f030*/  LDL.LU.64 R156, [R1+0x278] ;  /* 0x00027800019c7983 */ /* 0x000ea60000300a00 */
[----:B------:R-:W-:Y:S01]  /*7f040*/  F2FP.SATFINITE.E4M3.F32.PACK_AB_MERGE_C R17, RZ, R17, RZ ;  /* 0x00000011ff11723e */ /* 0x000fe200048070ff */
[----:B------:R-:W-:Y:S01]  /*7f050*/  @!P2 IMAD.X R19, R39, 0x1, R19, P6 ;  /* 0x000000012713a824 */ /* 0x000fe200030e0613 */
[----:B------:R-:W2:Y:S04]  /*7f060*/  LDL.LU R223, [R1+0x1258] ;  /* 0x0012580001df7983 */ /* 0x000ea80000300800 */
[----:B------:R0:W-:Y:S04]  /*7f070*/  @!P5 STG.E.U8 desc[UR22][R158.64+0x1d9], R17 ;  /* 0x0001d9119e00d986 */ /* 0x0001e8000c101116 */
[----:B------:R-:W2:Y:S04]  /*7f080*/  LDL.LU R38, [R1+0x1648] ;  /* 0x0016480001267983 */ /* 0x000ea80000300800 */
[----:B------:R-:W2:Y:S01]  /*7f090*/  LDL.LU R39, [R1+0x1644] ;  /* 0x0016440001277983 */ /* 0x000ea20000300800 */
[----:B0-----:R-:W-:-:S03]  /*7f0a0*/  FMUL R17, R150, UR21 ;  /* 0x0000001596117c20 */ /* 0x001fc60008400000 */
[----:B------:R-:W2:Y:S02]  /*7f0b0*/  LDL.LU R26, [R1+0x125c] ;  /* 0x00125c00011a7983 */ /* 0x000ea40000300800 */
[----:B------:R-:W-:-:S05]  /*7f0c0*/  F2FP.SATFINITE.E4M3.F32.PACK_AB_MERGE_C R17, RZ, R17, RZ ;  /* 0x00000011ff11723e */ /* 0x000fca00048070ff */
[----:B------:R0:W-:Y:S02]  /*7f0d0*/  @!P2 STG.E.U8 desc[UR22][R18.64+0x1d8], R17 ;  /* 0x0001d8111200a986 */ /* 0x0001e4000c101116 */
[----:B0-----:R-:W0:Y:S02]  /*7f0e0*/  @!P4 LDC.64 R18, c[0x0][0x5c0] ;  /* 0x00017000ff12cb82 */ /* 0x001e240000000a00 */
[----:B0-----:R-:W-:Y:S02]  /*7f0f0*/  @!P4 IADD3 R18, P6, R186, R18, RZ ;  /* 0x00000012ba12c210 */ /* 0x001fe40007fde0ff */
[----:B------:R-:W2:Y:S03]  /*7f100*/  LDL.LU R186, [R1+0x1640] ;  /* 0x0016400001ba7983 */ /* 0x000ea60000300800 */
[----:B------:R-:W-:Y:S02]  /*7f110*/  @!P4 IMAD.X R19, R187, 0x1, R19, P6 ;  /* 0x00000001bb13c824 */ /* 0x000fe400030e0613 */
[----:B------:R-:W2:Y:S01]  /*7f120*/  LDL.LU R187, [R1+0x163c] ;  /* 0x00163c0001bb7983 */ /* 0x000ea20000300800 */
[----:B------:R-:W-:-:S02]  /*7f130*/  LOP3.LUT P6, RZ, R9, 0x20, RZ, 0xc0, !PT ;  /* 0x0000002009ff7812 */ /* 0x000fc400078cc0ff */
[----:B------:R-:W-:Y:S01]  /*7f140*/  LOP3.LUT P1, RZ, R9, 0x10, RZ, 0xc0, !PT ;  /* 0x0000001009ff7812 */ /* 0x000fe2000782c0ff */
[----:B------:R-:W2:Y:S01]  /*7f150*/  LDL.LU R150, [R1+0x1260] ;  /* 0x0012600001967983 */ /* 0x000ea20000300800 */
[----:B------:R-:W-:Y:S02]  /*7f160*/  LOP3.LUT R15, R15, 0xfffffdff, RZ, 0xc0, !PT ;  /* 0xfffffdff0f0f7812 */ /* 0x000fe400078ec0ff */
[----:B------:R-:W-:Y:S01]  /*7f170*/  LOP3.LUT P3, RZ, R11, 0x1, RZ, 0xc0, !PT ;  /* 0x000000010bff7812 */ /* 0x000fe2000786c0ff */
[----:B---3--:R-:W-:Y:S01]  /*7f180*/  FMUL R17, R151, UR21 ;  /* 0x0000001597117c20 */ /* 0x008fe20008400000 */
[----:B----4-:R-:W-:Y:S01]  /*7f190*/  LOP3.LUT P0, RZ, R13, 0x80000000, RZ, 0xc0, !PT ;  /* 0x800000000dff7812 */ /* 0x010fe2000780c0ff */
[----:B------:R-:W3:Y:S03]  /*7f1a0*/  LDL.LU R151, [R1+0x1264] ;  /* 0x0012640001977983 */ /* 0x000ee60000300800 */
[----:B------:R-:W-:Y:S01]  /*7f1b0*/  F2FP.SATFINITE.E4M3.F32.PACK_AB_MERGE_C R17, RZ, R17, RZ ;  /* 0x00000011ff11723e */ /* 0x000fe200048070ff */
[----:B------:R-:W4:Y:S04]  /*7f1c0*/  LDL.LU.64 R158, [R1+0x208] ;  /* 0x00020800019e7983 */ /* 0x000f280000300a00 */
[----:B------:R0:W-:Y:S02]  /*7f1d0*/  @!P6 STG.E.U8 desc[UR22][R18.64+0x1d9], R17 ;  /* 0x0001d9111200e986 */ /* 0x0001e4000c101116 */
[----:B0-----:R-:W0:Y:S02]  /*7f1e0*/  @!P1 LDC.64 R18, c[0x0][0x5c0] ;  /* 0x00017000ff129b82 */ /* 0x001e240000000a00 */
[----:B------:R-:W-:Y:S01]  /*7f1f0*/  @P0 LOP3.LUT R15, R15, 0x200, RZ, 0xfc, !PT ;  /* 0x000002000f0f0812 */ /* 0x000fe200078efcff */
[----:B--2---:R-:W-:-:S02]  /*7f200*/  FMUL R17, R222, UR21 ;  /* 0x00000015de117c20 */ /* 0x004fc40008400000 */
[----:B------:R-:W2:Y:S01]  /*7f210*/  LDL.LU R222, [R1+0x1268] ;  /* 0x0012680001de7983 */ /* 0x000ea20000300800 */
[----:B------:R-:W-:Y:S02]  /*7f220*/  LOP3.LUT P4, RZ, R15, 0x400, RZ, 0xc0, !PT ;  /* 0x000004000fff7812 */ /* 0x000fe4000788c0ff */
[----:B------:R-:W-:-:S11]  /*7f230*/  F2FP.SATFINITE.E4M3.F32.PACK_AB_MERGE_C R17, RZ, R17, RZ ;  /* 0x00000011ff11723e */ /* 0x000fd600048070ff */
[----:B------:R1:W-:Y:S01]  /*7f240*/  @!P4 STG.E.U8 desc[UR22][R156.64+0x1e0], R17 ;  /* 0x0001e0119c00c986 */ /* 0x0003e2000c101116 */
[----:B0-----:R-:W-:-:S05]  /*7f250*/  @!P1 IADD3 R18, P6, R40, R18, RZ ;  /* 0x0000001228129210 */ /* 0x001fca0007fde0ff */
[----:B------:R-:W-:Y:S01]  /*7f260*/  @!P1 IMAD.X R19, R41, 0x1, R19, P6 ;  /* 0x0000000129139824 */ /* 0x000fe200030e0613 */
[----:B-1----:R-:W2:Y:S01]  /*7f270*/  LDL.LU.64 R156, [R1+0x218] ;  /* 0x00021800019c7983 */ /* 0x002ea20000300a00 */
[----:B------:R-:W-:-:S03]  /*7f280*/  FMUL R17, R223, UR21 ;  /* 0x00000015df117c20 */ /* 0x000fc60008400000 */
[----:B------:R-:W2:Y:S04]  /*7f290*/  LDL.LU R40, [R1+0x1638] ;  /* 0x0016380001287983 */ /* 0x000ea80000300800 */
[----:B------:R-:W2:Y:S04]  /*7f2a0*/  LDL.LU R41, [R1+0x1634] ;  /* 0x0016340001297983 */ /* 0x000ea80000300800 */
[----:B------:R-:W2:Y:S01]  /*7f2b0*/  LDL.LU R223, [R1+0x126c] ;  /* 0x00126c0001df7983 */ /* 0x000ea20000300800 */
[----:B------:R-:W-:Y:S02]  /*7f2c0*/  F2FP.SATFINITE.E4M3.F32.PACK_AB_MERGE_C R17, RZ, R17, RZ ;  /* 0x00000011ff11723e */ /* 0x000fe400048070ff */
[----:B------:R-:W-:-:S03]  /*7f2d0*/  LOP3.LUT P0, RZ, R9, 0x8, RZ, 0xc0, !PT ;  /* 0x0000000809ff7812 */ /* 0x000fc6000780c0ff */
[----:B------:R0:W-:Y:S02]  /*7f2e0*/  @!P3 STG.E.U8 desc[UR22][R186.64+0x1e1], R17 ;  /* 0x0001e111ba00b986 */ /* 0x0001e4000c101116 */
[----:B0-----:R-:W-:-:S05]  /*7f2f0*/  FMUL R17, R26, UR21 ;  /* 0x000000151a117c20 */ /* 0x001fca0008400000 */
        /* <DEDUP_REMOVED lines=8> */
[----:B------:R-:W-:Y:S01]  /*7f380*/  FMUL R17, R150, UR21 ;  /* 0x0000001596117c20 */ /* 0x000fe20008400000 */
[----:B------:R-:W-:-:S02]  /*7f390*/  LOP3.LUT P6, RZ, R9, 0x8, RZ, 0xc0, !PT ;  /* 0x0000000809ff7812 */ /* 0x000fc400078cc0ff */
[----:B------:R-:W2:Y:S01]  /*7f3a0*/  LDL.LU R150, [R1+0x1274] ;  /* 0x0012740001967983 */ /* 0x000ea20000300800 */
[----:B------:R-:W-:Y:S02]  /*7f3b0*/  LOP3.LUT P5, RZ, R9, 0x4, RZ, 0xc0, !PT ;  /* 0x0000000409ff7812 */ /* 0x000fe400078ac0ff */
[----:B------:R-:W-:Y:S01]  /*7f3c0*/  F2FP.SATFINITE.E4M3.F32.PACK_AB_MERGE_C R17, RZ, R17, RZ ;  /* 0x00000011ff11723e */ /* 0x000fe200048070ff */
[----:B------:R-:W2:Y:S01]  /*7f3d0*/  LDL.LU.64 R130, [R1+0x290] ;  /* 0x0002900001827983 */ /* 0x000ea20000300a00 */
[----:B------:R-:W-:-:S06]  /*7f3e0*/  LOP3.LUT P0, RZ, R15, 0x200, RZ, 0xc0, !PT ;  /* 0x000002000fff7812 */ /* 0x000fcc000780c0ff */
[----:B------:R0:W-:Y:S01]  /*7f3f0*/  @!P6 STG.E.U8 desc[UR22][R18.64+0x1e1], R17 ;  /* 0x0001e1111200e986 */ /* 0x0001e2000c101116 */
[----:B------:R-:W-:Y:S02]  /*7f400*/  LOP3.LUT P2, RZ, R13, 0x40000000, RZ, 0xc0, !PT ;  /* 0x400000000dff7812 */ /* 0x000fe4000784c0ff */
[----:B0-----:R-:W0:Y:S01]  /*7f410*/  @!P5 LDC.64 R18, c[0x0][0x5c0] ;  /* 0x00017000ff12db82 */ /* 0x001e220000000a00 */
[----:B------:R-:W-:Y:S02]  /*7f420*/  LOP3.LUT P4, RZ, R9, 0x2, RZ, 0xc0, !PT ;  /* 0x0000000209ff7812 */ /* 0x000fe4000788c0ff */
[----:B0-----:R-:W-:-:S05]  /*7f430*/  @!P5 IADD3 R18, P6, R44, R18, RZ ;  /* 0x000000122c12d210 */ /* 0x001fca0007fde0ff */
[----:B------:R-:W-:Y:S02]  /*7f440*/  @!P5 IMAD.X R19, R45, 0x1, R19, P6 ;  /* 0x000000012d13d824 */ /* 0x000fe400030e0613 */
[----:B---3--:R-:W-:Y:S02]  /*7f450*/  FMUL R17, R151, UR21 ;  /* 0x0000001597117c20 */ /* 0x008fe40008400000 */
[----:B------:R-:W3:Y:S03]  /*7f460*/  LDL.LU R151, [R1+0x1278] ;  /* 0x0012780001977983 */ /* 0x000ee60000300800 */
[----:B------:R-:W-:-:S05]  /*7f470*/  F2FP.SATFINITE.E4M3.F32.PACK_AB_MERGE_C R17, RZ, R17, RZ ;  /* 0x00000011ff11723e */ /* 0x000fca00048070ff */
[----:B----4-:R0:W-:Y:S04]  /*7f480*/  @!P0 STG.E.U8 desc[UR22][R158.64+0x1e8], R17 ;  /* 0x0001e8119e008986 */ /* 0x0101e8000c101116 */
[----:B0-----:R-:W4:Y:S01]  /*7f490*/  LDL.LU.64 R158, [R1+0x1d0] ;  /* 0x0001d000019e7983 */ /* 0x001f220000300a00 */
[----:B--2---:R-:W-:-:S03]  /*7f4a0*/  FMUL R17, R222, UR21 ;  /* 0x00000015de117c20 */ /* 0x004fc60008400000 */
[----:B------:R-:W2:Y:S02]  /*7f4b0*/  LDL.LU R222, [R1+0x127c] ;  /* 0x00127c0001de7983 */ /* 0x000ea40000300800 */
[----:B------:R-:W-:Y:S02]  /*7f4c0*/  F2FP.SATFINITE.E4M3.F32.PACK_AB_MERGE_C R17, RZ, R17, RZ ;  /* 0x00000011ff11723e */ /* 0x000fe400048070ff */
[----:B------:R-:W2:Y:S04]  /*7f4d0*/  LDL.LU R44, [R1+0x1628] ;  /* 0x00162800012c7983 */ /* 0x000ea80000300800 */
[----:B------:R-:W2:Y:S04]  /*7f4e0*/  LDL.LU R45, [R1+0x1624] ;  /* 0x00162400012d7983 */ /* 0x000ea80000300800 */
[----:B------:R0:W-:Y:S02]  /*7f4f0*/  @!P2 STG.E.U8 desc[UR22][R156.64+0x1e9], R17 ;  /* 0x0001e9119c00a986 */ /* 0x0001e4000c101116 */
[----:B0-----:R-:W-:-:S05]  /*7f500*/  FMUL R17, R223, UR21 ;  /* 0x00000015df117c20 */ /* 0x001fca0008400000 */
[----:B------:R-:W-:-:S05]  /*7f510*/  F2FP.SATFINITE.E4M3.F32.PACK_AB_MERGE_C R17, RZ, R17, RZ ;  /* 0x00000011ff11723e */ /* 0x000fca00048070ff */
[----:B------:R0:W-:Y:S02]  /*7f520*/  @!P5 STG.E.U8 desc[UR22][R18.64+0x1e8], R17 ;  /* 0x0001e8111200d986 */ /* 0x0001e4000c101116 */
[----:B0-----:R-:W0:Y:S02]  /*7f530*/  @!P4 LDC.64 R18, c[0x0][0x5c0] ;  /* 0x00017000ff12cb82 */ /* 0x001e240000000a00 */
[----:B0-----:R-:W-:Y:S02]  /*7f540*/  @!P4 IADD3 R18, P6, R46, R18, RZ ;  /* 0x000000122e12c210 */ /* 0x001fe40007fde0ff */
[----:B------:R-:W2:Y:S04]  /*7f550*/  LDL.LU R46, [R1+0x1620] ;  /* 0x00162000012e7983 */ /* 0x000ea80000300800 */
[----:B------:R-:W2:Y:S01]  /*7f560*/  LDL.LU R223, [R1+0x1280] ;  /* 0x0012800001df7983 */ /* 0x000ea20000300800 */
[----:B------:R-:W-:-:S03]  /*7f570*/  @!P4 IMAD.X R19, R47, 0x1, R19, P6 ;  /* 0x000000012f13c824 */ /* 0x000fc600030e0613 */
[----:B------:R-:W2:Y:S01]  /*7f580*/  LDL.LU R47, [R1+0x161c] ;  /* 0x00161c00012f7983 */ /* 0x000ea20000300800 */
[----:B------:R-:W-:-:S03]  /*7f590*/  FMUL R17, R26, UR21 ;  /* 0x000000151a117c20 */ /* 0x000fc60008400000 */
[----:B------:R-:W2:Y:S04]  /*7f5a0*/  LDL.LU R26, [R1+0x1284] ;  /* 0x00128400011a7983 */ /* 0x000ea80000300800 */
[----:B------:R-:W2:Y:S01]  /*7f5b0*/  LDL.LU.64 R156, [R1+0x230] ;  /* 0x00023000019c7983 */ /* 0x000ea20000300a00 */
[----:B------:R-:W-:Y:S02]  /*7f5c0*/  F2FP.SATFINITE.E4M3.F32.PACK_AB_MERGE_C R17, RZ, R17, RZ ;  /* 0x00000011ff11723e */ /* 0x000fe400048070ff */
[----:B------:R-:W-:Y:S02]  /*7f5d0*/  LOP3.LUT P3, RZ, R13, 0x20000000, RZ, 0xc0, !PT ;  /* 0x200000000dff7812 */ /* 0x000fe4000786c0ff */
[----:B------:R-:W-:Y:S01]  /*7f5e0*/  LOP3.LUT P1, RZ, R9, 0x1, RZ, 0xc0, !PT ;  /* 0x0000000109ff7812 */ /* 0x000fe2000782c0ff */
[----:B------:R0:W-:Y:S02]  /*7f5f0*/  @!P4 STG.E.U8 desc[UR22][R18.64+0x1e9], R17 ;  /* 0x0001e9111200c986 */ /* 0x0001e4000c101116 */
[----:B0-----:R-:W-:-:S10]  /*7f600*/  FMUL R17, R150, UR21 ;  /* 0x0000001596117c20 */ /* 0x001fd40008400000 */
[----:B------:R-:W0:Y:S01]  /*7f610*/  @!P1 LDC.64 R18, c[0x0][0x5c0] ;  /* 0x00017000ff129b82 */ /* 0x000e220000000a00 */
[----:B------:R-:W2:Y:S01]  /*7f620*/  LDL.LU R150, [R1+0x1288] ;  /* 0x0012880001967983 */ /* 0x000ea20000300800 */
[----:B------:R-:W-:-:S05]  /*7f630*/  F2FP.SATFINITE.E4M3.F32.PACK_AB_MERGE_C R17, RZ, R17, RZ ;  /* 0x00000011ff11723e */ /* 0x000fca00048070ff */
[----:B------:R1:W-:Y:S01]  /*7f640*/  @!P3 STG.E.U8 desc[UR22][R130.64+0x1f0], R17 ;  /* 0x0001f0118200b986 */ /* 0x0003e2000c101116 */
[----:B------:R-:W-:-:S03]  /*7f650*/  LOP3.LUT P6, RZ, R13, 0x10000000, RZ, 0xc0, !PT ;  /* 0x100000000dff7812 */ /* 0x000fc600078cc0ff */
[----:B-1----:R-:W2:Y:S01]  /*7f660*/  LDL.LU.64 R130, [R1+0x240] ;  /* 0x0002400001827983 */ /* 0x002ea20000300a00 */
[----:B------:R-:W-:Y:S01]  /*7f670*/  LOP3.LUT P0, RZ, R8, 0x80000000, RZ, 0xc0, !PT ;  /* 0x8000000008ff7812 */ /* 0x000fe2000780c0ff */
[----:B---3--:R-:W-:Y:S02]  /*7f680*/  FMUL R17, R151, UR21 ;  /* 0x0000001597117c20 */ /* 0x008fe40008400000 */
[----:B------:R-:W3:Y:S03]  /*7f690*/  LDL.LU R151, [R1+0x128c] ;  /* 0x00128c0001977983 */ /* 0x000ee60000300800 */
[----:B------:R-:W-:-:S05]  /*7f6a0*/  F2FP.SATFINITE.E4M3.F32.PACK_AB_MERGE_C R17, RZ, R17, RZ ;  /* 0x00000011ff11723e */ /* 0x000fca00048070ff */
[----:B----4-:R2:W-:Y:S01]  /*7f6b0*/  @!P6 STG.E.U8 desc[UR22][R158.64+0x1f1], R17 ;  /* 0x0001f1119e00e986 */ /* 0x0105e2000c101116 */
[----:B0-----:R-:W-:-:S03]  /*7f6c0*/  @!P1 IADD3 R18, P6, R48, R18, RZ ;  /* 0x0000001230129210 */ /* 0x001fc60007fde0ff */
[----:B------:R-:W4:Y:S02]  /*7f6d0*/  LDL.LU R48, [R1+0x1618] ;  /* 0x0016180001307983 */ /* 0x000f240000300800 */
[----:B------:R-:W-:Y:S02]  /*7f6e0*/  @!P1 IMAD.X R19, R49, 0x1, R19, P6 ;  /* 0x0000000131139824 */ /* 0x000fe400030e0613 */
[----:B------:R-:W4:Y:S01]  /*7f6f0*/  LDL.LU R49, [R1+0x1614] ;  /* 0x0016140001317983 */ /* 0x000f220000300800 */
[----:B--2---:R-:W-:-:S03]  /*7f700*/  FMUL R17, R222, UR21 ;  /* 0x00000015de117c20 */ /* 0x004fc60008400000 */
[----:B------:R-:W2:Y:S02]  /*7f710*/  LDL.LU R222, [R1+0x1290] ;  /* 0x0012900001de7983 */ /* 0x000ea40000300800 */
[----:B------:R-:W-:-:S05]  /*7f720*/  F2FP.SATFINITE.E4M3.F32.PACK_AB_MERGE_C R17, RZ, R17, RZ ;  /* 0x00000011ff11723e */ /* 0x000fca00048070ff */
[----:B------:R0:W-:Y:S02]  /*7f730*/  @!P1 STG.E.U8 desc[UR22][R18.64+0x1f0], R17 ;  /* 0x0001f01112009986 */ /* 0x0001e4000c101116 */
[----:B0-----:R-:W0:Y:S02]  /*7f740*/  @!P0 LDC.64 R18, c[0x0][0x5c0] ;  /* 0x00017000ff128b82 */ /* 0x001e240000000a00 */
[----:B0-----:R-:W-:Y:S02]  /*7f750*/  @!P0 IADD3 R18, P6, R50, R18, RZ ;  /* 0x0000001232128210 */ /* 0x001fe40007fde0ff */
[----:B------:R-:W4:Y:S03]  /*7f760*/  LDL.LU R50, [R1+0x1610] ;  /* 0x0016100001327983 */ /* 0x000f260000300800 */
[----:B------:R-:W-:Y:S02]  /*7f770*/  @!P0 IMAD.X R19, R51, 0x1, R19, P6 ;  /* 0x0000000133138824 */ /* 0x000fe400030e0613 */
[----:B------:R-:W4:Y:S01]  /*7f780*/  LDL.LU R51, [R1+0x160c] ;  /* 0x00160c0001337983 */ /* 0x000f220000300800 */
[----:B------:R-:W-:-:S03]  /*7f790*/  FMUL R17, R223, UR21 ;  /* 0x00000015df117c20 */ /* 0x000fc60008400000 */
[----:B------:R-:W4:Y:S04]  /*7f7a0*/  LDL.LU R223, [R1+0x1294] ;  /* 0x0012940001df7983 */ /* 0x000f280000300800 */
[----:B------:R-:W4:Y:S01]  /*7f7b0*/  LDL.LU.64 R158, [R1+0x2a8] ;  /* 0x0002a800019e7983 */ /* 0x000f220000300a00 */
[----:B------:R-:W-:Y:S02]  /*7f7c0*/  F2FP.SATFINITE.E4M3.F32.PACK_AB_MERGE_C R17, RZ, R17, RZ ;  /* 0x00000011ff11723e */ /* 0x000fe400048070ff */
[----:B------:R-:W-:-:S03]  /*7f7d0*/  LOP3.LUT P2, RZ, R13, 0x8000000, RZ, 0xc0, !PT ;  /* 0x080000000dff7812 */ /* 0x000fc6000784c0ff */
[----:B------:R0:W-:Y:S02]  /*7f7e0*/  @!P0 STG.E.U8 desc[UR22][R18.64+0x1f1], R17 ;  /* 0x0001f11112008986 */ /* 0x0001e4000c101116 */
[----:B0-----:R-:W-:Y:S02]  /*7f7f0*/  FMUL R17, R26, UR21 ;  /* 0x000000151a117c20 */ /* 0x001fe40008400000 */
[----:B------:R-:W4:Y:S03]  /*7f800*/  LDL.LU R26, [R1+0x1298] ;  /* 0x00129800011a7983 */ /* 0x000f260000300800 */
[----:B------:R-:W-:-:S05]  /*7f810*/  F2FP.SATFINITE.E4M3.F32.PACK_AB_MERGE_C R17, RZ, R17, RZ ;  /* 0x00000011ff11723e */ /* 0x000fca00048070ff */
[----:B------:R0:W-:Y:S04]  /*7f820*/  @!P2 STG.E.U8 desc[UR22][R156.64+0x1f8], R17 ;  /* 0x0001f8119c00a986 */ /* 0x0001e8000c101116 */
[----:B0-----:R-:W4:Y:S01]  /*7f830*/  LDL.LU.64 R156, [R1+0x200] ;  /* 0x00020000019c7983 */ /* 0x001f220000300a00 */
[----:B------:R-:W-:Y:S02]  /*7f840*/  LOP3.LUT P5, RZ, R8, 0x40000000, RZ, 0xc0, !PT ;  /* 0x4000000008ff7812 */ /* 0x000fe400078ac0ff */
[----:B------:R-:W-:-:S11]  /*7f850*/  LOP3.LUT P6, RZ, R13, 0x4000000, RZ, 0xc0, !PT ;  /* 0x040000000dff7812 */ /* 0x000fd600078cc0ff */
[----:B------:R-:W0:Y:S01]  /*7f860*/  @!P5 LDC.64 R18, c[0x0][0x5c0] ;  /* 0x00017000ff12db82 */ /* 0x000e220000000a00 */
[----:B------:R-:W-:-:S05]  /*7f870*/  FMUL R17, R150, UR21 ;  /* 0x0000001596117c20 */ /* 0x000fca0008400000 */
[----:B------:R-:W-:-:S05]  /*7f880*/  F2FP.SATFINITE.E4M3.F32.PACK_AB_MERGE_C R17, RZ, R17, RZ ;  /* 0x00000011ff11723e */ /* 0x000fca00048070ff */
[----:B------:R3:W-:Y:S01]  /*7f890*/  @!P6 STG.E.U8 desc[UR22][R130.64+0x1f9], R17 ;  /* 0x0001f9118200e986 */ /* 0x0007e2000c101116 */
[----:B------:R-:W-:Y:S02]  /*7f8a0*/  LOP3.LUT P4, RZ, R0, 0x8, RZ, 0xc0, !PT ;  /* 0x0000000800ff7812 */ /* 0x000fe4000788c0ff */
[----:B0-----:R-:W-:Y:S02]  /*7f8b0*/  @!P5 IADD3 R18, P6, R52, R18, RZ ;  /* 0x000000123412d210 */ /* 0x001fe40007fde0ff */
[----:B------:R-:W4:Y:S03]  /*7f8c0*/  LDL.LU R52, [R1+0x1608] ;  /* 0x0016080001347983 */ /* 0x000f260000300800 */
[----:B------:R-:W-:Y:S02]  /*7f8d0*/  @!P5 IMAD.X R19, R53, 0x1, R19, P6 ;  /* 0x000000013513d824 */ /* 0x000fe400030e0613 */
[----:B------:R-:W4:Y:S04]  /*7f8e0*/  LDL.LU R53, [R1+0x1604] ;  /* 0x0016040001357983 */ /* 0x000f280000300800 */
[----:B------:R-:W4:Y:S01]  /*7f8f0*/  LDL.LU R150, [R1+0x129c] ;  /* 0x00129c0001967983 */ /* 0x000f220000300800 */
[----:B------:R-:W-:Y:S01]  /*7f900*/  LOP3.LUT P2, RZ, R15, 0x20, RZ, 0xc0, !PT ;  /* 0x000000200fff7812 */ /* 0x000fe2000784c0ff */
[----:B---3--:R-:W-:-:S05]  /*7f910*/  FMUL R17, R151, UR21 ;  /* 0x0000001597117c20 */ /* 0x008fca0008400000 */
[----:B------:R-:W-:-:S05]  /*7f920*/  F2FP.SATFINITE.E4M3.F32.PACK_AB_MERGE_C R17, RZ, R17, RZ ;  /* 0x00000011ff11723e */ /* 0x000fca00048070ff */
[----:B------:R0:W-:Y:S02]  /*7f930*/  @!P5 STG.E.U8 desc[UR22][R18.64+0x1f8], R17 ;  /* 0x0001f8111200d986 */ /* 0x0001e4000c101116 */
[----:B0-----:R-:W0:Y:S01]  /*7f940*/  @!P4 LDC.64 R18, c[0x0][0x5c0] ;  /* 0x00017000ff12cb82 */ /* 0x001e220000000a00 */
[----:B------:R-:W-:Y:S01]  /*7f950*/  ISETP.LT.OR P5, PT, R27, 0x101, !P2 ;  /* 0x000001011b00780c */ /* 0x000fe200057a1670 */
[----:B--2---:R-:W-:Y:S01]  /*7f960*/  FMUL R17, R222, UR21 ;  /* 0x00000015de117c20 */ /* 0x004fe20008400000 */
[----:B0-----:R-:W-:Y:S02]  /*7f970*/  @!P4 IADD3 R18, P6, R54, R18, RZ ;  /* 0x000000123612c210 */ /* 0x001fe40007fde0ff */
[----:B------:R-:W2:Y:S03]  /*7f980*/  LDL.LU R54, [R1+0x1600] ;  /* 0x0016000001367983 */ /* 0x000ea60000300800 */
[----:B------:R-:W-:-:S02]  /*7f990*/  @!P4 IMAD.X R19, R55, 0x1, R19, P6 ;  /* 0x000000013713c824 */ /* 0x000fc400030e0613 */
[----:B------:R-:W2:Y:S04]  /*7f9a0*/  LDL.LU R55, [R1+0x15fc] ;  /* 0x0015fc0001377983 */ /* 0x000ea80000300800 */
[----:B------:R-:W3:Y:S01]  /*7f9b0*/  LDL.LU R151, [R1+0x12a0] ;  /* 0x0012a00001977983 */ /* 0x000ee20000300800 */
[----:B------:R-:W-:-:S03]  /*7f9c0*/  F2FP.SATFINITE.E4M3.F32.PACK_AB_MERGE_C R17, RZ, R17, RZ ;  /* 0x00000011ff11723e */ /* 0x000fc600048070ff */
[----:B------:R-:W2:Y:S04]  /*7f9d0*/  LDL.LU R222, [R1+0x12a4] ;  /* 0x0012a40001de7983 */ /* 0x000ea80000300800 */
[----:B------:R4:W-:Y:S01]  /*7f9e0*/  @!P4 STG.E.U8 desc[UR22][R18.64+0x1f9], R17 ;  /* 0x0001f9111200c986 */ /* 0x0009e2000c101116 */
[----:B------:R-:W-:-:S03]  /*7f9f0*/  LOP3.LUT P1, RZ, R15, 0x80, RZ, 0xc0, !PT ;  /* 0x000000800fff7812 */ /* 0x000fc6000782c0ff */
[----:B------:R-:W2:Y:S01]  /*7fa00*/  LDL.LU.64 R130, [R1+0x258] ;  /* 0x0002580001827983 */ /* 0x000ea20000300a00 */
[----:B------:R-:W-:Y:S01]  /*7fa10*/  ISETP.LT.OR P6, PT, R27, 0x102, !P2 ;  /* 0x000001021b00780c */ /* 0x000fe200057c1670 */
[----:B----4-:R-:W-:Y:S02]  /*7fa20*/  FMUL R17, R223, UR21 ;  /* 0x00000015df117c20 */ /* 0x010fe40008400000 */
[----:B------:R-:W4:Y:S03]  /*7fa30*/  LDL.LU R223, [R1+0x12a8] ;  /* 0x0012a80001df7983 */ /* 0x000f260000300800 */
[----:B------:R-:W-:-:S05]  /*7fa40*/  F2FP.SATFINITE.E4M3.F32.PACK_AB_MERGE_C R17, RZ, R17, RZ ;  /* 0x00000011ff11723e */ /* 0x000fca00048070ff */
[----:B------:R0:W-:Y:S01]  /*7fa50*/  @!P5 STG.E.U8 desc[UR22][R158.64+0x100], R17 ;  /* 0x000100119e00d986 */ /* 0x0001e2000c101116 */
[----:B------:R-:W-:-:S03]  /*7fa60*/  ISETP.LT.OR P5, PT, R27, 0x101, !P1 ;  /* 0x000001011b00780c */ /* 0x000fc60004fa1670 */
[----:B0-----:R-:W4:Y:S10]  /*7fa70*/  LDL.LU.64 R158, [R1+0x270] ;  /* 0x00027000019e7983 */ /* 0x001f340000300a00 */
[----:B------:R-:W0:Y:S01]  /*7fa80*/  @!P5 LDC.64 R18, c[0x0][0x5c0] ;  /* 0x00017000ff12db82 */ /* 0x000e220000000a00 */
[----:B------:R-:W-:-:S05]  /*7fa90*/  FMUL R17, R26, UR21 ;  /* 0x000000151a117c20 */ /* 0x000fca0008400000 */
[----:B------:R-:W-:-:S05]  /*7faa0*/  F2FP.SATFINITE.E4M3.F32.PACK_AB_MERGE_C R17, RZ, R17, RZ ;  /* 0x00000011ff11723e */ /* 0x000fca00048070ff */
[----:B------:R1:W-:Y:S01]  /*7fab0*/  @!P6 STG.E.U8 desc[UR22][R156.64+0x101], R17 ;  /* 0x000101119c00e986 */ /* 0x0003e2000c101116 */
[----:B0-----:R-:W-:-:S03]  /*7fac0*/  @!P5 IADD3 R18, P6, R56, R18, RZ ;  /* 0x000000123812d210 */ /* 0x001fc60007fde0ff */
[----:B------:R-:W4:Y:S02]  /*7fad0*/  LDL.LU R56, [R1+0x15f8] ;  /* 0x0015f80001387983 */ /* 0x000f240000300800 */
[----:B------:R-:W-:Y:S02]  /*7fae0*/  @!P5 IMAD.X R19, R57, 0x1, R19, P6 ;  /* 0x000000013913d824 */ /* 0x000fe400030e0613 */
[----:B------:R-:W4:Y:S04]  /*7faf0*/  LDL.LU R57, [R1+0x15f4] ;  /* 0x0015f40001397983 */ /* 0x000f280000300800 */
[----:B------:R-:W4:Y:S01]  /*7fb00*/  LDL.LU R26, [R1+0x12ac] ;  /* 0x0012ac00011a7983 */ /* 0x000f220000300800 */
[C---:B------:R-:W-:Y:S02]  /*7fb10*/  ISETP.LT.OR P6, PT, R27.reuse, 0x101, !P1 ;  /* 0x000001011b00780c */ /* 0x040fe40004fc1670 */
[----:B------:R-:W-:Y:S01]  /*7fb20*/  ISETP.LT.OR P5, PT, R27, 0x102, !P1 ;  /* 0x000001021b00780c */ /* 0x000fe20004fa1670 */
[----:B-1----:R-:W-:-:S05]  /*7fb30*/  FMUL R17, R150, UR21 ;  /* 0x0000001596117c20 */ /* 0x002fca0008400000 */
[----:B------:R-:W-:-:S05]  /*7fb40*/  F2FP.SATFINITE.E4M3.F32.PACK_AB_MERGE_C R17, RZ, R17, RZ ;  /* 0x00000011ff11723e */ /* 0x000fca00048070ff */
[----:B------:R0:W-:Y:S02]  /*7fb50*/  @!P6 STG.E.U8 desc[UR22][R18.64+0x100], R17 ;  /* 0x000100111200e986 */ /* 0x0001e4000c101116 */
[----:B0-----:R-:W0:Y:S02]  /*7fb60*/  @!P5 LDC.64 R18, c[0x0][0x5c0] ;  /* 0x00017000ff12db82 */ /* 0x001e240000000a00 */
[----:B0-----:R-:W-:Y:S02]  /*7fb70*/  @!P5 IADD3 R18, P6, R58, R18, RZ ;  /* 0x000000123a12d210 */ /* 0x001fe40007fde0ff */
[----:B------:R-:W4:Y:S03]  /*7fb80*/  LDL.LU R58, [R1+0x15f0] ;  /* 0x0015f000013a7983 */ /* 0x000f260000300800 */
[----:B------:R-:W-:Y:S01]  /*7fb90*/  @!P5 IMAD.X R19, R59, 0x1, R19, P6 ;  /* 0x000000013b13d824 */ /* 0x000fe200030e0613 */
[C---:B------:R-:W-:Y:S01]  /*7fba0*/  ISETP.LT.OR P6, PT, R27.reuse, 0x102, !P1 ;  /* 0x000001021b00780c */ /* 0x040fe20004fc1670 */
[----:B------:R-:W4:Y:S01]  /*7fbb0*/  LDL.LU R59, [R1+0x15ec] ;  /* 0x0015ec00013b7983 */ /* 0x000f220000300800 */
[----:B------:R-:W-:-:S03]  /*7fbc0*/  ISETP.LT.OR P5, PT, R27, 0x109, !P2 ;  /* 0x000001091b00780c */ /* 0x000fc600057a1670 */
[----:B------:R-:W4:Y:S01]  /*7fbd0*/  LDL.LU R150, [R1+0x12b0] ;  /* 0x0012b00001967983 */ /* 0x000f220000300800 */
[----:B---3--:R-:W-:-:S03]  /*7fbe0*/  FMUL R17, R151, UR21 ;  /* 0x0000001597117c20 */ /* 0x008fc60008400000 */
[----:B------:R-:W3:Y:S02]  /*7fbf0*/  LDL.LU R151, [R1+0x12b4] ;  /* 0x0012b40001977983 */ /* 0x000ee40000300800 */
[----:B------:R-:W-:Y:S02]  /*7fc00*/  F2FP.SATFINITE.E4M3.F32.PACK_AB_MERGE_C R17, RZ, R17, RZ ;  /* 0x00000011ff11723e */ /* 0x000fe400048070ff */
[----:B------:R-:W3:Y:S04]  /*7fc10*/  LDL.LU.64 R156, [R1+0x2d0] ;  /* 0x0002d000019c7983 */ /* 0x000ee80000300a00 */
[----:B------:R2:W-:Y:S02]  /*7fc20*/  @!P6 STG.E.U8 desc[UR22][R18.64+0x101], R17 ;  /* 0x000101111200e986 */ /* 0x0005e4000c101116 */
[----:B--2---:R-:W-:Y:S01]  /*7fc30*/  FMUL R17, R222, UR21 ;  /* 0x00000015de117c20 */ /* 0x004fe20008400000 */
[----:B------:R-:W-:Y:S01]  /*7fc40*/  ISETP.LT.OR P6, PT, R27, 0x10a, !P2 ;  /* 0x0000010a1b00780c */ /* 0x000fe200057c1670 */
[----:B------:R-:W2:Y:S03]  /*7fc50*/  LDL.LU R222, [R1+0x12b8] ;  /* 0x0012b80001de7983 */ /* 0x000ea60000300800 */
[----:B------:R-:W-:-:S05]  /*7fc60*/  F2FP.SATFINITE.E4M3.F32.PACK_AB_MERGE_C R17, RZ, R17, RZ ;  /* 0x00000011ff11723e */ /* 0x000fca00048070ff */
[----:B------:R4:W-:Y:S01]  /*7fc70*/  @!P5 STG.E.U8 desc[UR22][R130.64+0x108], R17 ;  /* 0x000108118200d986 */ /* 0x0009e2000c101116 */
[----:B------:R-:W-:-:S13]  /*7fc80*/  ISETP.LT.OR P5, PT, R27, 0x109, !P1 ;  /* 0x000001091b00780c */ /* 0x000fda0004fa1670 */
[----:B------:R-:W0:Y:S01]  /*7fc90*/  @!P5 LDC.64 R18, c[0x0][0x5c0] ;  /* 0x00017000ff12db82 */ /* 0x000e220000000a00 */
[----:B----4-:R-:W-:-:S05]  /*7fca0*/  FMUL R17, R223, UR21 ;  /* 0x00000015df117c20 */ /* 0x010fca0008400000 */
[----:B------:R-:W-:-:S05]  /*7fcb0*/  F2FP.SATFINITE.E4M3.F32.PACK_AB_MERGE_C R17, RZ, R17, RZ ;  /* 0x00000011ff11723e */ /* 0x000fca00048070ff */
[----:B------:R1:W-:Y:S01]  /*7fcc0*/  @!P6 STG.E.U8 desc[UR22][R158.64+0x109], R17 ;  /* 0x000109119e00e986 */ /* 0x0003e2000c101116 */
[----:B0-----:R-:W-:-:S03]  /*7fcd0*/  @!P5 IADD3 R18, P6, R60, R18, RZ ;  /* 0x000000123c12d210 */ /* 0x001fc60007fde0ff */
[----:B------:R-:W4:Y:S02]  /*7fce0*/  LDL.LU R60, [R1+0x15e8] ;  /* 0x0015e800013c7983 */ /* 0x000f240000300800 */
[----:B------:R-:W-:Y:S01]  /*7fcf0*/  @!P5 IMAD.X R19, R61, 0x1, R19, P6 ;  /* 0x000000013d13d824 */ /* 0x000fe200030e0613 */
[C---:B------:R-:W-:Y:S01]  /*7fd00*/  ISETP.LT.OR P6, PT, R27.reuse, 0x109, !P1 ;  /* 0x000001091b00780c */ /* 0x040fe20004fc1670 */
[----:B------:R-:W4:Y:S01]  /*7fd10*/  LDL.LU R61, [R1+0x15e4] ;  /* 0x0015e400013d7983 */ /* 0x000f220000300800 */
[----:B------:R-:W-:-:S03]  /*7fd20*/  ISETP.LT.OR P5, PT, R27, 0x10a, !P1 ;  /* 0x0000010a1b00780c */ /* 0x000fc60004fa1670 */
[----:B------:R-:W4:Y:S01]  /*7fd30*/  LDL.LU R223, [R1+0x12bc] ;  /* 0x0012bc0001df7983 */ /* 0x000f220000300800 */
[----:B-1----:R-:W-:-:S05]  /*7fd40*/  FMUL R17, R26, UR21 ;  /* 0x000000151a117c20 */ /* 0x002fca0008400000 */
[----:B------:R-:W-:-:S05]  /*7fd50*/  F2FP.SATFINITE.E4M3.F32.PACK_AB_MERGE_C R17, RZ, R17, RZ ;  /* 0x00000011ff11723e */ /* 0x000fca00048070ff */
[----:B------:R0:W-:Y:S02]  /*7fd60*/  @!P6 STG.E.U8 desc[UR22][R18.64+0x108], R17 ;  /* 0x000108111200e986 */ /* 0x0001e4000c101116 */
[----:B0-----:R-:W0:Y:S02]  /*7fd70*/  @!P5 LDC.64 R18, c[0x0][0x5c0] ;  /* 0x00017000ff12db82 */ /* 0x001e240000000a00 */
[----:B0-----:R-:W-:Y:S02]  /*7fd80*/  @!P5 IADD3 R18, P6, R192, R18, RZ ;  /* 0x00000012c012d210 */ /* 0x001fe40007fde0ff */
[----:B------:R-:W4:Y:S03]  /*7fd90*/  LDL.LU R192, [R1+0x15e0] ;  /* 0x0015e00001c07983 */ /* 0x000f260000300800 */
[----:B------:R-:W-:Y:S02]  /*7fda0*/  @!P5 IMAD.X R19, R193, 0x1, R19, P6 ;  /* 0x00000001c113d824 */ /* 0x000fe400030e0613 */
[----:B------:R-:W4:Y:S01]  /*7fdb0*/  LDL.LU R193, [R1+0x15dc] ;  /* 0x0015dc0001c17983 */ /* 0x000f220000300800 */
[----:B------:R-:W-:-:S03]  /*7fdc0*/  ISETP.LT.OR P6, PT, R27, 0x10a, !P1 ;  /* 0x0000010a1b00780c */ /* 0x000fc60004fc1670 */
[----:B------:R-:W4:Y:S01]  /*7fdd0*/  LDL.LU R26, [R1+0x12c0] ;  /* 0x0012c000011a7983 */ /* 0x000f220000300800 */
[C---:B------:R-:W-:Y:S01]  /*7fde0*/  ISETP.LT.OR P5, PT, R27.reuse, 0x111, !P2 ;  /* 0x000001111b00780c */ /* 0x040fe200057a1670 */
[----:B------:R-:W-:Y:S02]  /*7fdf0*/  FMUL R17, R150, UR21 ;  /* 0x0000001596117c20 */ /* 0x000fe40008400000 */
[----:B------:R-:W4:Y:S03]  /*7fe00*/  LDL.LU R150, [R1+0x12c4] ;  /* 0x0012c40001967983 */ /* 0x000f260000300800 */
[----:B------:R-:W-:Y:S01]  /*7fe10*/  F2FP.SATFINITE.E4M3.F32.PACK_AB_MERGE_C R17, RZ, R17, RZ ;  /* 0x00000011ff11723e */ /* 0x000fe200048070ff */
[----:B------:R-:W4:Y:S04]  /*7fe20*/  LDL.LU.64 R158, [R1+0x280] ;  /* 0x00028000019e7983 */ /* 0x000f280000300a00 */
[----:B------:R3:W-:Y:S01]  /*7fe30*/  @!P6 STG.E.U8 desc[UR22][R18.64+0x109], R17 ;  /* 0x000109111200e986 */ /* 0x0007e2000c101116 */
[----:B------:R-:W-:Y:S01]  /*7fe40*/  ISETP.LT.OR P6, PT, R27, 0x112, !P2 ;  /* 0x000001121b00780c */ /* 0x000fe200057c1670 */
[----:B---3--:R-:W-:-:S02]  /*7fe50*/  FMUL R17, R151, UR21 ;  /* 0x0000001597117c20 */ /* 0x008fc40008400000 */
[----:B------:R-:W3:Y:S03]  /*7fe60*/  LDL.LU R151, [R1+0x12c8] ;  /* 0x0012c80001977983 */ /* 0x000ee60000300800 */
[----:B------:R-:W-:-:S05]  /*7fe70*/  F2FP.SATFINITE.E4M3.F32.PACK_AB_MERGE_C R17, RZ, R17, RZ ;  /* 0x00000011ff11723e */ /* 0x000fca00048070ff */
[----:B------:R2:W-:Y:S01]  /*7fe80*/  @!P5 STG.E.U8 desc[UR22][R156.64+0x110], R17 ;  /* 0x000110119c00d986 */ /* 0x0005e2000c101116 */
[----:B------:R-:W-:Y:S01]  /*7fe90*/  ISETP.LT.OR P5, PT, R27, 0x111, !P1 ;  /* 0x000001111b00780c */ /* 0x000fe20004fa1670 */
[----:B--2---:R-:W-:Y:S02]  /*7fea0*/  FMUL R17, R222, UR21 ;  /* 0x00000015de117c20 */ /* 0x004fe40008400000 */
[----:B------:R-:W2:Y:S10]  /*7feb0*/  LDL.LU.64 R156, [R1+0x288] ;  /* 0x00028800019c7983 */ /* 0x000eb40000300a00 */
[----:B------:R-:W0:Y:S01]  /*7fec0*/  @!P5 LDC.64 R18, c[0x0][0x5c0] ;  /* 0x00017000ff12db82 */ /* 0x000e220000000a00 */
[----:B------:R-:W-:-:S05]  /*7fed0*/  F2FP.SATFINITE.E4M3.F32.PACK_AB_MERGE_C R17, RZ, R17, RZ ;  /* 0x00000011ff11723e */ /* 0x000fca00048070ff */
[----:B----4-:R1:W-:Y:S01]  /*7fee0*/  @!P6 STG.E.U8 desc[UR22][R192.64+0x111], R17 ;  /* 0x00011111c000e986 */ /* 0x0103e2000c101116 */
        /* <DEDUP_REMOVED lines=10> */
[----:B0-----:R-:W0:Y:S01]  /*7ff90*/  @!P5 LDC.64 R18, c[0x0][0x5c0] ;  /* 0x00017000ff12db82 */ /* 0x001e220000000a00 */
[----:B------:R-:W-:-:S05]  /*7ffa0*/  FMUL R17, R26, UR21 ;  /* 0x000000151a117c20 */ /* 0x000fca0008400000 */
[----:B------:R-:W-:Y:S02]  /*7ffb0*/  F2FP.SATFINITE.E4M3.F32.PACK_AB_MERGE_C R17, RZ, R17, RZ ;  /* 0x00000011ff11723e */ /* 0x000fe400048070ff */
[----:B0-----:R-:W-:Y:S02]  /*7ffc0*/  @!P5 IADD3 R18, P6, R64, R18, RZ ;  /* 0x000000124012d210 */ /* 0x001fe40007fde0ff */
[----:B------:R-:W4:Y:S03]  /*7ffd0*/  LDL.LU R64, [R1+0x15d0] ;  /* 0x0015d00001407983 */ /* 0x000f260000300800 */
[----:B------:R-:W-:Y:S01]  /*7ffe0*/  @!P5 IMAD.X R19, R66, 0x1, R19, P6 ;  /* 0x000000014213d824 */ /* 0x000fe200030e0613 */
[C---:B------:R-:W-:Y:S01]  /*7fff0*/  ISETP.LT.OR P6, PT, R27.reuse, 0x112, !P1 ;  /* 0x000001121b00780c */ /* 0x040fe20004fc1670 */
[----:B------:R-:W4:Y:S01]  /*80000*/  LDL.LU R223, [R1+0x12d0] ;  /* 0x0012d00001df7983 */ /* 0x000f220000300800 */
[----:B------:R-:W-:-:S03]  /*80010*/  ISETP.LT.OR P5, PT, R27, 0x119, !P2 ;  /* 0x000001191b00780c */ /* 0x000fc600057a1670 */
[----:B------:R-:W4:Y:S04]  /*80020*/  LDL.LU R66, [R1+0x15cc] ;  /* 0x0015cc0001427983 */ /* 0x000f280000300800 */
[----:B------:R-:W4:Y:S04]  /*80030*/  LDL.LU R26, [R1+0x12d4] ;  /* 0x0012d400011a7983 */ /* 0x000f280000300800 */
[----:B------:R0:W-:Y:S02]  /*80040*/  @!P6 STG.E.U8 desc[UR22][R18.64+0x111], R17 ;  /* 0x000111111200e986 */ /* 0x0001e4000c101116 */
[----:B0-----:R-:W-:Y:S01]  /*80050*/  FMUL R17, R150, UR21 ;  /* 0x0000001596117c20 */ /* 0x001fe20008400000 */
[----:B------:R-:W-:Y:S01]  /*80060*/  ISETP.LT.OR P6, PT, R27, 0x11a, !P2 ;  /* 0x0000011a1b00780c */ /* 0x000fe200057c1670 */
[----:B------:R-:W4:Y:S03]  /*80070*/  LDL.LU R150, [R1+0x12d8] ;  /* 0x0012d80001967983 */ /* 0x000f260000300800 */
[----:B------:R-:W-:-:S05]  /*80080*/  F2FP.SATFINITE.E4M3.F32.PACK_AB_MERGE_C R17, RZ, R17, RZ ;  /* 0x00000011ff11723e */ /* 0x000fca00048070ff */
[----:B------:R3:W-:Y:S01]  /*80090*/  @!P5 STG.E.U8 desc[UR22][R158.64+0x118], R17 ;  /* 0x000118119e00d986 */ /* 0x0007e2000c101116 */
[----:B------:R-:W-:-:S13]  /*800a0*/  ISETP.LT.OR P5, PT, R27, 0x119, !P1 ;  /* 0x000001191b00780c */ /* 0x000fda0004fa1670 */
[----:B------:R-:W0:Y:S01]  /*800b0*/  @!P5 LDC.64 R18, c[0x0][0x5c0] ;  /* 0x00017000ff12db82 */ /* 0x000e220000000a00 */
[----:B---3--:R-:W-:-:S05]  /*800c0*/  FMUL R17, R151, UR21 ;  /* 0x0000001597117c20 */ /* 0x008fca0008400000 */
[----:B------:R-:W-:-:S05]  /*800d0*/  F2FP.SATFINITE.E4M3.F32.PACK_AB_MERGE_C R17, RZ, R17, RZ ;  /* 0x00000011ff11723e */ /* 0x000fca00048070ff */
[----:B--2---:R4:W-:Y:S01]  /*800e0*/  @!P6 STG.E.U8 desc[UR22][R156.64+0x119], R17 ;  /* 0x000119119c00e986 */ /* 0x0049e2000c101116 */
[----:B0-----:R-:W-:-:S03]  /*800f0*/  @!P5 IADD3 R18, P6, R190, R18, RZ ;  /* 0x00000012be12d210 */ /* 0x001fc60007fde0ff */
[----:B------:R-:W2:Y:S02]  /*80100*/  LDL.LU R190, [R1+0x15c8] ;  /* 0x0015c80001be7983 */ /* 0x000ea40000300800 */
[----:B------:R-:W-:Y:S01]  /*80110*/  @!P5 IMAD.X R19, R194, 0x1, R19, P6 ;  /* 0x00000001c213d824 */ /* 0x000fe200030e0613 */
[C---:B------:R-:W-:Y:S01]  /*80120*/  ISETP.LT.OR P6, PT, R27.reuse, 0x119, !P1 ;  /* 0x000001191b00780c */ /* 0x040fe20004fc1670 */
[----:B------:R-:W3:Y:S01]  /*80130*/  LDL.LU R194, [R1+0x15c4] ;  /* 0x0015c40001c27983 */ /* 0x000ee20000300800 */
[----:B------:R-:W-:-:S03]  /*80140*/  ISETP.LT.OR P5, PT, R27, 0x11a, !P1 ;  /* 0x0000011a1b00780c */ /* 0x000fc60004fa1670 */
[----:B------:R-:W2:Y:S01]  /*80150*/  LDL.LU R151, [R1+0x12dc] ;  /* 0x0012dc0001977983 */ /* 0x000ea20000300800 */
        /* <DEDUP_REMOVED lines=8> */
[----:B------:R-:W2:Y:S01]  /*801e0*/  LDL.LU R191, [R1+0x15bc] ;  /* 0x0015bc0001bf7983 */ /* 0x000ea20000300800 */
[----:B------:R-:W-:Y:S01]  /*801f0*/  ISETP.LT.OR P6, PT, R27, 0x11a, !P1 ;  /* 0x0000011a1b00780c */ /* 0x000fe20004fc1670 */
[----:B------:R-:W-:Y:S01]  /*80200*/  FMUL R17, R223, UR21 ;  /* 0x00000015df117c20 */ /* 0x000fe20008400000 */
[----:B------:R-:W-:Y:S01]  /*80210*/  ISETP.LT.OR P5, PT, R27, 0x121, !P2 ;  /* 0x000001211b00780c */ /* 0x000fe200057a1670 */
[----:B------:R-:W4:Y:S03]  /*80220*/  LDL.LU R223, [R1+0x12e4] ;  /* 0x0012e40001df7983 */ /* 0x000f260000300800 */
[----:B------:R-:W-:-:S07]  /*80230*/  F2FP.SATFINITE.E4M3.F32.PACK_AB_MERGE_C R17, RZ, R17, RZ ;  /* 0x00000011ff11723e */ /* 0x000fce00048070ff */
[----:B------:R0:W-:Y:S02]  /*80240*/  @!P6 STG.E.U8 desc[UR22][R18.64+0x119], R17 ;  /* 0x000119111200e986 */ /* 0x0001e4000c101116 */
[----:B0-----:R-:W-:Y:S01]  /*80250*/  FMUL R17, R26, UR21 ;  /* 0x000000151a117c20 */ /* 0x001fe20008400000 */
[----:B------:R-:W-:Y:S01]  /*80260*/  ISETP.LT.OR P6, PT, R27, 0x122, !P2 ;  /* 0x000001221b00780c */ /* 0x000fe200057c1670 */
[----:B------:R-:W4:Y:S03]  /*80270*/  LDL.LU R26, [R1+0x12e8] ;  /* 0x0012e800011a7983 */ /* 0x000f260000300800 */
[----:B------:R-:W-:-:S05]  /*80280*/  F2FP.SATFINITE.E4M3.F32.PACK_AB_MERGE_C R17, RZ, R17, RZ ;  /* 0x00000011ff11723e */ /* 0x000fca00048070ff */
[----:B---3--:R0:W-:Y:S01]  /*80290*/  @!P5 STG.E.U8 desc[UR22][R194.64+0x120], R17 ;  /* 0x00012011c200d986 */ /* 0x0081e2000c101116 */
[----:B------:R-:W-:-:S13]  /*802a0*/  ISETP.LT.OR P5, PT, R27, 0x121, !P1 ;  /* 0x000001211b00780c */ /* 0x000fda0004fa1670 */
[----:B------:R-:W1:Y:S01]  /*802b0*/  @!P5 LDC.64 R18, c[0x0][0x5c0] ;  /* 0x00017000ff12db82 */ /* 0x000e620000000a00 */
[----:B0-----:R-:W-:-:S05]  /*802c0*/  FMUL R17, R150, UR21 ;  /* 0x0000001596117c20 */ /* 0x001fca0008400000 */
[----:B------:R-:W-:-:S05]  /*802d0*/  F2FP.SATFINITE.E4M3.F32.PACK_AB_MERGE_C R17, RZ, R17, RZ ;  /* 0x00000011ff11723e */ /* 0x000fca00048070ff */
[----:B--2---:R0:W-:Y:S01]  /*802e0*/  @!P6 STG.E.U8 desc[UR22][R190.64+0x121], R17 ;  /* 0x00012111be00e986 */ /* 0x0041e2000c101116 */
[----:B-1----:R-:W-:Y:S01]  /*802f0*/  @!P5 IADD3 R18, P6, R176, R18, RZ ;  /* 0x00000012b012d210 */ /* 0x002fe20007fde0ff */
[----:B0-----:R-:W-:Y:S02]  /*80300*/  FMUL R17, R151, UR21 ;  /* 0x0000001597117c20 */ /* 0x001fe40008400000 */
[----:B------:R-:W2:Y:S02]  /*80310*/  LDL.LU R176, [R1+0x15b8] ;  /* 0x0015b80001b07983 */ /* 0x000ea40000300800 */
[----:B------:R-:W-:Y:S01]  /*80320*/  @!P5 IMAD.X R19, R188, 0x1, R19, P6 ;  /* 0x00000001bc13d824 */ /* 0x000fe200030e0613 */
[C---:B------:R-:W-:Y:S01]  /*80330*/  ISETP.LT.OR P6, PT, R27.reuse, 0x121, !P1 ;  /* 0x000001211b00780c */ /* 0x040fe20004fc1670 */
[----:B------:R-:W3:Y:S01]  /*80340*/  LDL.LU R188, [R1+0x15b4] ;  /* 0x0015b40001bc7983 */ /* 0x000ee20000300800 */
[----:B------:R-:W-:Y:S02]  /*80350*/  ISETP.LT.OR P5, PT, R27, 0x122, !P1 ;  /* 0x000001221b00780c */ /* 0x000fe40004fa1670 */
[----:B------:R-:W-:Y:S01]  /*80360*/  F2FP.SATFINITE.E4M3.F32.PACK_AB_MERGE_C R17, RZ, R17, RZ ;  /* 0x00000011ff11723e */ /* 0x000fe200048070ff */
[----:B------:R-:W2:Y:S08]  /*80370*/  LDL.LU R150, [R1+0x12ec] ;  /* 0x0012ec0001967983 */ /* 0x000eb00000300800 */
[----:B------:R0:W-:Y:S02]  /*80380*/  @!P6 STG.E.U8 desc[UR22][R18.64+0x120], R17 ;  /* 0x000120111200e986 */ /* 0x0001e4000c101116 */
[----:B0-----:R-:W0:Y:S02]  /*80390*/  @!P5 LDC.64 R18, c[0x0][0x5c0] ;  /* 0x00017000ff12db82 */ /* 0x001e240000000a00 */
[----:B0-----:R-:W-:-:S02]  /*803a0*/  @!P5 IADD3 R18, P6, R189, R18, RZ ;  /* 0x00000012bd12d210 */ /* 0x001fc40007fde0ff */
[----:B------:R-:W3:Y:S03]  /*803b0*/  LDL.LU R189, [R1+0x15b0] ;  /* 0x0015b00001bd7983 */ /* 0x000ee60000300800 */
[----:B------:R-:W-:Y:S01]  /*803c0*/  @!P5 IMAD.X R19, R177, 0x1, R19, P6 ;  /* 0x00000001b113d824 */ /* 0x000fe200030e0613 */
[----:B------:R-:W2:Y:S04]  /*803d0*/  LDL.LU R151, [R1+0x12f0] ;  /* 0x0012f00001977983 */ /* 0x000ea80000300800 */
[----:B------:R-:W2:Y:S01]  /*803e0*/  LDL.LU R177, [R1+0x15ac] ;  /* 0x0015ac0001b17983 */ /* 0x000ea20000300800 */
[C---:B------:R-:W-:Y:S01]  /*803f0*/  ISETP.LT.OR P6, PT, R27.reuse, 0x122, !P1 ;  /* 0x000001221b00780c */ /* 0x040fe20004fc1670 */
[----:B----4-:R-:W-:Y:S01]  /*80400*/  FMUL R17, R222, UR21 ;  /* 0x00000015de117c20 */ /* 0x010fe20008400000 */
        /* <DEDUP_REMOVED lines=30> */
[----:B------:R-:W-:Y:S01]  /*805f0*/  ISETP.LT.OR P6, PT, R27, 0x12a, !P1 ;  /* 0x0000012a1b00780c */ /* 0x000fe20004fc1670 */
[----:B------:R-:W-:Y:S01]  /*80600*/  FMUL R17, R151, UR21 ;  /* 0x0000001597117c20 */ /* 0x000fe20008400000 */
[----:B------:R-:W-:Y:S01]  /*80610*/  ISETP.LT.OR P5, PT, R27, 0x131, !P2 ;  /* 0x000001311b00780c */ /* 0x000fe200057a1670 */
[----:B------:R-:W2:Y:S03]  /*80620*/  LDL.LU R151, [R1+0x1304] ;  /* 0x0013040001977983 */ /* 0x000ea60000300800 */
[----:B------:R-:W-:-:S07]  /*80630*/  F2FP.SATFINITE.E4M3.F32.PACK_AB_MERGE_C R17, RZ, R17, RZ ;  /* 0x00000011ff11723e */ /* 0x000fce00048070ff */
[----:B------:R4:W-:Y:S02]  /*80640*/  @!P6 STG.E.U8 desc[UR22][R18.64+0x129], R17 ;  /* 0x000129111200e986 */ /* 0x0009e4000c101116 */
[----:B----4-:R-:W-:Y:S01]  /*80650*/  FMUL R17, R222, UR21 ;  /* 0x00000015de117c20 */ /* 0x010fe20008400000 */
        /* <DEDUP_REMOVED lines=26> */
[----:B------:R-:W-:Y:S01]  /*80800*/  FMUL R17, R150, UR21 ;  /* 0x0000001596117c20 */ /* 0x000fe20008400000 */
[----:B------:R-:W-:Y:S01]  /*80810*/  ISETP.LT.OR P5, PT, R27, 0x139, !P2 ;  /* 0x000001391b00780c */ /* 0x000fe200057a1670 */
[----:B------:R-:W2:Y:S03]  /*80820*/  LDL.LU R150, [R1+0x1314] ;  /* 0x0013140001967983 */ /* 0x000ea60000300800 */
[----:B------:R-:W-:-:S07]  /*80830*/  F2FP.SATFINITE.E4M3.F32.PACK_AB_MERGE_C R17, RZ, R17, RZ ;  /* 0x00000011ff11723e */ /* 0x000fce00048070ff */
[----:B------:R0:W-:Y:S02]  /*80840*/  @!P6 STG.E.U8 desc[UR22][R18.64+0x131], R17 ;  /* 0x000131111200e986 */ /* 0x0001e4000c101116 */
[----:B0-----:R-:W-:Y:S01]  /*80850*/  FMUL R17, R151, UR21 ;  /* 0x0000001597117c20 */ /* 0x001fe20008400000 */
[----:B------:R-:W-:Y:S01]  /*80860*/  ISETP.LT.OR P6, PT, R27, 0x13a, !P2 ;  /* 0x0000013a1b00780c */ /* 0x000fe200057c1670 */
[----:B------:R-:W2:Y:S03]  /*80870*/  LDL.LU R151, [R1+0x1318] ;  /* 0x0013180001977983 */ /* 0x000ea60000300800 */
[----:B------:R-:W-:-:S05]  /*80880*/  F2FP.SATFINITE.E4M3.F32.PACK_AB_MERGE_C R17, RZ, R17, RZ ;  /* 0x00000011ff11723e */ /* 0x000fca00048070ff */
[----:B---3--:R4:W-:Y:S01]  /*80890*/  @!P5 STG.E.U8 desc[UR22][R136.64+0x138], R17 ;  /* 0x000138118800d986 */ /* 0x0089e2000c101116 */
[----:B------:R-:W-:-:S13]  /*808a0*/  ISETP.LT.OR P5, PT, R27, 0x139, !P1 ;  /* 0x000001391b00780c */ /* 0x000fda0004fa1670 */
[----:B------:R-:W0:Y:S01]  /*808b0*/  @!P5 LDC.64 R18, c[0x0][0x5c0] ;  /* 0x00017000ff12db82 */ /* 0x000e220000000a00 */
[----:B----4-:R-:W-:-:S05]  /*808c0*/  FMUL R17, R222, UR21 ;  /* 0x00000015de117c20 */ /* 0x010fca0008400000 */
[----:B------:R-:W-:-:S05]  /*808d0*/  F2FP.SATFINITE.E4M3.F32.PACK_AB_MERGE_C R17, RZ, R17, RZ ;  /* 0x00000011ff11723e */ /* 0x000fca00048070ff */
[----:B--2---:R1:W-:Y:S01]  /*808e0*/  @!P6 STG.E.U8 desc[UR22][R124.64+0x139], R17 ;  /* 0x000139117c00e986 */ /* 0x0043e2000c101116 */
[----:B0-----:R-:W-:Y:S01]  /*808f0*/  @!P5 IADD3 R18, P6, R120, R18, RZ ;  /* 0x000000127812d210 */ /* 0x001fe20007fde0ff */
[----:B-1----:R-:W-:Y:S02]  /*80900*/  FMUL R17, R223, UR21 ;  /* 0x00000015df117c20 */ /* 0x002fe40008400000 */
[----:B------:R-:W2:Y:S02]  /*80910*/  LDL.LU R120, [R1+0x1588] ;  /* 0x0015880001787983 */ /* 0x000ea40000300800 */
[----:B------:R-:W-:Y:S01]  /*80920*/  @!P5 IMAD.X R19, R122, 0x1, R19, P6 ;  /* 0x000000017a13d824 */ /* 0x000fe200030e0613 */
[C---:B------:R-:W-:Y:S01]  /*80930*/  ISETP.LT.OR P6, PT, R27.reuse, 0x139, !P1 ;  /* 0x000001391b00780c */ /* 0x040fe20004fc1670 */
[----:B------:R-:W3:Y:S01]  /*80940*/  LDL.LU R122, [R1+0x1584] ;  /* 0x00158400017a7983 */ /* 0x000ee20000300800 */
[----:B------:R-:W-:Y:S02]  /*80950*/  ISETP.LT.OR P5, PT, R27, 0x13a, !P1 ;  /* 0x0000013a1b00780c */ /* 0x000fe40004fa1670 */
[----:B------:R-:W-:Y:S01]  /*80960*/  F2FP.SATFINITE.E4M3.F32.PACK_AB_MERGE_C R17, RZ, R17, RZ ;  /* 0x00000011ff11723e */ /* 0x000fe200048070ff */
[----:B------:R-:W4:Y:S08]  /*80970*/  LDL.LU R222, [R1+0x131c] ;  /* 0x00131c0001de7983 */ /* 0x000f300000300800 */
[----:B------:R0:W-:Y:S02]  /*80980*/  @!P6 STG.E.U8 desc[UR22][R18.64+0x138], R17 ;  /* 0x000138111200e986 */ /* 0x0001e4000c101116 */
[----:B0-----:R-:W0:Y:S02]  /*80990*/  @!P5 LDC.64 R18, c[0x0][0x5c0] ;  /* 0x00017000ff12db82 */ /* 0x001e240000000a00 */
[----:B0-----:R-:W-:-:S02]  /*809a0*/  @!P5 IADD3 R18, P6, R123, R18, RZ ;  /* 0x000000127b12d210 */ /* 0x001fc40007fde0ff */
[----:B------:R-:W3:Y:S03]  /*809b0*/  LDL.LU R123, [R1+0x1580] ;  /* 0x00158000017b7983 */ /* 0x000ee60000300800 */
[----:B------:R-:W-:Y:S01]  /*809c0*/  @!P5 IMAD.X R19, R121, 0x1, R19, P6 ;  /* 0x000000017913d824 */ /* 0x000fe200030e0613 */
[----:B------:R-:W4:Y:S04]  /*809d0*/  LDL.LU R223, [R1+0x1320] ;  /* 0x0013200001df7983 */ /* 0x000f280000300800 */
[----:B------:R-:W2:Y:S01]  /*809e0*/  LDL.LU R121, [R1+0x157c] ;  /* 0x00157c0001797983 */ /* 0x000ea20000300800 */
[C---:B------:R-:W-:Y:S01]  /*809f0*/  ISETP.LT.OR P6, PT, R27.reuse, 0x13a, !P1 ;  /* 0x0000013a1b00780c */ /* 0x040fe20004fc1670 */
        /* <DEDUP_REMOVED lines=16> */
[----:B----4-:R-:W-:Y:S02]  /*80b00*/  FMUL R17, R222, UR21 ;  /* 0x00000015de117c20 */ /* 0x010fe40008400000 */
        /* <DEDUP_REMOVED lines=174> */
[----:B------:R-:W-:Y:S01]  /*815f0*/  FMUL R20, R223, UR21 ;  /* 0x00000015df147c20 */ /* 0x000fe20008400000 */
[----:B------:R-:W-:-:S02]  /*81600*/  ISETP.LT.OR P6, PT, R27, 0x16a, !P1 ;  /* 0x0000016a1b00780c */ /* 0x000fc40004fc1670 */
[----:B------:R-:W-:Y:S01]  /*81610*/  ISETP.LT.OR P5, PT, R27, 0x171, !P2 ;  /* 0x000001711b00780c */ /* 0x000fe200057a1670 */
[----:B------:R-:W4:Y:S01]  /*81620*/  LDL.LU R223, [R1+0x1384] ;  /* 0x0013840001df7983 */ /* 0x000f220000300800 */
[----:B------:R-:W-:Y:S01]  /*81630*/  F2FP.SATFINITE.E4M3.F32.PACK_AB_MERGE_C R21, RZ, R20, RZ ;  /* 0x00000014ff15723e */ /* 0x000fe200048070ff */
[----:B------:R-:W-:Y:S02]  /*81640*/  FMUL R20, R26, UR21 ;  /* 0x000000151a147c20 */ /* 0x000fe40008400000 */
[----:B------:R-:W4:Y:S03]  /*81650*/  LDL.LU R26, [R1+0x1388] ;  /* 0x00138800011a7983 */ /* 0x000f260000300800 */
[----:B------:R-:W-:-:S03]  /*81660*/  F2FP.SATFINITE.E4M3.F32.PACK_AB_MERGE_C R97, RZ, R20, RZ ;  /* 0x00000014ff61723e */ /* 0x000fc600048070ff */
[----:B------:R0:W-:Y:S01]  /*81670*/  @!P6 STG.E.U8 desc[UR22][R18.64+0x169], R21 ;  /* 0x000169151200e986 */ /* 0x0001e2000c101116 */
[----:B------:R-:W-:Y:S01]  /*81680*/  ISETP.LT.OR P6, PT, R27, 0x172, !P2 ;  /* 0x000001721b00780c */ /* 0x000fe200057c1670 */
[----:B------:R-:W-:-:S05]  /*81690*/  FMUL R20, R150, UR21 ;  /* 0x0000001596147c20 */ /* 0x000fca0008400000 */
[----:B------:R-:W-:Y:S01]  /*816a0*/  F2FP.SATFINITE.E4M3.F32.PACK_AB_MERGE_C R101, RZ, R20, RZ ;  /* 0x00000014ff65723e */ /* 0x000fe200048070ff */
[----:B---3--:R-:W-:Y:S01]  /*816b0*/  @!P5 STG.E.U8 desc[UR22][R98.64+0x170], R97 ;  /* 0x000170616200d986 */ /* 0x008fe2000c101116 */
[----:B------:R-:W-:-:S13]  /*816c0*/  ISETP.LT.OR P5, PT, R27, 0x171, !P1 ;  /* 0x000001711b00780c */ /* 0x000fda0004fa1670 */
[----:B0-----:R-:W0:Y:S01]  /*816d0*/  @!P5 LDC.64 R18, c[0x0][0x5c0] ;  /* 0x00017000ff12db82 */ /* 0x001e220000000a00 */
[----:B--2---:R-:W-:Y:S01]  /*816e0*/  @!P6 STG.E.U8 desc[UR22][R94.64+0x171], R101 ;  /* 0x000171655e00e986 */ /* 0x004fe2000c101116 */
[----:B----4-:R-:W-:-:S05]  /*816f0*/  FMUL R17, R151, UR21 ;  /* 0x0000001597117c20 */ /* 0x010fca0008400000 */
[----:B------:R-:W-:Y:S02]  /*81700*/  F2FP.SATFINITE.E4M3.F32.PACK_AB_MERGE_C R21, RZ, R17, RZ ;  /* 0x00000011ff15723e */ /* 0x000fe400048070ff */
[----:B0-----:R-:W-:Y:S02]  /*81710*/  @!P5 IADD3 R18, P6, R90, R18, RZ ;  /* 0x000000125a12d210 */ /* 0x001fe40007fde0ff */
[----:B------:R-:W2:Y:S03]  /*81720*/  LDL.LU R90, [R1+0x1518] ;  /* 0x00151800015a7983 */ /* 0x000ea60000300800 */
[----:B------:R-:W-:Y:S01]  /*81730*/  @!P5 IMAD.X R19, R92, 0x1, R19, P6 ;  /* 0x000000015c13d824 */ /* 0x000fe200030e0613 */
[C---:B------:R-:W-:Y:S01]  /*81740*/  ISETP.LT.OR P6, PT, R27.reuse, 0x171, !P1 ;  /* 0x000001711b00780c */ /* 0x040fe20004fc1670 */
[----:B------:R-:W3:Y:S01]  /*81750*/  LDL.LU R92, [R1+0x1514] ;  /* 0x00151400015c7983 */ /* 0x000ee20000300800 */
[----:B------:R-:W-:-:S03]  /*81760*/  ISETP.LT.OR P5, PT, R27, 0x172, !P1 ;  /* 0x000001721b00780c */ /* 0x000fc60004fa1670 */
        /* <DEDUP_REMOVED lines=190> */
[----:B------:R-:W2:Y:S01]  /*82350*/  LDL.LU R69, [R1+0x14b4] ;  /* 0x0014b40001457983 */ /* 0x000ea20000300800 */
[----:B------:R-:W-:-:S03]  /*82360*/  ISETP.LT.OR P5, PT, R27, 0x1a2, !P1 ;  /* 0x000001a21b00780c */ /* 0x000fc60004fa1670 */
[----:B------:R-:W3:Y:S04]  /*82370*/  LDL.LU R26, [R1+0x13ec] ;  /* 0x0013ec00011a7983 */ /* 0x000ee80000300800 */
[----:B------:R-:W4:Y:S04]  /*82380*/  LDL.LU R150, [R1+0x13f0] ;  /* 0x0013f00001967983 */ /* 0x000f280000300800 */
[----:B------:R0:W-:Y:S02]  /*82390*/  @!P6 STG.E.U8 desc[UR22][R18.64+0x1a0], R21 ;  /* 0x0001a0151200e986 */ /* 0x0001e4000c101116 */
[----:B0-----:R-:W0:Y:S02]  /*823a0*/  @!P5 LDC.64 R18, c[0x0][0x5c0] ;  /* 0x00017000ff12db82 */ /* 0x001e240000000a00 */
[----:B0-----:R-:W-:-:S05]  /*823b0*/  @!P5 IADD3 R18, P6, R231, R18, RZ ;  /* 0x00000012e712d210 */ /* 0x001fca0007fde0ff */
[----:B------:R-:W-:Y:S02]  /*823c0*/  @!P5 IMAD.X R19, R67, 0x1, R19, P6 ;  /* 0x000000014313d824 */ /* 0x000fe400030e0613 */
[----:B------:R-:W3:Y:S01]  /*823d0*/  LDL.LU R67, [R1+0x14b0] ;  /* 0x0014b00001437983 */ /* 0x000ee20000300800 */
[----:B------:R-:W-:Y:S01]  /*823e0*/  FMUL R17, R151, UR21 ;  /* 0x0000001597117c20 */ /* 0x000fe20008400000 */
[C---:B------:R-:W-:Y:S02]  /*823f0*/  ISETP.LT.OR P6, PT, R27.reuse, 0x1a2, !P1 ;  /* 0x000001a21b00780c */ /* 0x040fe40004fc1670 */
        /* <DEDUP_REMOVED lines=10> */
[----:B--2---:R-:W-:Y:S01]  /*824a0*/  @!P5 STG.E.U8 desc[UR22][R68.64+0x1a8], R73 ;  /* 0x0001a8494400d986 */ /* 0x004fe2000c101116 */
[----:B------:R-:W-:-:S13]  /*824b0*/  ISETP.LT.OR P5, PT, R27, 0x1a9, !P1 ;  /* 0x000001a91b00780c */ /* 0x000fda0004fa1670 */
[----:B0-----:R-:W0:Y:S01]  /*824c0*/  @!P5 LDC.64 R18, c[0x0][0x5c0] ;  /* 0x00017000ff12db82 */ /* 0x001e220000000a00 */
[----:B---3--:R1:W-:Y:S01]  /*824d0*/  @!P6 STG.E.U8 desc[UR22][R66.64+0x1a9], R21 ;  /* 0x0001a9154200e986 */ /* 0x0083e2000c101116 */
[----:B0-----:R-:W-:-:S03]  /*824e0*/  @!P5 IADD3 R18, P6, R65, R18, RZ ;  /* 0x000000124112d210 */ /* 0x001fc60007fde0ff */
[----:B------:R-:W2:Y:S02]  /*824f0*/  LDL.LU R65, [R1+0x14ac] ;  /* 0x0014ac0001417983 */ /* 0x000ea40000300800 */
[----:B------:R-:W-:Y:S02]  /*82500*/  @!P5 IMAD.X R19, R12, 0x1, R19, P6 ;  /* 0x000000010c13d824 */ /* 0x000fe400030e0613 */
[----:B------:R3:W5:Y:S04]  /*82510*/  LDL.LU R12, [R1+0x14a8] ;  /* 0x0014a800010c7983 */ /* 0x0007680000300800 */
[----:B------:R-:W3:Y:S01]  /*82520*/  LDL.LU R223, [R1+0x13fc] ;  /* 0x0013fc0001df7983 */ /* 0x000ee20000300800 */
[----:B------:R-:W-:-:S03]  /*82530*/  FMUL R17, R26, UR21 ;  /* 0x000000151a117c20 */ /* 0x000fc60008400000 */
[----:B------:R-:W2:Y:S02]  /*82540*/  LDL.LU R26, [R1+0x1400] ;  /* 0x00140000011a7983 */ /* 0x000ea40000300800 */
[----:B------:R-:W-:Y:S01]  /*82550*/  F2FP.SATFINITE.E4M3.F32.PACK_AB_MERGE_C R71, RZ, R17, RZ ;  /* 0x00000011ff47723e */ /* 0x000fe200048070ff */
[----:B----4-:R-:W-:Y:S02]  /*82560*/  FMUL R17, R150, UR21 ;  /* 0x0000001596117c20 */ /* 0x010fe40008400000 */
[----:B------:R-:W4:Y:S03]  /*82570*/  LDL.LU R150, [R1+0x1404] ;  /* 0x0014040001967983 */ /* 0x000f260000300800 */
[----:B-1----:R-:W-:Y:S01]  /*82580*/  F2FP.SATFINITE.E4M3.F32.PACK_AB_MERGE_C R21, RZ, R17, RZ ;  /* 0x00000011ff15723e */ /* 0x002fe200048070ff */
[----:B------:R-:W-:Y:S02]  /*82590*/  FMUL R17, R151, UR21 ;  /* 0x0000001597117c20 */ /* 0x000fe40008400000 */
[----:B------:R-:W4:Y:S03]  /*825a0*/  LDL.LU R151, [R1+0x1408] ;  /* 0x0014080001977983 */ /* 0x000f260000300800 */
[----:B------:R-:W-:Y:S01]  /*825b0*/  F2FP.SATFINITE.E4M3.F32.PACK_AB_MERGE_C R67, RZ, R17, RZ ;  /* 0x00000011ff43723e */ /* 0x000fe200048070ff */
[----:B------:R-:W-:-:S02]  /*825c0*/  FMUL R17, R222, UR21 ;  /* 0x00000015de117c20 */ /* 0x000fc40008400000 */
[----:B------:R-:W4:Y:S03]  /*825d0*/  LDL.LU R222, [R1+0x140c] ;  /* 0x00140c0001de7983 */ /* 0x000f260000300800 */
[----:B------:R-:W-:Y:S02]  /*825e0*/  F2FP.SATFINITE.E4M3.F32.PACK_AB_MERGE_C R69, RZ, R17, RZ ;  /* 0x00000011ff45723e */ /* 0x000fe400048070ff */
[C---:B------:R-:W-:Y:S02]  /*825f0*/  ISETP.LT.OR P6, PT, R27.reuse, 0x1a9, !P1 ;  /* 0x000001a91b00780c */ /* 0x040fe40004fc1670 */
[----:B------:R-:W-:-:S11]  /*82600*/  ISETP.LT.OR P5, PT, R27, 0x1aa, !P1 ;  /* 0x000001aa1b00780c */ /* 0x000fd60004fa1670 */
[----:B------:R0:W-:Y:S02]  /*82610*/  @!P6 STG.E.U8 desc[UR22][R18.64+0x1a8], R71 ;  /* 0x0001a8471200e986 */ /* 0x0001e4000c101116 */
[----:B0-----:R-:W0:Y:S02]  /*82620*/  @!P5 LDC.64 R18, c[0x0][0x5c0] ;  /* 0x00017000ff12db82 */ /* 0x001e240000000a00 */
[----:B0-----:R-:W-:-:S05]  /*82630*/  @!P5 IADD3 R18, P6, R230, R18, RZ ;  /* 0x00000012e612d210 */ /* 0x001fca0007fde0ff */
[----:B------:R-:W-:Y:S01]  /*82640*/  @!P5 IMAD.X R19, R229, 0x1, R19, P6 ;  /* 0x00000001e513d824 */ /* 0x000fe200030e0613 */
[C---:B------:R-:W-:Y:S02]  /*82650*/  ISETP.LT.OR P6, PT, R27.reuse, 0x1aa, !P1 ;  /* 0x000001aa1b00780c */ /* 0x040fe40004fc1670 */
[----:B------:R-:W-:-:S11]  /*82660*/  ISETP.LT.OR P5, PT, R27, 0x1b1, !P2 ;  /* 0x000001b11b00780c */ /* 0x000fd600057a1670 */
[----:B------:R0:W-:Y:S01]  /*82670*/  @!P6 STG.E.U8 desc[UR22][R18.64+0x1a9], R21 ;  /* 0x0001a9151200e986 */ /* 0x0001e2000c101116 */
[----:B---3--:R-:W-:-:S03]  /*82680*/  FMUL R17, R223, UR21 ;  /* 0x00000015df117c20 */ /* 0x008fc60008400000 */
[----:B------:R-:W3:Y:S04]  /*82690*/  LDL.LU R223, [R1+0x1410] ;  /* 0x0014100001df7983 */ /* 0x000ee80000300800 */
[----:B--2---:R-:W-:Y:S01]  /*826a0*/  @!P5 STG.E.U8 desc[UR22][R64.64+0x1b0], R67 ;  /* 0x0001b0434000d986 */ /* 0x004fe2000c101116 */
[C---:B------:R-:W-:Y:S02]  /*826b0*/  ISETP.LT.OR P5, PT, R27.reuse, 0x1b1, !P1 ;  /* 0x000001b11b00780c */ /* 0x040fe40004fa1670 */
[----:B------:R-:W-:-:S11]  /*826c0*/  ISETP.LT.OR P6, PT, R27, 0x1b2, !P2 ;  /* 0x000001b21b00780c */ /* 0x000fd600057c1670 */
[----:B------:R-:W1:Y:S02]  /*826d0*/  @!P5 LDC.64 R70, c[0x0][0x5c0] ;  /* 0x00017000ff46db82 */ /* 0x000e640000000a00 */
[----:B------:R2:W-:Y:S01]  /*826e0*/  @!P6 STG.E.U8 desc[UR22][R62.64+0x1b1], R69 ;  /* 0x0001b1453e00e986 */ /* 0x0005e2000c101116 */
[----:B-1----:R-:W-:-:S05]  /*826f0*/  @!P5 IADD3 R228, P6, R228, R70, RZ ;  /* 0x00000046e4e4d210 */ /* 0x002fca0007fde0ff */
[----:B------:R-:W-:Y:S01]  /*82700*/  @!P5 IMAD.X R229, R227, 0x1, R71, P6 ;  /* 0x00000001e3e5d824 */ /* 0x000fe200030e0647 */
[C---:B------:R-:W-:Y:S02]  /*82710*/  ISETP.LT.OR P5, PT, R27.reuse, 0x1b2, !P1 ;  /* 0x000001b21b00780c */ /* 0x040fe40004fa1670 */
[----:B------:R-:W-:-:S11]  /*82720*/  ISETP.LT.OR P6, PT, R27, 0x1b1, !P1 ;  /* 0x000001b11b00780c */ /* 0x000fd60004fc1670 */
[----:B0-----:R-:W0:Y:S01]  /*82730*/  @!P5 LDC.64 R20, c[0x0][0x5c0] ;  /* 0x00017000ff14db82 */ /* 0x001e220000000a00 */
[----:B------:R-:W-:Y:S01]  /*82740*/  F2FP.SATFINITE.E4M3.F32.PACK_AB_MERGE_C R19, RZ, R17, RZ ;  /* 0x00000011ff13723e */ /* 0x000fe200048070ff */
[----:B------:R-:W-:Y:S02]  /*82750*/  FMUL R17, R26, UR21 ;  /* 0x000000151a117c20 */ /* 0x000fe40008400000 */
[----:B------:R-:W3:Y:S04]  /*82760*/  LDL.LU R26, [R1+0x1414] ;  /* 0x00141400011a7983 */ /* 0x000ee80000300800 */
[----:B------:R1:W-:Y:S01]  /*82770*/  @!P6 STG.E.U8 desc[UR22][R228.64+0x1b0], R19 ;  /* 0x0001b013e400e986 */ /* 0x0003e2000c101116 */
[----:B0-----:R-:W-:-:S05]  /*82780*/  @!P5 IADD3 R226, P6, R226, R20, RZ ;  /* 0x00000014e2e2d210 */ /* 0x001fca0007fde0ff */
[----:B------:R-:W-:Y:S01]  /*82790*/  @!P5 IMAD.X R227, R225, 0x1, R21, P6 ;  /* 0x00000001e1e3d824 */ /* 0x000fe200030e0615 */
[----:B------:R-:W-:Y:S01]  /*827a0*/  F2FP.SATFINITE.E4M3.F32.PACK_AB_MERGE_C R21, RZ, R17, RZ ;  /* 0x00000011ff15723e */ /* 0x000fe200048070ff */
[----:B----4-:R-:W-:Y:S02]  /*827b0*/  FMUL R17, R150, UR21 ;  /* 0x0000001596117c20 */ /* 0x010fe40008400000 */
[----:B------:R-:W4:Y:S01]  /*827c0*/  LDL.LU R150, [R1+0x1418] ;  /* 0x0014180001967983 */ /* 0x000f220000300800 */
[----:B------:R-:W-:Y:S02]  /*827d0*/  ISETP.LT.OR P6, PT, R27, 0x1b2, !P1 ;  /* 0x000001b21b00780c */ /* 0x000fe40004fc1670 */
[----:B--2---:R-:W-:Y:S01]  /*827e0*/  F2FP.SATFINITE.E4M3.F32.PACK_AB_MERGE_C R63, RZ, R17, RZ ;  /* 0x00000011ff3f723e */ /* 0x004fe200048070ff */
[----:B------:R-:W-:Y:S02]  /*827f0*/  FMUL R17, R151, UR21 ;  /* 0x0000001597117c20 */ /* 0x000fe40008400000 */
[----:B------:R-:W2:Y:S03]  /*82800*/  LDL.LU R151, [R1+0x141c] ;  /* 0x00141c0001977983 */ /* 0x000ea60000300800 */
[----:B-1----:R-:W-:Y:S01]  /*82810*/  F2FP.SATFINITE.E4M3.F32.PACK_AB_MERGE_C R19, RZ, R17, RZ ;  /* 0x00000011ff13723e */ /* 0x002fe200048070ff */
[----:B------:R-:W-:-:S02]  /*82820*/  FMUL R17, R222, UR21 ;  /* 0x00000015de117c20 */ /* 0x000fc40008400000 */
[----:B------:R-:W2:Y:S04]  /*82830*/  LDL.LU R222, [R1+0x1420] ;  /* 0x0014200001de7983 */ /* 0x000ea80000300800 */
[----:B------:R0:W-:Y:S02]  /*82840*/  @!P6 STG.E.U8 desc[UR22][R226.64+0x1b1], R21 ;  /* 0x0001b115e200e986 */ /* 0x0001e4000c101116 */
[----:B0-----:R-:W-:Y:S02]  /*82850*/  F2FP.SATFINITE.E4M3.F32.PACK_AB_MERGE_C R21, RZ, R17, RZ ;  /* 0x00000011ff15723e */ /* 0x001fe400048070ff */
[----:B------:R-:W-:Y:S01]  /*82860*/  ISETP.LT.OR P5, PT, R27, 0x1b9, !P2 ;  /* 0x000001b91b00780c */ /* 0x000fe200057a1670 */
[----:B---3--:R-:W-:Y:S02]  /*82870*/  FMUL R17, R223, UR21 ;  /* 0x00000015df117c20 */ /* 0x008fe40008400000 */
[----:B------:R-:W3:Y:S10]  /*82880*/  LDL.LU R223, [R1+0x1424] ;  /* 0x0014240001df7983 */ /* 0x000ef40000300800 */
[----:B------:R-:W-:Y:S01]  /*82890*/  @!P5 STG.E.U8 desc[UR22][R60.64+0x1b8], R63 ;  /* 0x0001b83f3c00d986 */ /* 0x000fe2000c101116 */
[----:B------:R-:W-:-:S02]  /*828a0*/  ISETP.LT.OR P5, PT, R27, 0x1b9, !P1 ;  /* 0x000001b91b00780c */ /* 0x000fc40004fa1670 */
[----:B------:R-:W-:-:S11]  /*828b0*/  ISETP.LT.OR P6, PT, R27, 0x1ba, !P2 ;  /* 0x000001ba1b00780c */ /* 0x000fd600057c1670 */
[----:B------:R-:W0:Y:S02]  /*828c0*/  @!P5 LDC.64 R64, c[0x0][0x5c0] ;  /* 0x00017000ff40db82 */ /* 0x000e240000000a00 */
[----:B------:R1:W-:Y:S01]  /*828d0*/  @!P6 STG.E.U8 desc[UR22][R58.64+0x1b9], R19 ;  /* 0x0001b9133a00e986 */ /* 0x0003e2000c101116 */
[----:B0-----:R-:W-:-:S05]  /*828e0*/  @!P5 IADD3 R224, P6, R224, R64, RZ ;  /* 0x00000040e0e0d210 */ /* 0x001fca0007fde0ff */
[----:B------:R-:W-:Y:S01]  /*828f0*/  @!P5 IMAD.X R225, R221, 0x1, R65, P6 ;  /* 0x00000001dde1d824 */ /* 0x000fe200030e0641 */
[C---:B------:R-:W-:Y:S02]  /*82900*/  ISETP.LT.OR P5, PT, R27.reuse, 0x1ba, !P1 ;  /* 0x000001ba1b00780c */ /* 0x040fe40004fa1670 */
[----:B------:R-:W-:-:S11]  /*82910*/  ISETP.LT.OR P6, PT, R27, 0x1b9, !P1 ;  /* 0x000001b91b00780c */ /* 0x000fd60004fc1670 */
[----:B------:R-:W0:Y:S02]  /*82920*/  @!P5 LDC.64 R64, c[0x0][0x5c0] ;  /* 0x00017000ff40db82 */ /* 0x000e240000000a00 */
[----:B------:R4:W-:Y:S01]  /*82930*/  @!P6 STG.E.U8 desc[UR22][R224.64+0x1b8], R21 ;  /* 0x0001b815e000e986 */ /* 0x0009e2000c101116 */
[----:B-1----:R-:W-:Y:S01]  /*82940*/  F2FP.SATFINITE.E4M3.F32.PACK_AB_MERGE_C R19, RZ, R17, RZ ;  /* 0x00000011ff13723e */ /* 0x002fe200048070ff */
[----:B------:R-:W-:Y:S02]  /*82950*/  FMUL R17, R26, UR21 ;  /* 0x000000151a117c20 */ /* 0x000fe40008400000 */
[----:B------:R-:W3:Y:S01]  /*82960*/  LDL.LU R26, [R1+0x1428] ;  /* 0x00142800011a7983 */ /* 0x000ee20000300800 */
[----:B0-----:R-:W-:-:S05]  /*82970*/  @!P5 IADD3 R220, P6, R220, R64, RZ ;  /* 0x00000040dcdcd210 */ /* 0x001fca0007fde0ff */
[----:B------:R-:W-:Y:S01]  /*82980*/  @!P5 IMAD.X R221, R219, 0x1, R65, P6 ;  /* 0x00000001dbddd824 */ /* 0x000fe200030e0641 */
[C---:B------:R-:W-:Y:S02]  /*82990*/  ISETP.LT.OR P6, PT, R27.reuse, 0x1ba, !P1 ;  /* 0x000001ba1b00780c */ /* 0x040fe40004fc1670 */
[----:B------:R-:W-:Y:S01]  /*829a0*/  F2FP.SATFINITE.E4M3.F32.PACK_AB_MERGE_C R59, RZ, R17, RZ ;  /* 0x00000011ff3b723e */ /* 0x000fe200048070ff */
[----:B----4-:R-:W-:Y:S01]  /*829b0*/  FMUL R17, R150, UR21 ;  /* 0x0000001596117c20 */ /* 0x010fe20008400000 */
[----:B------:R-:W-:Y:S01]  /*829c0*/  ISETP.LT.OR P5, PT, R27, 0x1c1, !P2 ;  /* 0x000001c11b00780c */ /* 0x000fe200057a1670 */
[----:B------:R-:W4:Y:S03]  /*829d0*/  LDL.LU R150, [R1+0x142c] ;  /* 0x00142c0001967983 */ /* 0x000f260000300800 */
[----:B------:R-:W-:Y:S01]  /*829e0*/  F2FP.SATFINITE.E4M3.F32.PACK_AB_MERGE_C R21, RZ, R17, RZ ;  /* 0x00000011ff15723e */ /* 0x000fe200048070ff */
[----:B--2---:R-:W-:-:S02]  /*829f0*/  FMUL R17, R151, UR21 ;  /* 0x0000001597117c20 */ /* 0x004fc40008400000 */
[----:B------:R-:W2:Y:S04]  /*82a00*/  LDL.LU R151, [R1+0x1430] ;  /* 0x0014300001977983 */ /* 0x000ea80000300800 */
[----:B------:R0:W-:Y:S01]  /*82a10*/  @!P6 STG.E.U8 desc[UR22][R220.64+0x1b9], R19 ;  /* 0x0001b913dc00e986 */ /* 0x0001e2000c101116 */
[----:B------:R-:W-:-:S03]  /*82a20*/  ISETP.LT.OR P6, PT, R27, 0x1c2, !P2 ;  /* 0x000001c21b00780c */ /* 0x000fc600057c1670 */
[----:B------:R-:W-:Y:S01]  /*82a30*/  @!P5 STG.E.U8 desc[UR22][R56.64+0x1c0], R59 ;  /* 0x0001c03b3800d986 */ /* 0x000fe2000c101116 */
[----:B0-----:R-:W-:Y:S01]  /*82a40*/  F2FP.SATFINITE.E4M3.F32.PACK_AB_MERGE_C R19, RZ, R17, RZ ;  /* 0x00000011ff13723e */ /* 0x001fe200048070ff */
[----:B------:R-:W-:Y:S02]  /*82a50*/  FMUL R17, R222, UR21 ;  /* 0x00000015de117c20 */ /* 0x000fe40008400000 */
[----:B------:R-:W2:Y:S06]  /*82a60*/  LDL.LU R222, [R1+0x1434] ;  /* 0x0014340001de7983 */ /* 0x000eac0000300800 */
[----:B------:R0:W-:Y:S02]  /*82a70*/  @!P6 STG.E.U8 desc[UR22][R54.64+0x1c1], R21 ;  /* 0x0001c1153600e986 */ /* 0x0001e4000c101116 */
[----:B0-----:R-:W-:Y:S01]  /*82a80*/  F2FP.SATFINITE.E4M3.F32.PACK_AB_MERGE_C R21, RZ, R17, RZ ;  /* 0x00000011ff15723e */ /* 0x001fe200048070ff */
[----:B---3--:R-:W-:-:S02]  /*82a90*/  FMUL R17, R223, UR21 ;  /* 0x00000015df117c20 */ /* 0x008fc40008400000 */
[----:B------:R-:W3:Y:S01]  /*82aa0*/  LDL.LU R223, [R1+0x1438] ;  /* 0x0014380001df7983 */ /* 0x000ee20000300800 */
[----:B------:R-:W-:-:S13]  /*82ab0*/  ISETP.LT.OR P5, PT, R27, 0x1c1, !P1 ;  /* 0x000001c11b00780c */ /* 0x000fda0004fa1670 */
[----:B------:R-:W0:Y:S02]  /*82ac0*/  @!P5 LDC.64 R60, c[0x0][0x5c0] ;  /* 0x00017000ff3cdb82 */ /* 0x000e240000000a00 */
[----:B0-----:R-:W-:-:S05]  /*82ad0*/  @!P5 IADD3 R218, P6, R218, R60, RZ ;  /* 0x0000003cdadad210 */ /* 0x001fca0007fde0ff */
[----:B------:R-:W-:Y:S01]  /*82ae0*/  @!P5 IMAD.X R219, R217, 0x1, R61, P6 ;  /* 0x00000001d9dbd824 */ /* 0x000fe200030e063d */
[C---:B------:R-:W-:Y:S02]  /*82af0*/  ISETP.LT.OR P5, PT, R27.reuse, 0x1c2, !P1 ;  /* 0x000001c21b00780c */ /* 0x040fe40004fa1670 */
[----:B------:R-:W-:-:S11]  /*82b00*/  ISETP.LT.OR P6, PT, R27, 0x1c1, !P1 ;  /* 0x000001c11b00780c */ /* 0x000fd60004fc1670 */
[----:B------:R-:W0:Y:S02]  /*82b10*/  @!P5 LDC.64 R60, c[0x0][0x5c0] ;  /* 0x00017000ff3cdb82 */ /* 0x000e240000000a00 */
[----:B------:R1:W-:Y:S01]  /*82b20*/  @!P6 STG.E.U8 desc[UR22][R218.64+0x1c0], R19 ;  /* 0x0001c013da00e986 */ /* 0x0003e2000c101116 */
[----:B------:R-:W-:Y:S01]  /*82b30*/  F2FP.SATFINITE.E4M3.F32.PACK_AB_MERGE_C R55, RZ, R17, RZ ;  /* 0x00000011ff37723e */ /* 0x000fe200048070ff */
[----:B------:R-:W-:Y:S02]  /*82b40*/  FMUL R17, R26, UR21 ;  /* 0x000000151a117c20 */ /* 0x000fe40008400000 */
[----:B------:R-:W3:Y:S01]  /*82b50*/  LDL.LU R26, [R1+0x143c] ;  /* 0x00143c00011a7983 */ /* 0x000ee20000300800 */
[----:B0-----:R-:W-:-:S05]  /*82b60*/  @!P5 IADD3 R216, P6, R216, R60, RZ ;  /* 0x0000003cd8d8d210 */ /* 0x001fca0007fde0ff */
[----:B------:R-:W-:Y:S01]  /*82b70*/  @!P5 IMAD.X R217, R215, 0x1, R61, P6 ;  /* 0x00000001d7d9d824 */ /* 0x000fe200030e063d */
[C---:B------:R-:W-:Y:S02]  /*82b80*/  ISETP.LT.OR P6, PT, R27.reuse, 0x1c2, !P1 ;  /* 0x000001c21b00780c */ /* 0x040fe40004fc1670 */
[C---:B------:R-:W-:Y:S02]  /*82b90*/  ISETP.LT.OR P5, PT, R27.reuse, 0x1c9, !P2 ;  /* 0x000001c91b00780c */ /* 0x040fe400057a1670 */
[----:B-1----:R-:W-:Y:S01]  /*82ba0*/  F2FP.SATFINITE.E4M3.F32.PACK_AB_MERGE_C R19, RZ, R17, RZ ;  /* 0x00000011ff13723e */ /* 0x002fe200048070ff */
[----:B----4-:R-:W-:Y:S02]  /*82bb0*/  FMUL R17, R150, UR21 ;  /* 0x0000001596117c20 */ /* 0x010fe40008400000 */
[----:B------:R-:W4:Y:S06]  /*82bc0*/  LDL.LU R150, [R1+0x1440] ;  /* 0x0014400001967983 */ /* 0x000f2c0000300800 */
[----:B------:R0:W-:Y:S01]  /*82bd0*/  @!P6 STG.E.U8 desc[UR22][R216.64+0x1c1], R21 ;  /* 0x0001c115d800e986 */ /* 0x0001e2000c101116 */
[----:B------:R-:W-:-:S03]  /*82be0*/  ISETP.LT.OR P6, PT, R27, 0x1ca, !P2 ;  /* 0x000001ca1b00780c */ /* 0x000fc600057c1670 */
[----:B------:R-:W-:Y:S01]  /*82bf0*/  @!P5 STG.E.U8 desc[UR22][R52.64+0x1c8], R55 ;  /* 0x0001c8373400d986 */ /* 0x000fe2000c101116 */
[----:B0-----:R-:W-:Y:S01]  /*82c00*/  F2FP.SATFINITE.E4M3.F32.PACK_AB_MERGE_C R21, RZ, R17, RZ ;  /* 0x00000011ff15723e */ /* 0x001fe200048070ff */
[----:B--2---:R-:W-:Y:S02]  /*82c10*/  FMUL R17, R151, UR21 ;  /* 0x0000001597117c20 */ /* 0x004fe40008400000 */
[----:B------:R-:W2:Y:S06]  /*82c20*/  LDL.LU R151, [R1+0x1444] ;  /* 0x0014440001977983 */ /* 0x000eac0000300800 */
[----:B------:R0:W-:Y:S02]  /*82c30*/  @!P6 STG.E.U8 desc[UR22][R50.64+0x1c9], R19 ;  /* 0x0001c9133200e986 */ /* 0x0001e4000c101116 */
[----:B0-----:R-:W-:Y:S01]  /*82c40*/  F2FP.SATFINITE.E4M3.F32.PACK_AB_MERGE_C R19, RZ, R17, RZ ;  /* 0x00000011ff13723e */ /* 0x001fe200048070ff */
[----:B------:R-:W-:-:S02]  /*82c50*/  FMUL R17, R222, UR21 ;  /* 0x00000015de117c20 */ /* 0x000fc40008400000 */
[----:B------:R-:W2:Y:S03]  /*82c60*/  LDL.LU R222, [R1+0x1448] ;  /* 0x0014480001de7983 */ /* 0x000ea60000300800 */
[----:B------:R-:W-:Y:S02]  /*82c70*/  F2FP.SATFINITE.E4M3.F32.PACK_AB_MERGE_C R51, RZ, R17, RZ ;  /* 0x00000011ff33723e */ /* 0x000fe400048070ff */
[----:B------:R-:W-:-:S13]  /*82c80*/  ISETP.LT.OR P5, PT, R27, 0x1c9, !P1 ;  /* 0x000001c91b00780c */ /* 0x000fda0004fa1670 */
[----:B------:R-:W0:Y:S01]  /*82c90*/  @!P5 LDC.64 R56, c[0x0][0x5c0] ;  /* 0x00017000ff38db82 */ /* 0x000e220000000a00 */
[----:B---3--:R-:W-:Y:S02]  /*82ca0*/  FMUL R17, R223, UR21 ;  /* 0x00000015df117c20 */ /* 0x008fe40008400000 */
[----:B------:R-:W3:Y:S01]  /*82cb0*/  LDL.LU R223, [R1+0x144c] ;  /* 0x00144c0001df7983 */ /* 0x000ee20000300800 */
[----:B0-----:R-:W-:-:S05]  /*82cc0*/  @!P5 IADD3 R214, P6, R214, R56, RZ ;  /* 0x00000038d6d6d210 */ /* 0x001fca0007fde0ff */
[----:B------:R-:W-:Y:S01]  /*82cd0*/  @!P5 IMAD.X R215, R213, 0x1, R57, P6 ;  /* 0x00000001d5d7d824 */ /* 0x000fe200030e0639 */
[C---:B------:R-:W-:Y:S02]  /*82ce0*/  ISETP.LT.OR P5, PT, R27.reuse, 0x1ca, !P1 ;  /* 0x000001ca1b00780c */ /* 0x040fe40004fa1670 */
[----:B------:R-:W-:-:S11]  /*82cf0*/  ISETP.LT.OR P6, PT, R27, 0x1c9, !P1 ;  /* 0x000001c91b00780c */ /* 0x000fd60004fc1670 */
[----:B------:R-:W0:Y:S02]  /*82d00*/  @!P5 LDC.64 R56, c[0x0][0x5c0] ;  /* 0x00017000ff38db82 */ /* 0x000e240000000a00 */
[----:B------:R1:W-:Y:S01]  /*82d10*/  @!P6 STG.E.U8 desc[UR22][R214.64+0x1c8], R21 ;  /* 0x0001c815d600e986 */ /* 0x0003e2000c101116 */
[----:B0-----:R-:W-:-:S05]  /*82d20*/  @!P5 IADD3 R212, P6, R212, R56, RZ ;  /* 0x00000038d4d4d210 */ /* 0x001fca0007fde0ff */
[----:B------:R-:W-:Y:S01]  /*82d30*/  @!P5 IMAD.X R213, R143, 0x1, R57, P6 ;  /* 0x000000018fd5d824 */ /* 0x000fe200030e0639 */
[C---:B------:R-:W-:Y:S02]  /*82d40*/  ISETP.LT.OR P6, PT, R27.reuse, 0x1ca, !P1 ;  /* 0x000001ca1b00780c */ /* 0x040fe40004fc1670 */
[----:B------:R-:W-:-:S11]  /*82d50*/  ISETP.LT.OR P5, PT, R27, 0x1d1, !P2 ;  /* 0x000001d11b00780c */ /* 0x000fd600057a1670 */
[----:B------:R0:W-:Y:S04]  /*82d60*/  @!P6 STG.E.U8 desc[UR22][R212.64+0x1c9], R19 ;  /* 0x0001c913d400e986 */ /* 0x0001e8000c101116 */
[----:B------:R-:W-:Y:S01]  /*82d70*/  @!P5 STG.E.U8 desc[UR22][R48.64+0x1d0], R51 ;  /* 0x0001d0333000d986 */ /* 0x000fe2000c101116 */
[C---:B------:R-:W-:Y:S02]  /*82d80*/  ISETP.LT.OR P5, PT, R27.reuse, 0x1d1, !P1 ;  /* 0x000001d11b00780c */ /* 0x040fe40004fa1670 */
[----:B------:R-:W-:-:S11]  /*82d90*/  ISETP.LT.OR P6, PT, R27, 0x1d2, !P2 ;  /* 0x000001d21b00780c */ /* 0x000fd600057c1670 */
[----:B------:R-:W2:Y:S01]  /*82da0*/  @!P5 LDC.64 R52, c[0x0][0x5c0] ;  /* 0x00017000ff34db82 */ /* 0x000ea20000000a00 */
[----:B-1----:R-:W-:Y:S01]  /*82db0*/  F2FP.SATFINITE.E4M3.F32.PACK_AB_MERGE_C R21, RZ, R17, RZ ;  /* 0x00000011ff15723e */ /* 0x002fe200048070ff */
[----:B------:R-:W-:Y:S02]  /*82dc0*/  FMUL R17, R26, UR21 ;  /* 0x000000151a117c20 */ /* 0x000fe40008400000 */
[----:B------:R-:W3:Y:S04]  /*82dd0*/  LDL.LU R26, [R1+0x1450] ;  /* 0x00145000011a7983 */ /* 0x000ee80000300800 */
[----:B------:R1:W-:Y:S01]  /*82de0*/  @!P6 STG.E.U8 desc[UR22][R46.64+0x1d1], R21 ;  /* 0x0001d1152e00e986 */ /* 0x0003e2000c101116 */
[----:B0-----:R-:W-:Y:S01]  /*82df0*/  F2FP.SATFINITE.E4M3.F32.PACK_AB_MERGE_C R19, RZ, R17, RZ ;  /* 0x00000011ff13723e */ /* 0x001fe200048070ff */
[----:B----4-:R-:W-:-:S02]  /*82e00*/  FMUL R17, R150, UR21 ;  /* 0x0000001596117c20 */ /* 0x010fc40008400000 */
[----:B------:R-:W4:Y:S01]  /*82e10*/  LDL.LU R150, [R1+0x1454] ;  /* 0x0014540001967983 */ /* 0x000f220000300800 */
[----:B--2---:R-:W-:Y:S02]  /*82e20*/  @!P5 IADD3 R142, P6, R142, R52, RZ ;  /* 0x000000348e8ed210 */ /* 0x004fe40007fde0ff */
[----:B-1----:R-:W-:-:S03]  /*82e30*/  F2FP.SATFINITE.E4M3.F32.PACK_AB_MERGE_C R21, RZ, R17, RZ ;  /* 0x00000011ff15723e */ /* 0x002fc600048070ff */
[----:B------:R-:W-:Y:S01]  /*82e40*/  @!P5 IMAD.X R143, R141, 0x1, R53, P6 ;  /* 0x000000018d8fd824 */ /* 0x000fe200030e0635 */
[----:B------:R-:W-:Y:S01]  /*82e50*/  ISETP.LT.OR P6, PT, R27, 0x1d1, !P1 ;  /* 0x000001d11b00780c */ /* 0x000fe20004fc1670 */
[----:B------:R-:W-:Y:S02]  /*82e60*/  FMUL R17, R151, UR21 ;  /* 0x0000001597117c20 */ /* 0x000fe40008400000 */
[----:B------:R-:W2:Y:S03]  /*82e70*/  LDL.LU R151, [R1+0x1458] ;  /* 0x0014580001977983 */ /* 0x000ea60000300800 */
[----:B------:R-:W-:-:S07]  /*82e80*/  F2FP.SATFINITE.E4M3.F32.PACK_AB_MERGE_C R47, RZ, R17, RZ ;  /* 0x00000011ff2f723e */ /* 0x000fce00048070ff */
[----:B------:R0:W-:Y:S01]  /*82e90*/  @!P6 STG.E.U8 desc[UR22][R142.64+0x1d0], R19 ;  /* 0x0001d0138e00e986 */ /* 0x0001e2000c101116 */
[----:B------:R-:W-:-:S03]  /*82ea0*/  FMUL R17, R222, UR21 ;  /* 0x00000015de117c20 */ /* 0x000fc60008400000 */
[----:B------:R-:W2:Y:S02]  /*82eb0*/  LDL.LU R222, [R1+0x145c] ;  /* 0x00145c0001de7983 */ /* 0x000ea40000300800 */
[----:B0-----:R-:W-:Y:S02]  /*82ec0*/  F2FP.SATFINITE.E4M3.F32.PACK_AB_MERGE_C R19, RZ, R17, RZ ;  /* 0x00000011ff13723e */ /* 0x001fe400048070ff */
[----:B------:R-:W-:-:S13]  /*82ed0*/  ISETP.LT.OR P5, PT, R27, 0x1d2, !P1 ;  /* 0x000001d21b00780c */ /* 0x000fda0004fa1670 */
[----:B------:R-:W0:Y:S01]  /*82ee0*/  @!P5 LDC.64 R52, c[0x0][0x5c0] ;  /* 0x00017000ff34db82 */ /* 0x000e220000000a00 */
[----:B---3--:R-:W-:Y:S02]  /*82ef0*/  FMUL R17, R223, UR21 ;  /* 0x00000015df117c20 */ /* 0x008fe40008400000 */
[----:B------:R-:W3:Y:S01]  /*82f00*/  LDL.LU R223, [R1+0x1460] ;  /* 0x0014600001df7983 */ /* 0x000ee20000300800 */
[----:B0-----:R-:W-:-:S03]  /*82f10*/  @!P5 IADD3 R140, P6, R140, R52, RZ ;  /* 0x000000348c8cd210 */ /* 0x001fc60007fde0ff */
[----:B------:R-:W3:Y:S02]  /*82f20*/  LDL.LU R157, [R1+0x1464] ;  /* 0x00146400019d7983 */ /* 0x000ee40000300800 */
[----:B------:R-:W-:Y:S01]  /*82f30*/  @!P5 IMAD.X R141, R139, 0x1, R53, P6 ;  /* 0x000000018b8dd824 */ /* 0x000fe200030e0635 */
[C---:B------:R-:W-:Y:S02]  /*82f40*/  ISETP.LT.OR P6, PT, R27.reuse, 0x1d2, !P1 ;  /* 0x000001d21b00780c */ /* 0x040fe40004fc1670 */
[----:B------:R-:W-:-:S11]  /*82f50*/  ISETP.LT.OR P5, PT, R27, 0x1d9, !P2 ;  /* 0x000001d91b00780c */ /* 0x000fd600057a1670 */
[----:B------:R0:W-:Y:S04]  /*82f60*/  @!P6 STG.E.U8 desc[UR22][R140.64+0x1d1], R21 ;  /* 0x0001d1158c00e986 */ /* 0x0001e8000c101116 */
[----:B------:R-:W-:Y:S01]  /*82f70*/  @!P5 STG.E.U8 desc[UR22][R44.64+0x1d8], R47 ;  /* 0x0001d82f2c00d986 */ /* 0x000fe2000c101116 */
        /* <DEDUP_REMOVED lines=8> */
[----:B------:R-:W1:Y:S01]  /*83000*/  @!P5 LDC.64 R48, c[0x0][0x5c0] ;  /* 0x00017000ff30db82 */ /* 0x000e620000000a00 */
[----:B0-----:R-:W-:Y:S01]  /*83010*/  F2FP.SATFINITE.E4M3.F32.PACK_AB_MERGE_C R21, RZ, R17, RZ ;  /* 0x00000011ff15723e */ /* 0x001fe200048070ff */
[----:B------:R-:W-:Y:S02]  /*83020*/  FMUL R17, R26, UR21 ;  /* 0x000000151a117c20 */ /* 0x000fe40008400000 */
[----:B------:R-:W3:Y:S04]  /*83030*/  LDL.LU R26, [R1+0x1468] ;  /* 0x00146800011a7983 */ /* 0x000ee80000300800 */
[----:B------:R0:W-:Y:S01]  /*83040*/  @!P6 STG.E.U8 desc[UR22][R138.64+0x1d8], R21 ;  /* 0x0001d8158a00e986 */ /* 0x0001e2000c101116 */
[----:B------:R-:W-:Y:S01]  /*83050*/  F2FP.SATFINITE.E4M3.F32.PACK_AB_MERGE_C R19, RZ, R17, RZ ;  /* 0x00000011ff13723e */ /* 0x000fe200048070ff */
[----:B----4-:R-:W-:-:S02]  /*83060*/  FMUL R17, R150, UR21 ;  /* 0x0000001596117c20 */ /* 0x010fc40008400000 */
[----:B------:R-:W4:Y:S01]  /*83070*/  LDL.LU R150, [R1+0x146c] ;  /* 0x00146c0001967983 */ /* 0x000f220000300800 */
[----:B-1----:R-:W-:Y:S02]  /*83080*/  @!P5 IADD3 R134, P6, R134, R48, RZ ;  /* 0x000000308686d210 */ /* 0x002fe40007fde0ff */
[----:B------:R-:W-:-:S03]  /*83090*/  F2FP.SATFINITE.E4M3.F32.PACK_AB_MERGE_C R43, RZ, R17, RZ ;  /* 0x00000011ff2b723e */ /* 0x000fc600048070ff */
[----:B------:R-:W-:Y:S01]  /*830a0*/  @!P5 IMAD.X R135, R133, 0x1, R49, P6 ;  /* 0x000000018587d824 */ /* 0x000fe200030e0631 */
[----:B------:R-:W-:Y:S01]  /*830b0*/  ISETP.LT.OR P6, PT, R27, 0x1da, !P1 ;  /* 0x000001da1b00780c */ /* 0x000fe20004fc1670 */
[----:B--2---:R-:W-:Y:S02]  /*830c0*/  FMUL R17, R151, UR21 ;  /* 0x0000001597117c20 */ /* 0x004fe40008400000 */
[----:B------:R-:W2:Y:S03]  /*830d0*/  LDL.LU R151, [R1+0x1470] ;  /* 0x0014700001977983 */ /* 0x000ea60000300800 */
[----:B0-----:R-:W-:-:S07]  /*830e0*/  F2FP.SATFINITE.E4M3.F32.PACK_AB_MERGE_C R21, RZ, R17, RZ ;  /* 0x00000011ff15723e */ /* 0x001fce00048070ff */
[----:B------:R0:W-:Y:S01]  /*830f0*/  @!P6 STG.E.U8 desc[UR22][R134.64+0x1d9], R19 ;  /* 0x0001d9138600e986 */ /* 0x0001e2000c101116 */
[----:B------:R-:W-:-:S03]  /*83100*/  FMUL R17, R222, UR21 ;  /* 0x00000015de117c20 */ /* 0x000fc60008400000 */
[----:B------:R-:W2:Y:S02]  /*83110*/  LDL.LU R222, [R1+0x1474] ;  /* 0x0014740001de7983 */ /* 0x000ea40000300800 */
[----:B0-----:R-:W-:Y:S01]  /*83120*/  F2FP.SATFINITE.E4M3.F32.PACK_AB_MERGE_C R19, RZ, R17, RZ ;  /* 0x00000011ff13723e */ /* 0x001fe200048070ff */
[----:B---3--:R-:W-:Y:S02]  /*83130*/  FMUL R17, R223, UR21 ;  /* 0x00000015df117c20 */ /* 0x008fe40008400000 */
[----:B------:R-:W3:Y:S01]  /*83140*/  LDL.LU R223, [R1+0x1478] ;  /* 0x0014780001df7983 */ /* 0x000ee20000300800 */
[----:B------:R-:W-:-:S13]  /*83150*/  ISETP.LT.OR P5, PT, R27, 0x1e1, !P2 ;  /* 0x000001e11b00780c */ /* 0x000fda00057a1670 */
[----:B------:R-:W-:Y:S01]  /*83160*/  @!P5 STG.E.U8 desc[UR22][R40.64+0x1e0], R43 ;  /* 0x0001e02b2800d986 */ /* 0x000fe2000c101116 */
        /* <DEDUP_REMOVED lines=8> */
[----:B------:R-:W0:Y:S01]  /*831f0*/  @!P5 LDC.64 R44, c[0x0][0x5c0] ;  /* 0x00017000ff2cdb82 */ /* 0x000e220000000a00 */
[----:B-1----:R-:W-:Y:S01]  /*83200*/  F2FP.SATFINITE.E4M3.F32.PACK_AB_MERGE_C R21, RZ, R17, RZ ;  /* 0x00000011ff15723e */ /* 0x002fe200048070ff */
[----:B------:R-:W-:Y:S02]  /*83210*/  FMUL R17, R157, UR21 ;  /* 0x000000159d117c20 */ /* 0x000fe40008400000 */
[----:B------:R-:W3:Y:S04]  /*83220*/  LDL.LU R157, [R1+0x147c] ;  /* 0x00147c00019d7983 */ /* 0x000ee80000300800 */
[----:B------:R1:W-:Y:S01]  /*83230*/  @!P6 STG.E.U8 desc[UR22][R132.64+0x1e0], R19 ;  /* 0x0001e0138400e986 */ /* 0x0003e2000c101116 */
[----:B------:R-:W-:Y:S01]  /*83240*/  F2FP.SATFINITE.E4M3.F32.PACK_AB_MERGE_C R39, RZ, R17, RZ ;  /* 0x00000011ff27723e */ /* 0x000fe200048070ff */
[----:B------:R-:W-:-:S02]  /*83250*/  FMUL R17, R26, UR21 ;  /* 0x000000151a117c20 */ /* 0x000fc40008400000 */
[----:B------:R-:W3:Y:S01]  /*83260*/  LDL.LU R26, [R1+0x1480] ;  /* 0x00148000011a7983 */ /* 0x000ee20000300800 */
[----:B0-----:R-:W-:-:S05]  /*83270*/  @!P5 IADD3 R128, P6, R128, R44, RZ ;  /* 0x0000002c8080d210 */ /* 0x001fca0007fde0ff */
[----:B------:R-:W-:Y:S01]  /*83280*/  @!P5 IMAD.X R129, R127, 0x1, R45, P6 ;  /* 0x000000017f81d824 */ /* 0x000fe200030e062d */
[----:B------:R-:W-:-:S04]  /*83290*/  ISETP.LT.OR P6, PT, R27, 0x1ea, !P2 ;  /* 0x000001ea1b00780c */ /* 0x000fc800057c1670 */
[----:B------:R0:W-:Y:S01]  /*832a0*/  @!P5 STG.E.U8 desc[UR22][R128.64+0x1e1], R21 ;  /* 0x0001e1158000d986 */ /* 0x0001e2000c101116 */
[----:B------:R-:W-:Y:S02]  /*832b0*/  ISETP.LT.OR P5, PT, R27, 0x1e9, !P2 ;  /* 0x000001e91b00780c */ /* 0x000fe400057a1670 */
[----:B-1----:R-:W-:Y:S01]  /*832c0*/  F2FP.SATFINITE.E4M3.F32.PACK_AB_MERGE_C R19, RZ, R17, RZ ;  /* 0x00000011ff13723e */ /* 0x002fe200048070ff */
[----:B----4-:R-:W-:Y:S02]  /*832d0*/  FMUL R17, R150, UR21 ;  /* 0x0000001596117c20 */ /* 0x010fe40008400000 */
[----:B------:R-:W4:Y:S03]  /*832e0*/  LDL.LU R150, [R1+0x1484] ;  /* 0x0014840001967983 */ /* 0x000f260000300800 */
[----:B0-----:R-:W-:Y:S01]  /*832f0*/  F2FP.SATFINITE.E4M3.F32.PACK_AB_MERGE_C R21, RZ, R17, RZ ;  /* 0x00000011ff15723e */ /* 0x001fe200048070ff */
[----:B--2---:R-:W-:-:S04]  /*83300*/  FMUL R17, R151, UR21 ;  /* 0x0000001597117c20 */ /* 0x004fc80008400000 */
[----:B------:R-:W-:Y:S04]  /*83310*/  @!P5 STG.E.U8 desc[UR22][R36.64+0x1e8], R39 ;  /* 0x0001e8272400d986 */ /* 0x000fe8000c101116 */
[----:B------:R0:W-:Y:S04]  /*83320*/  @!P6 STG.E.U8 desc[UR22][R34.64+0x1e9], R19 ;  /* 0x0001e9132200e986 */ /* 0x0001e8000c101116 */
[----:B------:R-:W2:Y:S01]  /*83330*/  LDL.LU R151, [R1+0x1488] ;  /* 0x0014880001977983 */ /* 0x000ea20000300800 */
[----:B0-----:R-:W-:Y:S01]  /*83340*/  F2FP.SATFINITE.E4M3.F32.PACK_AB_MERGE_C R19, RZ, R17, RZ ;  /* 0x00000011ff13723e */ /* 0x001fe200048070ff */
[----:B------:R-:W-:-:S02]  /*83350*/  FMUL R17, R222, UR21 ;  /* 0x00000015de117c20 */ /* 0x000fc40008400000 */
[----:B------:R-:W2:Y:S03]  /*83360*/  LDL.LU R222, [R1+0x148c] ;  /* 0x00148c0001de7983 */ /* 0x000ea60000300800 */
[----:B------:R-:W-:Y:S01]  /*83370*/  F2FP.SATFINITE.E4M3.F32.PACK_AB_MERGE_C R35, RZ, R17, RZ ;  /* 0x00000011ff23723e */ /* 0x000fe200048070ff */
[----:B---3--:R-:W-:Y:S02]  /*83380*/  FMUL R17, R223, UR21 ;  /* 0x00000015df117c20 */ /* 0x008fe40008400000 */
[----:B------:R-:W3:Y:S01]  /*83390*/  LDL.LU R223, [R1+0x1490] ;  /* 0x0014900001df7983 */ /* 0x000ee20000300800 */
[----:B------:R-:W-:-:S13]  /*833a0*/  LOP3.LUT P5, RZ, R15, 0x8, RZ, 0xc0, !PT ;  /* 0x000000080fff7812 */ /* 0x000fda00078ac0ff */
[----:B------:R-:W0:Y:S01]  /*833b0*/  @!P5 LDC.64 R40, c[0x0][0x5c0] ;  /* 0x00017000ff28db82 */ /* 0x000e220000000a00 */
[C---:B------:R-:W-:Y:S02]  /*833c0*/  LOP3.LUT P4, RZ, R15.reuse, 0x10, RZ, 0xc0, !PT ;  /* 0x000000100fff7812 */ /* 0x040fe4000788c0ff */
[C---:B------:R-:W-:Y:S02]  /*833d0*/  LOP3.LUT P0, RZ, R15.reuse, 0x40, RZ, 0xc0, !PT ;  /* 0x000000400fff7812 */ /* 0x040fe4000780c0ff */
[----:B------:R-:W-:-:S11]  /*833e0*/  LOP3.LUT P3, RZ, R15, 0x100, RZ, 0xc0, !PT ;  /* 0x000001000fff7812 */ /* 0x000fd6000786c0ff */
[----:B------:R-:W1:Y:S01]  /*833f0*/  @!P0 LDC.64 R38, c[0x0][0x5c0] ;  /* 0x00017000ff268b82 */ /* 0x000e620000000a00 */
[----:B0-----:R-:W-:-:S05]  /*83400*/  @!P5 IADD3 R126, P6, R126, R40, RZ ;  /* 0x000000287e7ed210 */ /* 0x001fca0007fde0ff */
[----:B------:R-:W-:Y:S02]  /*83410*/  @!P5 IMAD.X R127, R117, 0x1, R41, P6 ;  /* 0x00000001757fd824 */ /* 0x000fe400030e0629 */
[----:B------:R-:W0:Y:S01]  /*83420*/  @!P4 LDC.64 R40, c[0x0][0x5c0] ;  /* 0x00017000ff28cb82 */ /* 0x000e220000000a00 */
[----:B------:R-:W-:Y:S02]  /*83430*/  ISETP.LT.OR P6, PT, R27, 0x1f1, !P2 ;  /* 0x000001f11b00780c */ /* 0x000fe400057c1670 */
[----:B------:R1:W-:Y:S05]  /*83440*/  @!P5 STG.E.U8 desc[UR22][R126.64+0x1e8], R21 ;  /* 0x0001e8157e00d986 */ /* 0x0003ea000c101116 */
[----:B-1----:R-:W1:Y:S01]  /*83450*/  @!P3 LDC.64 R20, c[0x0][0x5c0] ;  /* 0x00017000ff14bb82 */ /* 0x002e620000000a00 */
[----:B0-----:R-:W-:-:S05]  /*83460*/  @!P4 IADD3 R116, P5, R116, R40, RZ ;  /* 0x000000287474c210 */ /* 0x001fca0007fbe0ff */
[----:B------:R-:W-:-:S05]  /*83470*/  @!P4 IMAD.X R117, R28, 0x1, R41, P5 ;  /* 0x000000011c75c824 */ /* 0x000fca00028e0629 */
[----:B------:R0:W-:Y:S01]  /*83480*/  @!P4 STG.E.U8 desc[UR22][R116.64+0x1e9], R19 ;  /* 0x0001e9137400c986 */ /* 0x0001e2000c101116 */
[----:B------:R-:W-:-:S03]  /*83490*/  ISETP.LT.OR P4, PT, R27, 0x1f9, !P2 ;  /* 0x000001f91b00780c */ /* 0x000fc60005781670 */
[----:B------:R1:W-:Y:S01]  /*834a0*/  @!P6 STG.E.U8 desc[UR22][R32.64+0x1f0], R35 ;  /* 0x0001f0232000e986 */ /* 0x0003e2000c101116 */
[C---:B------:R-:W-:Y:S02]  /*834b0*/  ISETP.LT.OR P6, PT, R27.reuse, 0x1f2, !P2 ;  /* 0x000001f21b00780c */ /* 0x040fe400057c1670 */
[----:B------:R-:W-:Y:S02]  /*834c0*/  ISETP.LT.OR P2, PT, R27, 0x1fa, !P2 ;  /* 0x000001fa1b00780c */ /* 0x000fe40005741670 */
[----:B------:R-:W-:Y:S02]  /*834d0*/  @!P0 IADD3 R18, P5, R25, R38, RZ ;  /* 0x0000002619128210 */ /* 0x000fe40007fbe0ff */
[----:B------:R-:W-:Y:S01]  /*834e0*/  F2FP.SATFINITE.E4M3.F32.PACK_AB_MERGE_C R37, RZ, R17, RZ ;  /* 0x00000011ff25723e */ /* 0x000fe200048070ff */
[----:B------:R-:W-:Y:S02]  /*834f0*/  FMUL R17, R157, UR21 ;  /* 0x000000159d117c20 */ /* 0x000fe40008400000 */
[----:B------:R-:W4:Y:S01]  /*83500*/  @!P4 LDC.64 R40, c[0x0][0x5c0] ;  /* 0x00017000ff28cb82 */ /* 0x000f220000000a00 */
[----:B0-----:R-:W-:Y:S01]  /*83510*/  @!P0 IMAD.X R19, R24, 0x1, R39, P5 ;  /* 0x0000000118138824 */ /* 0x001fe200028e0627 */
[----:B------:R-:W-:-:S02]  /*83520*/  ISETP.LT.OR P5, PT, R27, 0x1f9, !P1 ;  /* 0x000001f91b00780c */ /* 0x000fc40004fa1670 */
[----:B-1----:R-:W-:Y:S02]  /*83530*/  F2FP.SATFINITE.E4M3.F32.PACK_AB_MERGE_C R33, RZ, R17, RZ ;  /* 0x00000011ff21723e */ /* 0x002fe400048070ff */
[----:B------:R-:W-:Y:S02]  /*83540*/  ISETP.LT.OR P1, PT, R27, 0x1fa, !P1 ;  /* 0x000001fa1b00780c */ /* 0x000fe40004f21670 */
[----:B------:R-:W0:Y:S01]  /*83550*/  @!P2 LDC.64 R24, c[0x0][0x5c0] ;  /* 0x00017000ff18ab82 */ /* 0x000e220000000a00 */
[----:B------:R1:W-:Y:S01]  /*83560*/  @!P6 STG.E.U8 desc[UR22][R30.64+0x1f1], R37 ;  /* 0x0001f1251e00e986 */ /* 0x0003e2000c101116 */
[----:B------:R-:W-:-:S03]  /*83570*/  FMUL R17, R26, UR21 ;  /* 0x000000151a117c20 */ /* 0x000fc60008400000 */
[----:B------:R0:W-:Y:S01]  /*83580*/  @!P0 STG.E.U8 desc[UR22][R18.64+0x1f0], R33 ;  /* 0x0001f02112008986 */ /* 0x0001e2000c101116 */
[----:B------:R-:W-:Y:S02]  /*83590*/  @!P3 IADD3 R20, P0, R23, R20, RZ ;  /* 0x000000141714b210 */ /* 0x000fe40007f1e0ff */
[----:B------:R-:W2:Y:S01]  /*835a0*/  @!P5 LDC.64 R34, c[0x0][0x5c0] ;  /* 0x00017000ff22db82 */ /* 0x000ea20000000a00 */
[----:B------:R-:W-:Y:S02]  /*835b0*/  F2FP.SATFINITE.E4M3.F32.PACK_AB_MERGE_C R27, RZ, R17, RZ ;  /* 0x00000011ff1b723e */ /* 0x000fe400048070ff */
[----:B------:R-:W-:-:S05]  /*835c0*/  @!P3 IMAD.X R21, R22, 0x1, R21, P0 ;  /* 0x000000011615b824 */ /* 0x000fca00000e0615 */
[----:B-1----:R-:W1:Y:S01]  /*835d0*/  @!P1 LDC.64 R36, c[0x0][0x5c0] ;  /* 0x00017000ff249b82 */ /* 0x002e620000000a00 */
[----:B------:R2:W-:Y:S01]  /*835e0*/  @!P3 STG.E.U8 desc[UR22][R20.64+0x1f1], R27 ;  /* 0x0001f11b1400b986 */ /* 0x0005e2000c101116 */
[----:B----4-:R-:W-:Y:S01]  /*835f0*/  @!P4 IADD3 R22, P0, P3, R16, R40, R7 ;  /* 0x000000281016c210 */ /* 0x010fe20007b1e007 */
[----:B------:R-:W-:-:S03]  /*83600*/  FMUL R17, R150, UR21 ;  /* 0x0000001596117c20 */ /* 0x000fc60008400000 */
[C-C-:B------:R-:W-:Y:S02]  /*83610*/  @!P4 IADD3.X R23, R29.reuse, R41, R6.reuse, P0, P3 ;  /* 0x000000291d17c210 */ /* 0x140fe400007e6406 */
[--C-:B0-----:R-:W-:Y:S02]  /*83620*/  @!P2 IADD3 R24, P0, P3, R16, R24, R7.reuse ;  /* 0x000000181018a210 */ /* 0x101fe40007b1e007 */
[----:B------:R-:W-:Y:S02]  /*83630*/  F2FP.SATFINITE.E4M3.F32.PACK_AB_MERGE_C R31, RZ, R17, RZ ;  /* 0x00000011ff1f723e */ /* 0x000fe400048070ff */
[--C-:B------:R-:W-:Y:S02]  /*83640*/  @!P2 IADD3.X R25, R29, R25, R6.reuse, P0, P3 ;  /* 0x000000191d19a210 */ /* 0x100fe400007e6406 */
[----:B------:R-:W-:Y:S01]  /*83650*/  @!P5 IADD3 R19, P0, P3, R3, R16, R7 ;  /* 0x000000100313d210 */ /* 0x000fe20007b1e007 */
[----:B------:R4:W-:Y:S03]  /*83660*/  @!P4 STG.E.U8 desc[UR22][R22.64+0x1f8], R31 ;  /* 0x0001f81f1600c986 */ /* 0x0009e6000c101116 */
[----:B------:R-:W-:-:S02]  /*83670*/  @!P5 IADD3.X R26, R2, R29, R6, P0, P3 ;  /* 0x0000001d021ad210 */ /* 0x000fc400007e6406 */
[----:B------:R-:W-:Y:S02]  /*83680*/  @!P1 IADD3 R17, P0, P3, R3, R16, R7 ;  /* 0x0000001003119210 */ /* 0x000fe40007b1e007 */
[----:B--2---:R-:W-:Y:S01]  /*83690*/  @!P5 IADD3 R16, P4, R19, R34, RZ ;  /* 0x000000221310d210 */ /* 0x004fe20007f9e0ff */
[----:B------:R-:W-:Y:S01]  /*836a0*/  FMUL R19, R151, UR21 ;  /* 0x0000001597137c20 */ /* 0x000fe20008400000 */
[----:B------:R-:W-:Y:S01]  /*836b0*/  @!P1 IADD3.X R28, R2, R29, R6, P0, P3 ;  /* 0x0000001d021c9210 */ /* 0x000fe200007e6406 */
[----:B------:R-:W-:Y:S01]  /*836c0*/  FMUL R20, R222, UR21 ;  /* 0x00000015de147c20 */ /* 0x000fe20008400000 */
[----:B-1----:R-:W-:Y:S01]  /*836d0*/  @!P1 IADD3 R18, P0, R17, R36, RZ ;  /* 0x0000002411129210 */ /* 0x002fe20007f1e0ff */
[----:B------:R-:W-:Y:S01]  /*836e0*/  @!P5 IMAD.X R17, R26, 0x1, R35, P4 ;  /* 0x000000011a11d824 */ /* 0x000fe200020e0623 */
[----:B------:R-:W-:Y:S02]  /*836f0*/  F2FP.SATFINITE.E4M3.F32.PACK_AB_MERGE_C R27, RZ, R19, RZ ;  /* 0x00000013ff1b723e */ /* 0x000fe400048070ff */
[----:B------:R-:W-:Y:S01]  /*83700*/  F2FP.SATFINITE.E4M3.F32.PACK_AB_MERGE_C R29, RZ, R20, RZ ;  /* 0x00000014ff1d723e */ /* 0x000fe200048070ff */
[----:B------:R-:W-:-:S02]  /*83710*/  @!P1 IMAD.X R19, R28, 0x1, R37, P0 ;  /* 0x000000011c139824 */ /* 0x000fc400000e0625 */
[----:B------:R4:W-:Y:S04]  /*83720*/  @!P2 STG.E.U8 desc[UR22][R24.64+0x1f9], R27 ;  /* 0x0001f91b1800a986 */ /* 0x0009e8000c101116 */
[----:B------:R4:W-:Y:S01]  /*83730*/  @!P5 STG.E.U8 desc[UR22][R16.64+0x1f8], R29 ;  /* 0x0001f81d1000d986 */ /* 0x0009e2000c101116 */
[----:B---3--:R-:W-:-:S05]  /*83740*/  FMUL R21, R223, UR21 ;  /* 0x00000015df157c20 */ /* 0x008fca0008400000 */
[----:B------:R-:W-:-:S05]  /*83750*/  F2FP.SATFINITE.E4M3.F32.PACK_AB_MERGE_C R21, RZ, R21, RZ ;  /* 0x00000015ff15723e */ /* 0x000fca00048070ff */
[----:B------:R4:W-:Y:S02]  /*83760*/  @!P1 STG.E.U8 desc[UR22][R18.64+0x1f9], R21 ;  /* 0x0001f91512009986 */ /* 0x0009e4000c101116 */
.L_x_36:
[----:B------:R-:W-:Y:S05]  /*83770*/  BSYNC B0 ;  /* 0x0000000000007941 */ /* 0x000fea0003800000 */
.L_x_32:
[----:B--2-4-:R-:W2:Y:S04]  /*83780*/  LDL.LU R17, [R1+0x149c] ;  /* 0x00149c0001117983 */ /* 0x014ea80000300800 */
[----:B------:R-:W2:Y:S01]  /*83790*/  LDL.LU R16, [R1+0x14a0] ;  /* 0x0014a00001107983 */ /* 0x000ea20000300800 */
[----:B------:R-:W-:Y:S01]  /*837a0*/  ULDC UR6, c[0x0][0xc] ;  /* 0x0000030000067ab9 */ /* 0x000fe20000000800 */
[----:B------:R-:W-:Y:S01]  /*837b0*/  ULDC UR7, c[0x0][0x10] ;  /* 0x0000040000077ab9 */ /* 0x000fe20000000800 */
[----:B0-----:R-:W2:Y:S01]  /*837c0*/  LDC R19, c[0x0][0x14] ;  /* 0x00000500ff137b82 */ /* 0x001ea20000000800 */
[----:B------:R-:W-:Y:S01]  /*837d0*/  UIMAD.WIDE.U32 UR6, UR6, UR7, URZ ;  /* 0x00000007060672a5 */ /* 0x000fe2000f8e003f */
[----:B------:R0:W5:Y:S01]  /*837e0*/  LDL R40, [R1+0x4e0] ;  /* 0x0004e00001287983 */ /* 0x0001620000100800 */
[----:B------:R-:W-:-:S04]  /*837f0*/  UMOV UR12, 0xffffffff ;  /* 0xffffffff000c7882 */ /* 0x000fc80000000000 */
[----:B--2---:R-:W-:-:S04]  /*83800*/  IMAD.WIDE.U32 R16, R19, UR6, R16 ;  /* 0x0000000613107c25 */ /* 0x004fc8000f8e0010 */
[----:B------:R-:W-:Y:S01]  /*83810*/  IMAD R19, R19, UR7, RZ ;  /* 0x0000000713137c24 */ /* 0x000fe2000f8e02ff */
[----:B------:R-:W-:Y:S01]  /*83820*/  ULDC.64 UR6, c[0x0][0x650] ;  /* 0x0001940000067ab9 */ /* 0x000fe20000000a00 */
[----:B-1----:R-:W-:Y:S01]  /*83830*/  IMAD.MOV.U32 R33, RZ, RZ, R16 ;  /* 0x000000ffff217224 */ /* 0x002fe200078e0010 */
[----:B------:R-:W-:Y:S01]  /*83840*/  ISETP.GE.U32.AND P0, PT, R16, UR6, PT ;  /* 0x0000000610007c0c */ /* 0x000fe2000bf06070 */
[----:B------:R-:W-:Y:S01]  /*83850*/  IMAD.IADD R35, R17, 0x1, R19 ;  /* 0x0000000111237824 */ /* 0x000fe200078e0213 */
[----:B------:R-:W-:Y:S01]  /*83860*/  PRMT R17, RZ, 0x7610, R17 ;  /* 0x00007610ff117816 */ /* 0x000fe20000000011 */
[----:B------:R-:W-:-:S03]  /*83870*/  IMAD.MOV.U32 R16, RZ, RZ, -0x1 ;  /* 0xffffffffff107424 */ /* 0x000fc600078e00ff */
[----:B------:R0:W-:Y:S01]  /*83880*/  STL [R1+0x149c], R35 ;  /* 0x00149c2301007387 */ /* 0x0001e20000100800 */
[----:B------:R-:W-:-:S03]  /*83890*/  ISETP.GE.U32.AND.EX P0, PT, R35, UR7, PT, P0 ;  /* 0x0000000723007c0c */ /* 0x000fc6000bf06100 */
[----:B------:R0:W-:Y:S04]  /*838a0*/  STL [R1+0x14a0], R33 ;  /* 0x0014a02101007387 */ /* 0x0001e80000100800 */
[----:B------:R0:W-:Y:S06]  /*838b0*/  STL [R1+0x1498], R16 ;  /* 0x0014981001007387 */ /* 0x0001ec0000100800 */
[----:B------:R-:W-:Y:S05]  /*838c0*/  @P0 BRA `(.L_x_37) ;  /* 0x00000004007c0947 */ /* 0x000fea0003800000 */
[----:B------:R-:W0:Y:S01]  /*838d0*/  S2R R28, SR_CTAID.X ;  /* 0x00000000001c7919 */ /* 0x000e220000002500 */
[----:B------:R-:W1:Y:S01]  /*838e0*/  LDC.64 R22, c[0x0][0x628] ;  /* 0x00018a00ff167b82 */ /* 0x000e620000000a00 */
[----:B------:R-:W-:Y:S01]  /*838f0*/  ULDC UR6, c[0x0][0x150] ;  /* 0x0000540000067ab9 */ /* 0x000fe20000000800 */
[----:B------:R-:W-:Y:S01]  /*83900*/  IMAD.MOV.U32 R20, RZ, RZ, R33 ;  /* 0x000000ffff147224 */ /* 0x000fe200078e0021 */
[----:B------:R-:W2:Y:S01]  /*83910*/  S2R R30, SR_CTAID.Y ;  /* 0x00000000001e7919 */ /* 0x000ea20000002600 */
[----:B------:R-:W-:-:S04]  /*83920*/  IMAD.MOV.U32 R21, RZ, RZ, R35 ;  /* 0x000000ffff157224 */ /* 0x000fc800078e0023 */
[----:B------:R-:W3:Y:S08]  /*83930*/  LDC R31, c[0x0][0x144] ;  /* 0x00005100ff1f7b82 */ /* 0x000ef00000000800 */
[----:B------:R-:W4:Y:S08]  /*83940*/  LDC R24, c[0x0][0x630] ;  /* 0x00018c00ff187b82 */ /* 0x000f300000000800 */
[----:B------:R-:W2:Y:S01]  /*83950*/  LDC.64 R26, c[0x0][0x620] ;  /* 0x00018800ff1a7b82 */ /* 0x000ea20000000a00 */
[----:B-1----:R-:W-:-:S04]  /*83960*/  ISETP.NE.U32.AND P0, PT, R22, RZ, PT ;  /* 0x000000ff1600720c */ /* 0x002fc80003f05070 */
[----:B------:R-:W-:Y:S02]  /*83970*/  ISETP.NE.AND.EX P0, PT, R23, RZ, PT, P0 ;  /* 0x000000ff1700720c */ /* 0x000fe40003f05300 */
[----:B0-----:R-:W-:-:S05]  /*83980*/  I2FP.F32.U32 R16, R28 ;  /* 0x0000001c00107245 */ /* 0x001fca0000201000 */
[----:B------:R-:W-:-:S04]  /*83990*/  FMUL R16, R16, UR6 ;  /* 0x0000000610107c20 */ /* 0x000fc80008400000 */
[----:B------:R0:W1:Y:S02]  /*839a0*/  F2I.U32.TRUNC.NTZ R29, R16 ;  /* 0x00000010001d7305 */ /* 0x000064000020f000 */
[----:B---34-:R-:W-:Y:S05]  /*839b0*/  @!P0 BRA `(.L_x_38) ;  /* 0x0000000000288947 */ /* 0x018fea0003800000 */
[----:B0-----:R-:W0:Y:S02]  /*839c0*/  LDC R16, c[0x0][0x634] ;  /* 0x00018d00ff107b82 */ /* 0x001e240000000800 */
[----:B0-----:R-:W-:-:S05]  /*839d0*/  IADD3 R21, P0, R33, R16, RZ ;  /* 0x0000001021157210 */ /* 0x001fca0007f1e0ff */
[----:B------:R-:W-:-:S04]  /*839e0*/  IMAD.X R25, RZ, RZ, R35, P0 ;  /* 0x000000ffff197224 */ /* 0x000fc800000e0623 */
[----:B------:R-:W-:-:S04]  /*839f0*/  IMAD.WIDE.U32 R16, R25, R22, RZ ;  /* 0x0000001619107225 */ /* 0x000fc800078e00ff */
[----:B-----5:R-:W-:-:S04]  /*83a00*/  IMAD.WIDE.U32 R18, P0, R21, R23, R16 ;  /* 0x0000001715127225 */ /* 0x020fc80007800010 */
[----:B------:R-:W-:-:S04]  /*83a10*/  IMAD.WIDE.U32 R16, R21, R22, RZ ;  /* 0x0000001615107225 */ /* 0x000fc800078e00ff */
[----:B------:R-:W-:Y:S01]  /*83a20*/  IMAD.X R21, RZ, RZ, RZ, P0 ;  /* 0x000000ffff157224 */ /* 0x000fe200000e06ff */
[----:B------:R-:W-:Y:S01]  /*83a30*/  IADD3 RZ, P0, R17, R18, RZ ;  /* 0x0000001211ff7210 */ /* 0x000fe20007f1e0ff */
[----:B------:R-:W-:-:S04]  /*83a40*/  IMAD.MOV.U32 R20, RZ, RZ, R19 ;  /* 0x000000ffff147224 */ /* 0x000fc800078e0013 */
[----:B------:R-:W-:-:S08]  /*83a50*/  IMAD.WIDE.U32.X R20, R25, R23, R20, P0 ;  /* 0x0000001719147225 */ /* 0x000fd000000e0414 */
.L_x_38:
[-CC-:B------:R-:W-:Y:S01]  /*83a60*/  SHF.R.U64 R39, R20, R24.reuse, R21.reuse ;  /* 0x0000001814277219 */ /* 0x180fe20000001215 */
[----:B------:R-:W3:Y:S01]  /*83a70*/  LDC.64 R36, c[0x0][0x640] ;  /* 0x00019000ff247b82 */ /* 0x000ee20000000a00 */
[----:B0-----:R-:W-:Y:S01]  /*83a80*/  SHF.R.U32.HI R16, RZ, R24, R21 ;  /* 0x00000018ff107219 */ /* 0x001fe20000011615 */
[----:B-1----:R-:W-:Y:S01]  /*83a90*/  IMAD.MOV R29, RZ, RZ, -R29 ;  /* 0x000000ffff1d7224 */ /* 0x002fe200078e0a1d */
[----:B------:R-:W-:Y:S01]  /*83aa0*/  IADD3 R19, P0, RZ, -R39, RZ ;  /* 0x80000027ff137210 */ /* 0x000fe20007f1e0ff */
[----:B------:R-:W-:Y:S01]  /*83ab0*/  ULDC UR6, c[0x0][0x154] ;  /* 0x0000550000067ab9 */ /* 0x000fe20000000800 */
[----:B------:R-:W-:Y:S02]  /*83ac0*/  IMAD.MOV.U32 R21, RZ, RZ, 0x1 ;  /* 0x00000001ff157424 */ /* 0x000fe400078e00ff */
[----:B------:R-:W-:Y:S01]  /*83ad0*/  IMAD R29, R31, R29, R28 ;  /* 0x0000001d1f1d7224 */ /* 0x000fe200078e021c */
[----:B------:R-:W0:Y:S01]  /*83ae0*/  LDC R20, c[0x0][0x618] ;  /* 0x00018600ff147b82 */ /* 0x000e220000000800 */
[----:B------:R-:W-:-:S02]  /*83af0*/  IMAD.X R17, RZ, RZ, ~R16, P0 ;  /* 0x000000ffff117224 */ /* 0x000fc400000e0e10 */
[----:B------:R-:W-:Y:S02]  /*83b00*/  IMAD.MOV.U32 R16, RZ, RZ, R33 ;  /* 0x000000ffff107224 */ /* 0x000fe400078e0021 */
[-C--:B--2--5:R-:W-:Y:S02]  /*83b10*/  IMAD R18, R17, R26.reuse, RZ ;  /* 0x0000001a11127224 */ /* 0x0a4fe400078e02ff */
[----:B------:R-:W-:Y:S01]  /*83b20*/  IMAD.MOV.U32 R17, RZ, RZ, R35 ;  /* 0x000000ffff117224 */ /* 0x000fe200078e0023 */
[----:B------:R-:W1:Y:S01]  /*83b30*/  LDC R32, c[0x0][0x608] ;  /* 0x00018200ff207b82 */ /* 0x000e620000000800 */
[----:B------:R-:W-:-:S04]  /*83b40*/  IMAD.WIDE.U32 R16, R19, R26, R16 ;  /* 0x0000001a13107225 */ /* 0x000fc800078e0010 */
[----:B------:R-:W-:-:S03]  /*83b50*/  IMAD R19, R19, R27, R18 ;  /* 0x0000001b13137224 */ /* 0x000fc600078e0212 */
[----:B------:R-:W2:Y:S01]  /*83b60*/  LDC R34, c[0x0][0x658] ;  /* 0x00019600ff227b82 */ /* 0x000ea20000000800 */
[----:B------:R-:W-:Y:S01]  /*83b70*/  I2FP.F32.U32 R18, R30 ;  /* 0x0000001e00127245 */ /* 0x000fe20000201000 */
[----:B------:R-:W-:Y:S01]  /*83b80*/  IMAD.IADD R17, R17, 0x1, R19 ;  /* 0x0000000111117824 */ /* 0x000fe200078e0213 */
[----:B---3--:R-:W-:Y:S01]  /*83b90*/  ISETP.NE.U32.AND P0, PT, R36, RZ, PT ;  /* 0x000000ff2400720c */ /* 0x008fe20003f05070 */
[----:B------:R-:W-:Y:S02]  /*83ba0*/  IMAD.MOV.U32 R19, RZ, RZ, -0x1 ;  /* 0xffffffffff137424 */ /* 0x000fe400078e00ff */
[----:B------:R-:W-:Y:S02]  /*83bb0*/  FMUL R18, R18, UR6 ;  /* 0x0000000612127c20 */ /* 0x000fe40008400000 */
[----:B------:R-:W3:Y:S01]  /*83bc0*/  LDC R27, c[0x0][0x148] ;  /* 0x00005200ff1b7b82 */ /* 0x000ee20000000800 */
[----:B0-----:R-:W-:Y:S01]  /*83bd0*/  SHF.R.U64 R24, R16, R20, R17 ;  /* 0x0000001410187219 */ /* 0x001fe20000001211 */
[----:B------:R0:W4:Y:S01]  /*83be0*/  F2I.U32.TRUNC.NTZ R25, R18 ;  /* 0x0000001200197305 */ /* 0x000122000020f000 */
[----:B------:R-:W-:-:S02]  /*83bf0*/  ISETP.NE.AND.EX P0, PT, R37, RZ, PT, P0 ;  /* 0x000000ff2500720c */ /* 0x000fc40003f05300 */
[----:B------:R-:W-:-:S03]  /*83c00*/  SHF.R.U32.HI R17, RZ, R20, R17 ;  /* 0x00000014ff117219 */ /* 0x000fc60000011611 */
[----:B------:R-:W0:Y:S01]  /*83c10*/  LDC R28, c[0x0][0x600] ;  /* 0x00018000ff1c7b82 */ /* 0x000e220000000800 */
[-CC-:B-1----:R-:W-:Y:S02]  /*83c20*/  SHF.R.U64 R22, R24, R32.reuse, R17.reuse ;  /* 0x0000002018167219 */ /* 0x182fe40000001211 */
[----:B------:R-:W-:-:S05]  /*83c30*/  SHF.R.U32.HI R17, RZ, R32, R17 ;  /* 0x00000020ff117219 */ /* 0x000fca0000011611 */
[----:B------:R-:W1:Y:S01]  /*83c40*/  LDC R33, c[0x0][0x648] ;  /* 0x00019200ff217b82 */ /* 0x000e620000000800 */
[-CC-:B--2---:R-:W-:Y:S02]  /*83c50*/  SHF.R.U64 R26, R22, R34.reuse, R17.reuse ;  /* 0x00000022161a7219 */ /* 0x184fe40000001211 */
[-C--:B------:R-:W-:Y:S02]  /*83c60*/  SHF.L.U32 R19, R19, R34.reuse, RZ ;  /* 0x0000002213137219 */ /* 0x080fe400000006ff */
[-C--:B------:R-:W-:Y:S01]  /*83c70*/  SHF.R.U32.HI R17, RZ, R34.reuse, R17 ;  /* 0x00000022ff117219 */ /* 0x080fe20000011611 */
[----:B------:R-:W-:Y:S01]  /*83c80*/  IMAD.MOV.U32 R16, RZ, RZ, R26 ;  /* 0x000000ffff107224 */ /* 0x000fe200078e001a */
[----:B------:R-:W-:Y:S01]  /*83c90*/  SHF.L.U32 R34, R21, R34, RZ ;  /* 0x0000002215227219 */ /* 0x000fe200000006ff */
[----:B------:R-:W2:Y:S01]  /*83ca0*/  LDC R35, c[0x0][0x638] ;  /* 0x00018e00ff237b82 */ /* 0x000ea20000000800 */
[----:B------:R-:W-:-:S07]  /*83cb0*/  LOP3.LUT R31, RZ, R19, RZ, 0x33, !PT ;  /* 0x00000013ff1f7212 */ /* 0x000fce00078e33ff */
[----:B------:R-:W0:Y:S01]  /*83cc0*/  LDC R38, c[0x0][0x610] ;  /* 0x00018400ff267b82 */ /* 0x000e220000000800 */
[----:B----4-:R-:W-:Y:S05]  /*83cd0*/  @!P0 BRA `(.L_x_39) ;  /* 0x0000000000288947 */ /* 0x010fea0003800000 */
[----:B------:R-:W4:Y:S02]  /*83ce0*/  LDC R21, c[0x0][0x64c] ;  /* 0x00019300ff157b82 */ /* 0x000f240000000800 */
[----:B----4-:R-:W-:-:S05]  /*83cf0*/  IADD3 R21, P0, R26, R21, RZ ;  /* 0x000000151a157210 */ /* 0x010fca0007f1e0ff */
[----:B------:R-:W-:-:S04]  /*83d00*/  IMAD.X R23, RZ, RZ, R17, P0 ;  /* 0x000000ffff177224 */ /* 0x000fc800000e0611 */
[----:B------:R-:W-:-:S04]  /*83d10*/  IMAD.WIDE.U32 R16, R23, R36, RZ ;  /* 0x0000002417107225 */ /* 0x000fc800078e00ff */
[----:B0-----:R-:W-:-:S04]  /*83d20*/  IMAD.WIDE.U32 R18, P0, R21, R37, R16 ;  /* 0x0000002515127225 */ /* 0x001fc80007800010 */
[----:B------:R-:W-:-:S04]  /*83d30*/  IMAD.WIDE.U32 R16, R21, R36, RZ ;  /* 0x0000002415107225 */ /* 0x000fc800078e00ff */
[----:B------:R-:W-:Y:S01]  /*83d40*/  IMAD.X R21, RZ, RZ, RZ, P0 ;  /* 0x000000ffff157224 */ /* 0x000fe200000e06ff */
[----:B------:R-:W-:Y:S01]  /*83d50*/  IADD3 RZ, P0, R17, R18, RZ ;  /* 0x0000001211ff7210 */ /* 0x000fe20007f1e0ff */
[----:B------:R-:W-:-:S04]  /*83d60*/  IMAD.MOV.U32 R20, RZ, RZ, R19 ;  /* 0x000000ffff147224 */ /* 0x000fc800078e0013 */
[----:B------:R-:W-:-:S08]  /*83d70*/  IMAD.WIDE.U32.X R16, R23, R37, R20, P0 ;  /* 0x0000002517107225 */ /* 0x000fd000000e0414 */
.L_x_39:
[----:B0-----:R-:W0:Y:S01]  /*83d80*/  LDC R18, c[0x0][0x65c] ;  /* 0x00019700ff127b82 */ /* 0x001e220000000800 */
[----:B-1----:R-:W-:Y:S01]  /*83d90*/  SHF.R.U64 R16, R16, R33, R17 ;  /* 0x0000002110107219 */ /* 0x002fe20000001211 */
[----:B------:R-:W-:Y:S01]  /*83da0*/  VIADD R21, R28, 0xffffffff ;  /* 0xffffffff1c157836 */ /* 0x000fe20000000000 */
[----:B------:R-:W-:Y:S01]  /*83db0*/  LOP3.LUT R19, R22, R31, RZ, 0xc0, !PT ;  /* 0x0000001f16137212 */ /* 0x000fe200078ec0ff */
[----:B------:R-:W-:Y:S01]  /*83dc0*/  IMAD.MOV R25, RZ, RZ, -R25 ;  /* 0x000000ffff197224 */ /* 0x000fe200078e0a19 */
[----:B------:R-:W-:Y:S01]  /*83dd0*/  R2UR UR12, R39 ;  /* 0x00000000270c72ca */ /* 0x000fe200000e0000 */
[----:B------:R-:W-:Y:S01]  /*83de0*/  IMAD.MOV R17, RZ, RZ, -R16 ;  /* 0x000000ffff117224 */ /* 0x000fe200078e0a10 */
[----:B------:R-:W-:Y:S01]  /*83df0*/  LOP3.LUT R24, R24, R21, RZ, 0xc0, !PT ;  /* 0x0000001518187212 */ /* 0x000fe200078ec0ff */
[----:B------:R-:W-:Y:S02]  /*83e00*/  IMAD R16, R34, R16, R19 ;  /* 0x0000001022107224 */ /* 0x000fe400078e0213 */
[----:B--2---:R-:W-:-:S04]  /*83e10*/  IMAD R17, R17, R35, R26 ;  /* 0x0000002311117224 */ /* 0x004fc800078e021a */
[----:B------:R-:W-:Y:S01]  /*83e20*/  IMAD R17, R17, R28, R24 ;  /* 0x0000001c11117224 */ /* 0x000fe200078e0218 */
[----:B0-----:R-:W-:Y:S01]  /*83e30*/  ISETP.NE.AND P0, PT, R18, 0x1, PT ;  /* 0x000000011200780c */ /* 0x001fe20003f05270 */
[----:B------:R-:W-:-:S12]  /*83e40*/  IMAD.MOV.U32 R18, RZ, RZ, 0x1 ;  /* 0x00000001ff127424 */ /* 0x000fd800078e00ff */
[----:B---3--:R-:W-:-:S04]  /*83e50*/  @P0 IMAD R29, R27, R25, R30 ;  /* 0x000000191b1d0224 */ /* 0x008fc800078e021e */
[----:B------:R-:W-:-:S05]  /*83e60*/  IMAD R16, R16, R38, R29 ;  /* 0x0000002610107224 */ /* 0x000fca00078e021d */
[----:B------:R-:W-:Y:S02]  /*83e70*/  SEL R19, R17, R16, !P0 ;  /* 0x0000001011137207 */ /* 0x000fe40004000000 */
[----:B------:R-:W-:Y:S02]  /*83e80*/  SEL R40, R16, R17, !P0 ;  /* 0x0000001110287207 */ /* 0x000fe40004000000 */
[----:B------:R-:W-:Y:S01]  /*83e90*/  PRMT R17, R18, 0x7610, R17 ;  /* 0x0000761012117816 */ /* 0x000fe20000000011 */
[----:B------:R1:W-:Y:S04]  /*83ea0*/  STL [R1+0x1498], R19 ;  /* 0x0014981301007387 */ /* 0x0003e80000100800 */
[----:B------:R1:W-:Y:S02]  /*83eb0*/  STL [R1+0x4e0], R40 ;  /* 0x0004e02801007387 */ /* 0x0003e40000100800 */
.L_x_37:
[----:B------:R-:W-:Y:S01]  /*83ec0*/  UIADD3 UR5, UR14, UR5, URZ ;  /* 0x000000050e057290 */ /* 0x000fe2000fffe03f */
[----:B0----5:R-:W-:Y:S01]  /*83ed0*/  IMAD.MOV.U32 R16, RZ, RZ, R40 ;  /* 0x000000ffff107224 */ /* 0x021fe200078e0028 */
[----:B------:R-:W-:Y:S02]  /*83ee0*/  LOP3.LUT P0, RZ, R17, 0xff, RZ, 0xc0, !PT ;  /* 0x000000ff11ff7812 */ /* 0x000fe4000780c0ff */
[----:B------:R-:W-:Y:S02]  /*83ef0*/  USHF.R.U32.HI UR6, URZ, 0x3, UR5 ;  /* 0x000000033f067899 */ /* 0x000fe40008011605 */
[----:B------:R0:W-:Y:S01]  /*83f00*/  STL [R1+0x1494], R16 ;  /* 0x0014941001007387 */ /* 0x0001e20000100800 */
[----:B------:R-:W-:Y:S02]  /*83f10*/  UISETP.GT.U32.AND UP1, UPT, UR5, 0x7, UPT ;  /* 0x000000070500788c */ /* 0x000fe4000bf24070 */
[----:B------:R-:W-:Y:S02]  /*83f20*/  ULOP3.LUT UR6, UR6, 0x1, URZ, 0xc0, !UPT ;  /* 0x0000000106067892 */ /* 0x000fe4000f8ec03f */
[----:B------:R-:W-:-:S02]  /*83f30*/  UISETP.LT.U32.AND UP1, UPT, UR14, 0x8, UP1 ;  /* 0x000000080e00788c */ /* 0x000fc40008f21070 */
[----:B------:R-:W-:Y:S02]  /*83f40*/  UISETP.NE.U32.AND UP0, UPT, UR6, 0x1, UPT ;  /* 0x000000010600788c */ /* 0x000fe4000bf05070 */
[----:B------:R-:W-:Y:S02]  /*83f50*/  USEL UR7, URZ, 0x1, !UP1 ;  /* 0x000000013f077887 */ /* 0x000fe4000c800000 */
[----:B------:R-:W-:Y:S02]  /*83f60*/  UISETP.GT.U32.AND UP0, UPT, UR14, 0x7, !UP0 ;  /* 0x000000070e00788c */ /* 0x000fe4000c704070 */
[----:B------:R-:W-:Y:S02]  /*83f70*/  ULOP3.LUT UR5, UR5, 0x7, URZ, 0xc0, !UPT ;  /* 0x0000000705057892 */ /* 0x000fe4000f8ec03f */
[----:B------:R-:W-:-:S04]  /*83f80*/  USEL UR6, URZ, 0x1, !UP0 ;  /* 0x000000013f067887 */ /* 0x000fc8000c000000 */
[----:B------:R-:W-:Y:S01]  /*83f90*/  ULOP3.LUT UR4, UR6, UR4, UR7, 0x96, !UPT ;  /* 0x0000000406047292 */ /* 0x000fe2000f8e9607 */
[----:B0-----:R-:W-:Y:S11]  /*83fa0*/  @P0 BRA `(.L_x_40) ;  /* 0xfffff7d0006c0947 */ /* 0x001ff6000383ffff */
[----:B------:R-:W-:Y:S05]  /*83fb0*/  EXIT ;  /* 0x000000000000794d */ /* 0x000fea0003800000 */
.L_x_4:
[----:B------:R-:W2:Y:S01]  /*83fc0*/  LDL R17, [R1+0x14a0] ;  /* 0x0014a00001117983 */ /* 0x000ea20000100800 */
[----:B------:R-:W-:-:S03]  /*83fd0*/  ULDC.64 UR4, c[0x0][0x650] ;  /* 0x0001940000047ab9 */ /* 0x000fc60000000a00 */
[----:B------:R-:W3:Y:S01]  /*83fe0*/  LDL R18, [R1+0x149c] ;  /* 0x00149c0001127983 */ /* 0x000ee20000100800 */
[----:B------:R-:W-:Y:S01]  /*83ff0*/  PRMT R6, RZ, 0x7610, R6 ;  /* 0x00007610ff067816 */ /* 0x000fe20000000006 */
[----:B------:R-:W-:Y:S02]  /*84000*/  IMAD.MOV.U32 R5, RZ, RZ, -0x1 ;  /* 0xffffffffff057424 */ /* 0x000fe400078e00ff */
[----:B------:R-:W-:Y:S02]  /*84010*/  IMAD.MOV.U32 R4, RZ, RZ, -0x1 ;  /* 0xffffffffff047424 */ /* 0x000fe400078e00ff */
[----:B------:R-:W-:Y:S01]  /*84020*/  IMAD.MOV.U32 R10, RZ, RZ, -0x1 ;  /* 0xffffffffff0a7424 */ /* 0x000fe200078e00ff */
[----:B--2---:R-:W-:-:S04]  /*84030*/  ISETP.GE.U32.AND P0, PT, R17, UR4, PT ;  /* 0x0000000411007c0c */ /* 0x004fc8000bf06070 */
[----:B---3--:R-:W-:-:S13]  /*84040*/  ISETP.GE.U32.AND.EX P0, PT, R18, UR5, PT, P0 ;  /* 0x0000000512007c0c */ /* 0x008fda000bf06100 */
[----:B------:R-:W-:Y:S05]  /*84050*/  @P0 BRA `(.L_x_41) ;  /* 0x0000000400640947 */ /* 0x000fea0003800000 */
        /* <DEDUP_REMOVED lines=18> */
.L_x_42:
[--C-:B------:R-:W-:Y:S01]  /*84180*/  SHF.R.U64 R10, R8, R12, R9.reuse ;  /* 0x0000000c080a7219 */ /* 0x100fe20000001209 */
[----:B------:R-:W-:Y:S01]  /*84190*/  IMAD.MOV.U32 R5, RZ, RZ, R18 ;  /* 0x000000ffff057224 */ /* 0x000fe200078e0012 */
[----:B------:R-:W-:Y:S01]  /*841a0*/  I2FP.F32.U32 R6, R2 ;  /* 0x0000000200067245 */ /* 0x000fe20000201000 */
[----:B------:R-:W0:Y:S01]  /*841b0*/  LDC R16, c[0x0][0x618] ;  /* 0x00018600ff107b82 */ /* 0x000e220000000800 */
[----:B------:R-:W-:Y:S01]  /*841c0*/  SHF.R.U32.HI R3, RZ, R12, R9 ;  /* 0x0000000cff037219 */ /* 0x000fe20000011609 */
[----:B------:R-:W-:Y:S01]  /*841d0*/  ULDC UR4, c[0x0][0x150] ;  /* 0x0000540000047ab9 */ /* 0x000fe20000000800 */
[----:B------:R-:W-:Y:S01]  /*841e0*/  IADD3 R7, P0, RZ, -R10, RZ ;  /* 0x8000000aff077210 */ /* 0x000fe20007f1e0ff */
[----:B------:R-:W-:Y:S01]  /*841f0*/  FMUL R9, R6, UR4 ;  /* 0x0000000406097c20 */ /* 0x000fe20008400000 */
[----:B------:R-:W-:Y:S01]  /*84200*/  IMAD.MOV.U32 R4, RZ, RZ, R17 ;  /* 0x000000ffff047224 */ /* 0x000fe200078e0011 */
[----:B------:R-:W-:Y:S02]  /*84210*/  ULDC UR4, c[0x0][0x154] ;  /* 0x0000550000047ab9 */ /* 0x000fe40000000800 */
[----:B------:R-:W1:Y:S01]  /*84220*/  LDC.64 R18, c[0x0][0x640] ;  /* 0x00019000ff127b82 */ /* 0x000e620000000a00 */
[----:B------:R-:W-:Y:S01]  /*84230*/  IMAD.X R3, RZ, RZ, ~R3, P0 ;  /* 0x000000ffff037224 */ /* 0x000fe200000e0e03 */
[----:B------:R-:W2:Y:S01]  /*84240*/  F2I.U32.TRUNC.NTZ R9, R9 ;  /* 0x0000000900097305 */ /* 0x000ea2000020f000 */
[----:B------:R-:W-:-:S04]  /*84250*/  IMAD.WIDE.U32 R4, R7, R14, R4 ;  /* 0x0000000e07047225 */ /* 0x000fc800078e0004 */
[----:B------:R-:W-:Y:S01]  /*84260*/  IMAD R6, R3, R14, RZ ;  /* 0x0000000e03067224 */ /* 0x000fe200078e02ff */
[----:B------:R-:W3:Y:S03]  /*84270*/  LDC R11, c[0x0][0x144] ;  /* 0x00005100ff0b7b82 */ /* 0x000ee60000000800 */
[----:B------:R-:W-:Y:S02]  /*84280*/  IMAD R3, R7, R15, R6 ;  /* 0x0000000f07037224 */ /* 0x000fe400078e0206 */
[----:B------:R-:W-:Y:S02]  /*84290*/  IMAD.MOV.U32 R6, RZ, RZ, -0x1 ;  /* 0xffffffffff067424 */ /* 0x000fe400078e00ff */
[----:B------:R-:W-:Y:S01]  /*842a0*/  IMAD.IADD R3, R5, 0x1, R3 ;  /* 0x0000000105037824 */ /* 0x000fe200078e0203 */
[----:B------:R-:W4:Y:S01]  /*842b0*/  LDC R12, c[0x0][0x608] ;  /* 0x00018200ff0c7b82 */ /* 0x000f220000000800 */
[----:B------:R-:W-:-:S03]  /*842c0*/  I2FP.F32.U32 R5, R0 ;  /* 0x0000000000057245 */ /* 0x000fc60000201000 */
[-C--:B0-----:R-:W-:Y:S01]  /*842d0*/  SHF.R.U64 R8, R4, R16.reuse, R3 ;  /* 0x0000001004087219 */ /* 0x081fe20000001203 */
[----:B--2---:R-:W-:Y:S01]  /*842e0*/  IMAD.MOV R4, RZ, RZ, -R9 ;  /* 0x000000ffff047224 */ /* 0x004fe200078e0a09 */
[----:B------:R-:W-:Y:S01]  /*842f0*/  SHF.R.U32.HI R3, RZ, R16, R3 ;  /* 0x00000010ff037219 */ /* 0x000fe20000011603 */
[----:B------:R-:W-:Y:S01]  /*84300*/  FMUL R5, R5, UR4 ;  /* 0x0000000405057c20 */ /* 0x000fe20008400000 */
[----:B------:R-:W0:Y:S01]  /*84310*/  LDC R7, c[0x0][0x658] ;  /* 0x00019600ff077b82 */ /* 0x000e220000000800 */
[----:B-1----:R-:W-:-:S04]  /*84320*/  ISETP.NE.U32.AND P0, PT, R18, RZ, PT ;  /* 0x000000ff1200720c */ /* 0x002fc80003f05070 */
[----:B------:R-:W-:-:S03]  /*84330*/  ISETP.NE.AND.EX P0, PT, R19, RZ, PT, P0 ;  /* 0x000000ff1300720c */ /* 0x000fc60003f05300 */
[----:B------:R-:W1:Y:S01]  /*84340*/  LDC R15, c[0x0][0x148] ;  /* 0x00005200ff0f7b82 */ /* 0x000e620000000800 */
[----:B---3--:R-:W-:Y:S02]  /*84350*/  IMAD R17, R11, R4, R2 ;  /* 0x000000040b117224 */ /* 0x008fe400078e0202 */
[----:B------:R-:W-:-:S05]  /*84360*/  IMAD.MOV.U32 R4, RZ, RZ, 0x1 ;  /* 0x00000001ff047424 */ /* 0x000fca00078e00ff */
[----:B------:R-:W2:Y:S01]  /*84370*/  LDC R14, c[0x0][0x600] ;  /* 0x00018000ff0e7b82 */ /* 0x000ea20000000800 */
[-CC-:B----4-:R-:W-:Y:S02]  /*84380*/  SHF.R.U64 R11, R8, R12.reuse, R3.reuse ;  /* 0x0000000c080b7219 */ /* 0x190fe40000001203 */
[----:B------:R-:W-:Y:S02]  /*84390*/  SHF.R.U32.HI R2, RZ, R12, R3 ;  /* 0x0000000cff027219 */ /* 0x000fe40000011603 */
[----:B------:R3:W4:Y:S03]  /*843a0*/  F2I.U32.TRUNC.NTZ R12, R5 ;  /* 0x00000005000c7305 */ /* 0x000726000020f000 */
[----:B------:R-:W1:Y:S01]  /*843b0*/  LDC R20, c[0x0][0x648] ;  /* 0x00019200ff147b82 */ /* 0x000e620000000800 */
[-C--:B0-----:R-:W-:Y:S02]  /*843c0*/  SHF.R.U64 R13, R11, R7.reuse, R2 ;  /* 0x000000070b0d7219 */ /* 0x081fe40000001202 */
[----:B------:R-:W-:-:S02]  /*843d0*/  SHF.L.U32 R6, R6, R7, RZ ;  /* 0x0000000706067219 */ /* 0x000fc400000006ff */
[-C--:B------:R-:W-:Y:S01]  /*843e0*/  SHF.R.U32.HI R3, RZ, R7.reuse, R2 ;  /* 0x00000007ff037219 */ /* 0x080fe20000011602 */
[----:B------:R-:W-:Y:S01]  /*843f0*/  IMAD.MOV.U32 R2, RZ, RZ, R13 ;  /* 0x000000ffff027224 */ /* 0x000fe200078e000d */
[----:B------:R-:W-:Y:S01]  /*84400*/  SHF.L.U32 R16, R4, R7, RZ ;  /* 0x0000000704107219 */ /* 0x000fe200000006ff */
[----:B------:R-:W0:Y:S01]  /*84410*/  LDC R21, c[0x0][0x638] ;  /* 0x00018e00ff157b82 */ /* 0x000e220000000800 */
[----:B------:R-:W-:-:S07]  /*84420*/  LOP3.LUT R22, RZ, R6, RZ, 0x33, !PT ;  /* 0x00000006ff167212 */ /* 0x000fce00078e33ff */
[----:B------:R-:W0:Y:S01]  /*84430*/  LDC R23, c[0x0][0x610] ;  /* 0x00018400ff177b82 */ /* 0x000e220000000800 */
[----:B---34-:R-:W-:Y:S05]  /*84440*/  @!P0 BRA `(.L_x_43) ;  /* 0x0000000000288947 */ /* 0x018fea0003800000 */
[----:B------:R-:W3:Y:S02]  /*84450*/  LDC R2, c[0x0][0x64c] ;  /* 0x00019300ff027b82 */ /* 0x000ee40000000800 */
[----:B---3--:R-:W-:-:S05]  /*84460*/  IADD3 R7, P0, R13, R2, RZ ;  /* 0x000000020d077210 */ /* 0x008fca0007f1e0ff */
        /* <DEDUP_REMOVED lines=8> */
.L_x_43:
[----:B------:R-:W3:Y:S01]  /*844f0*/  LDC R4, c[0x0][0x65c] ;  /* 0x00019700ff047b82 */ /* 0x000ee20000000800 */
[----:B-1----:R-:W-:Y:S01]  /*84500*/  SHF.R.U64 R3, R2, R20, R3 ;  /* 0x0000001402037219 */ /* 0x002fe20000001203 */
[----:B--2---:R-:W-:Y:S01]  /*84510*/  VIADD R5, R14, 0xffffffff ;  /* 0xffffffff0e057836 */ /* 0x004fe20000000000 */
[----:B------:R-:W-:Y:S01]  /*84520*/  LOP3.LUT R2, R11, R22, RZ, 0xc0, !PT ;  /* 0x000000160b027212 */ /* 0x000fe200078ec0ff */
[----:B------:R-:W-:Y:S02]  /*84530*/  IMAD.MOV R12, RZ, RZ, -R12 ;  /* 0x000000ffff0c7224 */ /* 0x000fe400078e0a0c */
[----:B------:R-:W-:Y:S02]  /*84540*/  IMAD.MOV.U32 R6, RZ, RZ, 0x1 ;  /* 0x00000001ff067424 */ /* 0x000fe400078e00ff */
[----:B------:R-:W-:Y:S01]  /*84550*/  IMAD R2, R16, R3, R2 ;  /* 0x0000000310027224 */ /* 0x000fe200078e0202 */
[----:B---3--:R-:W-:Y:S01]  /*84560*/  ISETP.NE.AND P0, PT, R4, 0x1, PT ;  /* 0x000000010400780c */ /* 0x008fe20003f05270 */
[----:B------:R-:W-:Y:S01]  /*84570*/  IMAD.MOV R4, RZ, RZ, -R3 ;  /* 0x000000ffff047224 */ /* 0x000fe200078e0a03 */
[----:B------:R-:W-:-:S11]  /*84580*/  LOP3.LUT R3, R8, R5, RZ, 0xc0, !PT ;  /* 0x0000000508037212 */ /* 0x000fd600078ec0ff */
[----:B------:R-:W-:Y:S02]  /*84590*/  @P0 IMAD R17, R15, R12, R0 ;  /* 0x0000000c0f110224 */ /* 0x000fe400078e0200 */
[----:B0-----:R-:W-:Y:S02]  /*845a0*/  IMAD R0, R4, R21, R13 ;  /* 0x0000001504007224 */ /* 0x001fe400078e020d */
[----:B------:R-:W-:Y:S02]  /*845b0*/  IMAD R5, R2, R23, R17 ;  /* 0x0000001702057224 */ /* 0x000fe400078e0211 */
[----:B------:R-:W-:-:S05]  /*845c0*/  IMAD R0, R0, R14, R3 ;  /* 0x0000000e00007224 */ /* 0x000fca00078e0203 */
[----:B------:R-:W-:Y:S02]  /*845d0*/  SEL R4, R0, R5, !P0 ;  /* 0x0000000500047207 */ /* 0x000fe40004000000 */
[----:B------:R-:W-:-:S07]  /*845e0*/  SEL R5, R5, R0, !P0 ;  /* 0x0000000005057207 */ /* 0x000fce0004000000 */
.L_x_41:
[----:B------:R-:W-:-:S08]  /*845f0*/  NOP ;  /* 0x0000000000007918 */ /* 0x000fd00000000000 */
[----:B------:R-:W0:-:S00]  /*84600*/  USETMAXREG.DEALLOC.CTAPOOL 0x18 ;  /* 0x00000018000079c8 */ /* 0x000e0000080e0500 */
[----:B------:R-:W-:-:S13]  /*84610*/  ISETP.NE.AND P0, PT, RZ, UR8, PT ;  /* 0x00000008ff007c0c */ /* 0x000fda000bf05270 */
[----:B------:R-:W-:Y:S05]  /*84620*/  @P0 EXIT ;  /* 0x000000000000094d */ /* 0x000fea0003800000 */
[----:B0-----:R-:W-:Y:S01]  /*84630*/  LOP3.LUT P0, RZ, R6, 0xff, RZ, 0xc0, !PT ;  /* 0x000000ff06ff7812 */ /* 0x001fe2000780c0ff */
[----:B------:R-:W-:Y:S02]  /*84640*/  IMAD.MOV.U32 R0, RZ, RZ, 0x1 ;  /* 0x00000001ff007424 */ /* 0x000fe400078e00ff */
[----:B------:R-:W-:-:S10]  /*84650*/  IMAD.MOV.U32 R6, RZ, RZ, RZ ;  /* 0x000000ffff067224 */ /* 0x000fd400078e00ff */
[----:B------:R-:W-:Y:S05]  /*84660*/  @!P0 BRA `(.L_x_44) ;  /* 0x0000000c00588947 */ /* 0x000fea0003800000 */
[----:B------:R-:W0:Y:S01]  /*84670*/  LDC R0, c[0x0][0x28c] ;  /* 0x0000a300ff007b82 */ /* 0x000e220000000800 */
[----:B------:R-:W1:Y:S01]  /*84680*/  S2R R2, SR_TID.X ;  /* 0x0000000000027919 */ /* 0x000e620000002100 */
[----:B------:R-:W-:Y:S01]  /*84690*/  ULDC UR5, c[0x0][0x658] ;  /* 0x0001960000057ab9 */ /* 0x000fe20000000800 */
[----:B------:R-:W-:Y:S01]  /*846a0*/  UMOV UR7, 0xffffffff ;  /* 0xffffffff00077882 */ /* 0x000fe20000000000 */
[----:B------:R-:W-:Y:S01]  /*846b0*/  ULDC UR6, c[0x0][0xc] ;  /* 0x0000030000067ab9 */ /* 0x000fe20000000800 */
[----:B------:R-:W-:Y:S01]  /*846c0*/  USHF.L.U32 UR8, UR7, UR5, URZ ;  /* 0x0000000507087299 */ /* 0x000fe2000800063f */
[----:B------:R-:W-:Y:S01]  /*846d0*/  BSSY B0, `(.L_x_44) ;  /* 0x00000cf000007945 */ /* 0x000fe20003800000 */
[----:B------:R-:W-:Y:S01]  /*846e0*/  UMOV UR9, 0x1 ;  /* 0x0000000100097882 */ /* 0x000fe20000000000 */
[----:B------:R-:W-:Y:S01]  /*846f0*/  ULDC UR7, c[0x0][0x10] ;  /* 0x0000040000077ab9 */ /* 0x000fe20000000800 */
[----:B------:R-:W-:Y:S01]  /*84700*/  USHF.L.U32 UR19, UR9, UR5, URZ ;  /* 0x0000000509137299 */ /* 0x000fe2000800063f */
[----:B------:R-:W-:Y:S01]  /*84710*/  IMAD.MOV.U32 R9, RZ, RZ, 0x1 ;  /* 0x00000001ff097424 */ /* 0x000fe200078e00ff */
[----:B------:R-:W-:Y:S01]  /*84720*/  UIMAD.WIDE.U32 UR6, UR6, UR7, URZ ;  /* 0x00000007060672a5 */ /* 0x000fe2000f8e003f */
[----:B------:R-:W-:Y:S01]  /*84730*/  IMAD.MOV.U32 R6, RZ, RZ, RZ ;  /* 0x000000ffff067224 */ /* 0x000fe200078e00ff */
[----:B------:R-:W-:Y:S01]  /*84740*/  ULDC UR5, c[0x0][0x14] ;  /* 0x0000050000057ab9 */ /* 0x000fe20000000800 */
[----:B------:R-:W-:Y:S01]  /*84750*/  ULDC UR4, c[0x0][0x600] ;  /* 0x0001800000047ab9 */ /* 0x000fe20000000800 */
[----:B------:R-:W-:-:S02]  /*84760*/  UIMAD.WIDE.U32 UR22, UR6, UR5, URZ ;  /* 0x00000005061672a5 */ /* 0x000fc4000f8e003f */
[----:B------:R-:W-:Y:S02]  /*84770*/  UIMAD UR16, UR7, UR5, URZ ;  /* 0x00000005071072a4 */ /* 0x000fe4000f8e023f */
[----:B------:R-:W-:Y:S02]  /*84780*/  ULOP3.LUT UR21, UR13, 0x2, URZ, 0xfc, !UPT ;  /* 0x000000020d157892 */ /* 0x000fe4000f8efc3f */
[----:B------:R-:W-:Y:S02]  /*84790*/  UIADD3 UR4, UR4, -0x1, URZ ;  /* 0xffffffff04047890 */ /* 0x000fe4000fffe03f */
[----:B------:R-:W-:Y:S01]  /*847a0*/  ULOP3.LUT UR18, URZ, UR8, URZ, 0x33, !UPT ;  /* 0x000000083f127292 */ /* 0x000fe2000f8e333f */
[----:B0-----:R-:W-:Y:S01]  /*847b0*/  VIADD R0, R0, 0x1f ;  /* 0x0000001f00007836 */ /* 0x001fe20000000000 */
[----:B------:R-:W-:Y:S01]  /*847c0*/  UIADD3 UR16, UR23, UR16, URZ ;  /* 0x0000001017107290 */ /* 0x000fe2000fffe03f */
[----:B------:R-:W-:-:S03]  /*847d0*/  ULDC.64 UR24, c[0x0][0x198] ;  /* 0x0000660000187ab9 */ /* 0x000fc60000000a00 */
[----:B------:R-:W-:-:S04]  /*847e0*/  SHF.R.S32.HI R3, RZ, 0x1f, R0 ;  /* 0x0000001fff037819 */ /* 0x000fc80000011400 */
[----:B------:R-:W-:Y:S01]  /*847f0*/  LEA.HI R3, R3, R0, RZ, 0x5 ;  /* 0x0000000003037211 */ /* 0x000fe200078f28ff */
[----:B------:R-:W-:Y:S01]  /*84800*/  IMAD.MOV.U32 R0, RZ, RZ, 0x1 ;  /* 0x00000001ff007424 */ /* 0x000fe200078e00ff */
[C---:B-1----:R-:W-:Y:S02]  /*84810*/  LOP3.LUT P3, RZ, R2.reuse, 0x7f, RZ, 0xc0, !PT ;  /* 0x0000007f02ff7812 */ /* 0x042fe4000786c0ff */
[----:B------:R-:W-:Y:S02]  /*84820*/  SHF.R.S32.HI R7, RZ, 0x5, R3 ;  /* 0x00000005ff077819 */ /* 0x000fe40000011403 */
[----:B------:R-:W-:-:S03]  /*84830*/  LOP3.LUT P0, RZ, R2, 0x1f, RZ, 0xc0, !PT ;  /* 0x0000001f02ff7812 */ /* 0x000fc6000780c0ff */
[----:B------:R-:W-:Y:S01]  /*84840*/  VIADD R14, R7, 0x1 ;  /* 0x00000001070e7836 */ /* 0x000fe20000000000 */
[----:B------:R-:W-:-:S13]  /*84850*/  PLOP3.LUT P0, PT, P0, P3, PT, 0x8a, 0x0 ;  /* 0x000000000000781c */ /* 0x000fda0000707172 */
.L_x_56:
[----:B------:R-:W-:-:S03]  /*84860*/  UMOV UR5, 0xffffffff ;  /* 0xffffffff00057882 */ /* 0x000fc60000000000 */
[----:B------:R-:W-:Y:S05]  /*84870*/  BRA.DIV UR5, `(.L_x_45) ;  /* 0x0000001205607947 */ /* 0x000fea000b800000 */
[----:B------:R-:W-:-:S13]  /*84880*/  ELECT P1, URZ, PT ;  /* 0x00000000003f782f */ /* 0x000fda0003820000 */
.L_x_71:
[----:B------:R-:W0:Y:S01]  /*84890*/  LDC R2, c[0x0][0x28c] ;  /* 0x0000a300ff027b82 */ /* 0x000e220000000800 */
[----:B------:R-:W-:Y:S01]  /*848a0*/  BSSY B1, `(.L_x_46) ;  /* 0x0000038000017945 */ /* 0x000fe20003800000 */
[----:B0-----:R-:W-:-:S13]  /*848b0*/  ISETP.LT.OR P1, PT, R2, 0x1, !P1 ;  /* 0x000000010200780c */ /* 0x001fda0004f21670 */
[----:B------:R-:W-:Y:S05]  /*848c0*/  @P1 BRA `(.L_x_47) ;  /* 0x0000000000d41947 */ /* 0x000fea0003800000 */
[----:B------:R-:W-:Y:S02]  /*848d0*/  IMAD.SHL.U32 R4, R4, 0x200, RZ ;  /* 0x0000020004047824 */ /* 0x000fe400078e00ff */
[----:B------:R-:W-:Y:S02]  /*848e0*/  IMAD R5, R5, 0x180, RZ ;  /* 0x0000018005057824 */ /* 0x000fe400078e02ff */
[----:B------:R-:W-:Y:S02]  /*848f0*/  IMAD.MOV.U32 R13, RZ, RZ, RZ ;  /* 0x000000ffff0d7224 */ /* 0x000fe400078e00ff */
[----:B------:R-:W-:Y:S02]  /*84900*/  IMAD.MOV.U32 R2, RZ, RZ, R14 ;  /* 0x000000ffff027224 */ /* 0x000fe400078e000e */
[----:B------:R-:W-:Y:S02]  /*84910*/  IMAD.MOV.U32 R3, RZ, RZ, R0 ;  /* 0x000000ffff037224 */ /* 0x000fe400078e0000 */
[----:B------:R-:W-:-:S07]  /*84920*/  IMAD.MOV.U32 R8, RZ, RZ, R6 ;  /* 0x000000ffff087224 */ /* 0x000fce00078e0006 */
.L_x_51:
[----:B------:R-:W0:Y:S01]  /*84930*/  S2R R12, SR_CgaCtaId ;  /* 0x00000000000c7919 */ /* 0x000e220000008800 */
[----:B------:R-:W-:-:S04]  /*84940*/  MOV R11, 0x400 ;  /* 0x00000400000b7802 */ /* 0x000fc80000000f00 */
[----:B0-----:R-:W-:Y:S02]  /*84950*/  LEA R15, R12, R11, 0x18 ;  /* 0x0000000b0c0f7211 */ /* 0x001fe400078ec0ff */
[----:B------:R-:W-:Y:S01]  /*84960*/  SHF.L.U32 R11, R3, 0x1f, RZ ;  /* 0x0000001f030b7819 */ /* 0x000fe200000006ff */
[----:B------:R-:W0:Y:S02]  /*84970*/  @!P3 LDC R12, c[0x0][0x500] ;  /* 0x00014000ff0cbb82 */ /* 0x000e240000000800 */
[----:B------:R-:W-:-:S04]  /*84980*/  IMAD R16, R8, 0x8, R15 ;  /* 0x0000000808107824 */ /* 0x000fc800078e020f */
[----:B------:R-:W1:Y:S02]  /*84990*/  SYNCS.PHASECHK.TRANS64.TRYWAIT P1, [R16+URZ+0x40], R11 ;  /* 0x0000400b100075a7 */ /* 0x000e64000802017f */
[----:B-1----:R-:W-:Y:S05]  /*849a0*/  @!P1 BRA `(.L_x_48) ;  /* 0x0000001000349947 */ /* 0x002fea0003800000 */
.L_x_72:
[----:B------:R-:W-:Y:S01]  /*849b0*/  UPRMT UR5, UR21, 0x9910, URZ ;  /* 0x0000991015057896 */ /* 0x000fe2000800003f */
[----:B0-----:R0:W-:Y:S03]  /*849c0*/  @!P3 SYNCS.ARRIVE.TRANS64 RZ, [R16+URZ], R12 ;  /* 0x0000000c10ffb9a7 */ /* 0x0011e6000800003f */
[----:B------:R-:W-:-:S06]  /*849d0*/  UISETP.NE.AND UP0, UPT, UR5, 0x2, UPT ;  /* 0x000000020500788c */ /* 0x000fcc000bf05270 */
[----:B------:R-:W-:-:S13]  /*849e0*/  PLOP3.LUT P1, PT, PT, PT, UP0, 0x80, 0x0 ;  /* 0x000000000000781c */ /* 0x000fda0003f2f008 */
[----:B0-----:R-:W-:Y:S05]  /*849f0*/  @P1 BRA `(.L_x_49) ;  /* 0x0000000000041947 */ /* 0x001fea0003800000 */
[----:B------:R-:W-:Y:S01]  /*84a00*/  BPT.TRAP 0x1 ;  /* 0x000000040000795c */ /* 0x000fe20000300000 */
.L_x_49:
[----:B------:R-:W-:Y:S05]  /*84a10*/  @P0 BRA `(.L_x_50) ;  /* 0x0000000000040947 */ /* 0x000fea0003800000 */
[----:B------:R-:W-:Y:S01]  /*84a20*/  BPT.TRAP 0x1 ;  /* 0x000000040000795c */ /* 0x000fe20000300000 */
.L_x_50:
[--C-:B-1----:R-:W-:Y:S01]  /*84a30*/  IMAD R11, R8, 0x3000, R15.reuse ;  /* 0x00003000080b7824 */ /* 0x102fe200078e020f */
[----:B------:R-:W-:Y:S01]  /*84a40*/  R2UR UR9, R16 ;  /* 0x00000000100972ca */ /* 0x000fe200000e0000 */
[----:B------:R-:W-:Y:S01]  /*84a50*/  IMAD R15, R8, 0x4000, R15 ;  /* 0x00004000080f7824 */ /* 0x000fe200078e020f */
[----:B------:R-:W-:Y:S01]  /*84a60*/  UIADD3 UR6, UP0, UR24, 0xf0, URZ ;  /* 0x000000f018067890 */ /* 0x000fe2000ff1e03f */
[----:B------:R-:W-:Y:S01]  /*84a70*/  VIADD R2, R2, 0xffffffff ;  /* 0xffffffff02027836 */ /* 0x000fe20000000000 */
[----:B------:R-:W-:Y:S01]  /*84a80*/  R2UR UR5, R11 ;  /* 0x000000000b0572ca */ /* 0x000fe200000e0000 */
[----:B------:R-:W-:Y:S01]  /*84a90*/  UIADD3 UR26, UP1, UR24, 0x1f0, URZ ;  /* 0x000001f0181a7890 */ /* 0x000fe2000ff3e03f */
[----:B------:R-:W-:Y:S01]  /*84aa0*/  R2UR UR8, R15 ;  /* 0x000000000f0872ca */ /* 0x000fe200000e0000 */
[----:B------:R-:W-:Y:S01]  /*84ab0*/  UIADD3.X UR7, URZ, UR25, URZ, UP0, !UPT ;  /* 0x000000193f077290 */ /* 0x000fe200087fe43f */
[----:B------:R-:W-:Y:S01]  /*84ac0*/  R2UR UR11, R5 ;  /* 0x00000000050b72ca */ /* 0x000fe200000e0000 */
[----:B------:R-:W-:Y:S01]  /*84ad0*/  VIADD R8, R8, 0x1 ;  /* 0x0000000108087836 */ /* 0x000fe20000000000 */
[C---:B------:R-:W-:Y:S01]  /*84ae0*/  R2UR UR10, R13.reuse ;  /* 0x000000000d0a72ca */ /* 0x040fe200000e0000 */
[----:B------:R-:W-:Y:S01]  /*84af0*/  UIADD3.X UR27, URZ, UR25, URZ, UP1, !UPT ;  /* 0x000000193f1b7290 */ /* 0x000fe20008ffe43f */
[----:B------:R-:W-:Y:S01]  /*84b00*/  R2UR UR12, R10 ;  /* 0x000000000a0c72ca */ /* 0x000fe200000e0000 */
[----:B------:R-:W-:Y:S01]  /*84b10*/  UMOV UR14, 0x0 ;  /* 0x00000000000e7882 */ /* 0x000fe20000000000 */
[----:B------:R-:W-:Y:S01]  /*84b20*/  R2UR UR20, R4 ;  /* 0x00000000041472ca */ /* 0x000fe200000e0000 */
[----:B------:R-:W-:Y:S01]  /*84b30*/  UMOV UR15, 0x10000000 ;  /* 0x10000000000f7882 */ /* 0x000fe20000000000 */
[----:B------:R-:W-:Y:S01]  /*84b40*/  ISETP.GT.AND P2, PT, R2, 0x1, PT ;  /* 0x000000010200780c */ /* 0x000fe20003f44270 */
[----:B------:R-:W-:Y:S01]  /*84b50*/  UIADD3 UR5, UR5, 0x180, URZ ;  /* 0x0000018005057890 */ /* 0x000fe2000fffe03f */
[----:B------:R-:W-:Y:S01]  /*84b60*/  ISETP.NE.AND P1, PT, R8, 0x8, PT ;  /* 0x000000080800780c */ /* 0x000fe20003f25270 */
[----:B------:R-:W-:Y:S01]  /*84b70*/  UIADD3 UR17, UR8, 0x18180, URZ ;  /* 0x0001818008117890 */ /* 0x000fe2000fffe03f */
[----:B------:R-:W-:-:S02]  /*84b80*/  VIADD R13, R13, 0x20 ;  /* 0x000000200d0d7836 */ /* 0x000fc40000000000 */
[----:B------:R-:W-:Y:S02]  /*84b90*/  SEL R12, RZ, 0x1, P1 ;  /* 0x00000001ff0c7807 */ /* 0x000fe40000800000 */
[----:B------:R-:W-:Y:S01]  /*84ba0*/  UMOV UR8, UR5 ;  /* 0x0000000500087c82 */ /* 0x000fe20008000000 */
[----:B------:R-:W-:Y:S01]  /*84bb0*/  SEL R8, R8, RZ, P1 ;  /* 0x000000ff08087207 */ /* 0x000fe20000800000 */
[----:B------:R0:W-:Y:S01]  /*84bc0*/  UTMALDG.3D [UR8], [UR6], desc[UR14] ;  /* 0x00000e08060075b4 */ /* 0x0001e20008011000 */
[----:B------:R-:W-:Y:S01]  /*84bd0*/  LOP3.LUT R3, R3, R12, RZ, 0x3c, !PT ;  /* 0x0000000c03037212 */ /* 0x000fe200078e3cff */
[----:B0-----:R-:W-:Y:S01]  /*84be0*/  UMOV UR8, UR17 ;  /* 0x0000001100087c82 */ /* 0x001fe20008000000 */
[----:B------:R-:W-:Y:S02]  /*84bf0*/  UMOV UR11, UR20 ;  /* 0x00000014000b7c82 */ /* 0x000fe40008000000 */
[----:B------:R0:W-:Y:S02]  /*84c00*/  UTMALDG.3D [UR8], [UR26], desc[UR14] ;  /* 0x00000e081a0075b4 */ /* 0x0001e40008011000 */
[----:B0-----:R-:W-:Y:S05]  /*84c10*/  @P2 BRA `(.L_x_51) ;  /* 0xfffffffc00442947 */ /* 0x001fea000383ffff */
.L_x_47:
[----:B------:R-:W-:Y:S05]  /*84c20*/  BSYNC B1 ;  /* 0x0000000000017941 */ /* 0x000fea0003800000 */
.L_x_46:
[----:B------:R-:W2:Y:S01]  /*84c30*/  LDL.LU R16, [R1+0x149c] ;  /* 0x00149c0001107983 */ /* 0x000ea20000300800 */
[----:B------:R-:W-:Y:S01]  /*84c40*/  LOP3.LUT P4, RZ, R9, 0xff, RZ, 0xc0, !PT ;  /* 0x000000ff09ff7812 */ /* 0x000fe2000788c0ff */
[----:B------:R-:W-:Y:S01]  /*84c50*/  IMAD.IADD R6, R7, 0x1, R6 ;  /* 0x0000000107067824 */ /* 0x000fe200078e0206 */
[----:B------:R-:W-:Y:S01]  /*84c60*/  ULDC.64 UR6, c[0x0][0x650] ;  /* 0x0001940000067ab9 */ /* 0x000fe20000000a00 */
[----:B------:R-:W3:Y:S01]  /*84c70*/  LDL.LU R15, [R1+0x14a0] ;  /* 0x0014a000010f7983 */ /* 0x000ee20000300800 */
[----:B------:R-:W-:Y:S01]  /*84c80*/  BSSY B1, `(.L_x_52) ;  /* 0x0000071000017945 */ /* 0x000fe20003800000 */
[----:B------:R-:W-:Y:S01]  /*84c90*/  IMAD.MOV.U32 R5, RZ, RZ, -0x1 ;  /* 0xffffffffff057424 */ /* 0x000fe200078e00ff */
[----:B------:R-:W-:Y:S01]  /*84ca0*/  SHF.R.U32.HI R2, RZ, 0x3, R6 ;  /* 0x00000003ff027819 */ /* 0x000fe20000011606 */
[----:B------:R-:W-:Y:S01]  /*84cb0*/  IMAD.MOV.U32 R4, RZ, RZ, -0x1 ;  /* 0xffffffffff047424 */ /* 0x000fe200078e00ff */
[----:B------:R-:W-:Y:S01]  /*84cc0*/  ISETP.GT.U32.AND P1, PT, R6, 0x7, PT ;  /* 0x000000070600780c */ /* 0x000fe20003f24070 */
[----:B------:R-:W-:Y:S01]  /*84cd0*/  IMAD.MOV.U32 R10, RZ, RZ, -0x1 ;  /* 0xffffffffff0a7424 */ /* 0x000fe200078e00ff */
[----:B------:R-:W-:-:S02]  /*84ce0*/  LOP3.LUT R2, R2, 0x1, RZ, 0xc0, !PT ;  /* 0x0000000102027812 */ /* 0x000fc400078ec0ff */
[C---:B------:R-:W-:Y:S01]  /*84cf0*/  ISETP.LT.U32.AND P1, PT, R7.reuse, 0x8, P1 ;  /* 0x000000080700780c */ /* 0x040fe20000f21070 */
[----:B------:R-:W0:Y:S01]  /*84d00*/  @P4 S2R R3, SR_CgaCtaId ;  /* 0x0000000000034919 */ /* 0x000e220000008800 */
[----:B------:R-:W-:Y:S02]  /*84d10*/  ISETP.NE.U32.AND P2, PT, R2, 0x1, PT ;  /* 0x000000010200780c */ /* 0x000fe40003f45070 */
[----:B------:R-:W-:Y:S02]  /*84d20*/  @P4 MOV R2, 0x400 ;  /* 0x0000040000024802 */ /* 0x000fe40000000f00 */
[----:B------:R-:W-:Y:S02]  /*84d30*/  ISETP.GT.U32.AND P2, PT, R7, 0x7, !P2 ;  /* 0x000000070700780c */ /* 0x000fe40005744070 */
[----:B------:R-:W-:Y:S02]  /*84d40*/  LOP3.LUT R6, R6, 0x7, RZ, 0xc0, !PT ;  /* 0x0000000706067812 */ /* 0x000fe400078ec0ff */
[----:B------:R-:W-:-:S02]  /*84d50*/  PRMT R9, RZ, 0x7610, R9 ;  /* 0x00007610ff097816 */ /* 0x000fc40000000009 */
[----:B0-----:R-:W-:Y:S02]  /*84d60*/  @P4 LEA R2, R3, R2, 0x18 ;  /* 0x0000000203024211 */ /* 0x001fe400078ec0ff */
[----:B------:R-:W-:Y:S02]  /*84d70*/  SEL R3, RZ, 0x1, !P1 ;  /* 0x00000001ff037807 */ /* 0x000fe40004800000 */
[----:B------:R0:W-:Y:S02]  /*84d80*/  @P4 SYNCS.ARRIVE.TRANS64.A1T0 RZ, [R2+URZ+0x98], RZ ;  /* 0x000098ff02ff49a7 */ /* 0x0001e4000810003f */
[----:B0-----:R-:W-:-:S04]  /*84d90*/  SEL R2, RZ, 0x1, !P2 ;  /* 0x00000001ff027807 */ /* 0x001fc80005000000 */
[----:B------:R-:W-:Y:S02]  /*84da0*/  LOP3.LUT R0, R2, R0, R3, 0x96, !PT ;  /* 0x0000000002007212 */ /* 0x000fe400078e9603 */
[----:B------:R-:W-:Y:S02]  /*84db0*/  PRMT R2, RZ, 0x7610, R2 ;  /* 0x00007610ff027816 */ /* 0x000fe40000000002 */
[----:B---3--:R-:W-:-:S04]  /*84dc0*/  IADD3 R15, P1, R15, UR22, RZ ;  /* 0x000000160f0f7c10 */ /* 0x008fc8000ff3e0ff */
[----:B--2---:R-:W-:Y:S01]  /*84dd0*/  IADD3.X R16, R16, UR16, RZ, P1, !PT ;  /* 0x0000001010107c10 */ /* 0x004fe20008ffe4ff */
[----:B------:R0:W-:Y:S01]  /*84de0*/  STL [R1+0x14a0], R15 ;  /* 0x0014a00f01007387 */ /* 0x0001e20000100800 */
[----:B------:R-:W-:-:S03]  /*84df0*/  ISETP.GE.U32.AND P1, PT, R15, UR6, PT ;  /* 0x000000060f007c0c */ /* 0x000fc6000bf26070 */
[----:B------:R0:W-:Y:S01]  /*84e00*/  STL [R1+0x149c], R16 ;  /* 0x00149c1001007387 */ /* 0x0001e20000100800 */
[----:B------:R-:W-:-:S13]  /*84e10*/  ISETP.GE.U32.AND.EX P1, PT, R16, UR7, PT, P1 ;  /* 0x0000000710007c0c */ /* 0x000fda000bf26110 */
[----:B0-----:R-:W-:Y:S05]  /*84e20*/  @P1 BRA `(.L_x_53) ;  /* 0x0000000400581947 */ /* 0x001fea0003800000 */
[----:B------:R-:W0:Y:S01]  /*84e30*/  S2R R8, SR_CTAID.X ;  /* 0x0000000000087919 */ /* 0x000e220000002500 */
[----:B------:R-:W1:Y:S01]  /*84e40*/  LDC R11, c[0x0][0x65c] ;  /* 0x00019700ff0b7b82 */ /* 0x000e620000000800 */
[----:B------:R-:W-:Y:S01]  /*84e50*/  ULDC UR5, c[0x0][0x150] ;  /* 0x0000540000057ab9 */ /* 0x000fe20000000800 */
[----:B------:R-:W-:Y:S01]  /*84e60*/  ULDC.64 UR6, c[0x0][0x628] ;  /* 0x00018a0000067ab9 */ /* 0x000fe20000000a00 */
[----:B------:R-:W2:Y:S01]  /*84e70*/  S2R R5, SR_CTAID.Y ;  /* 0x0000000000057919 */ /* 0x000ea20000002600 */
[----:B------:R-:W-:Y:S01]  /*84e80*/  ISETP.NE.U32.AND P1, PT, RZ, UR6, PT ;  /* 0x00000006ff007c0c */ /* 0x000fe2000bf25070 */
[----:B------:R-:W-:-:S03]  /*84e90*/  ULDC UR8, c[0x0][0x630] ;  /* 0x00018c0000087ab9 */ /* 0x000fc60000000800 */
[----:B------:R-:W3:Y:S01]  /*84ea0*/  LDC R3, c[0x0][0x144] ;  /* 0x00005100ff037b82 */ /* 0x000ee20000000800 */
[----:B------:R-:W-:-:S07]  /*84eb0*/  ISETP.NE.AND.EX P1, PT, RZ, UR7, PT, P1 ;  /* 0x00000007ff007c0c */ /* 0x000fce000bf25310 */
[----:B------:R-:W4:Y:S01]  /*84ec0*/  LDC R12, c[0x0][0x148] ;  /* 0x00005200ff0c7b82 */ /* 0x000f220000000800 */
[----:B-1----:R-:W-:Y:S02]  /*84ed0*/  ISETP.NE.AND P5, PT, R11, 0x1, PT ;  /* 0x000000010b00780c */ /* 0x002fe40003fa5270 */
[----:B0-----:R-:W-:Y:S02]  /*84ee0*/  I2FP.F32.U32 R2, R8 ;  /* 0x0000000800027245 */ /* 0x001fe40000201000 */
[----:B--2---:R-:W-:-:S03]  /*84ef0*/  I2FP.F32.U32 R4, R5 ;  /* 0x0000000500047245 */ /* 0x004fc60000201000 */
[----:B------:R-:W-:Y:S01]  /*84f00*/  FMUL R2, R2, UR5 ;  /* 0x0000000502027c20 */ /* 0x000fe20008400000 */
[----:B------:R-:W-:Y:S02]  /*84f10*/  ULDC UR5, c[0x0][0x154] ;  /* 0x0000550000057ab9 */ /* 0x000fe40000000800 */
[----:B------:R-:W-:-:S03]  /*84f20*/  FMUL R10, R4, UR5 ;  /* 0x00000005040a7c20 */ /* 0x000fc60008400000 */
[----:B------:R-:W0:Y:S08]  /*84f30*/  F2I.U32.TRUNC.NTZ R2, R2 ;  /* 0x0000000200027305 */ /* 0x000e30000020f000 */
[----:B------:R-:W1:Y:S01]  /*84f40*/  F2I.U32.TRUNC.NTZ R10, R10 ;  /* 0x0000000a000a7305 */ /* 0x000e62000020f000 */
[----:B0-----:R-:W-:Y:S02]  /*84f50*/  IMAD.MOV R4, RZ, RZ, -R2 ;  /* 0x000000ffff047224 */ /* 0x001fe400078e0a02 */
[----:B------:R-:W-:-:S02]  /*84f60*/  IMAD.MOV.U32 R2, RZ, RZ, R15 ;  /* 0x000000ffff027224 */ /* 0x000fc400078e000f */
[----:B---3--:R-:W-:Y:S02]  /*84f70*/  IMAD R8, R3, R4, R8 ;  /* 0x0000000403087224 */ /* 0x008fe400078e0208 */
[----:B-1----:R-:W-:-:S04]  /*84f80*/  IMAD.MOV R3, RZ, RZ, -R10 ;  /* 0x000000ffff037224 */ /* 0x002fc800078e0a0a */
[----:B----4-:R-:W-:Y:S02]  /*84f90*/  @P5 IMAD R8, R12, R3, R5 ;  /* 0x000000030c085224 */ /* 0x010fe400078e0205 */
[----:B------:R-:W-:Y:S01]  /*84fa0*/  IMAD.MOV.U32 R3, RZ, RZ, R16 ;  /* 0x000000ffff037224 */ /* 0x000fe200078e0010 */
[----:B------:R-:W-:Y:S06]  /*84fb0*/  @!P1 BRA `(.L_x_54) ;  /* 0x0000000000289947 */ /* 0x000fec0003800000 */
[----:B------:R-:W-:Y:S02]  /*84fc0*/  ULDC UR5, c[0x0][0x634] ;  /* 0x00018d0000057ab9 */ /* 0x000fe40000000800 */
[----:B------:R-:W-:-:S05]  /*84fd0*/  IADD3 R3, P1, R15, UR5, RZ ;  /* 0x000000050f037c10 */ /* 0x000fca000ff3e0ff */
[----:B------:R-:W-:-:S04]  /*84fe0*/  IMAD.X R11, RZ, RZ, R16, P1 ;  /* 0x000000ffff0b7224 */ /* 0x000fc800008e0610 */
[----:B------:R-:W-:-:S04]  /*84ff0*/  IMAD.WIDE.U32 R4, R11, UR6, RZ ;  /* 0x000000060b047c25 */ /* 0x000fc8000f8e00ff */
[----:B------:R-:W-:-:S04]  /*85000*/  IMAD.WIDE.U32 R4, P1, R3, UR7, R4 ;  /* 0x0000000703047c25 */ /* 0x000fc8000f820004 */
[----:B------:R-:W-:-:S04]  /*85010*/  IMAD.WIDE.U32 R2, R3, UR6, RZ ;  /* 0x0000000603027c25 */ /* 0x000fc8000f8e00ff */
[----:B------:R-:W-:Y:S01]  /*85020*/  IMAD.MOV.U32 R2, RZ, RZ, R5 ;  /* 0x000000ffff027224 */ /* 0x000fe200078e0005 */
[----:B------:R-:W-:Y:S01]  /*85030*/  IADD3 RZ, P2, R3, R4, RZ ;  /* 0x0000000403ff7210 */ /* 0x000fe20007f5e0ff */
[----:B------:R-:W-:-:S04]  /*85040*/  IMAD.X R3, RZ, RZ, RZ, P1 ;  /* 0x000000ffff037224 */ /* 0x000fc800008e06ff */
[----:B------:R-:W-:-:S08]  /*85050*/  IMAD.WIDE.U32.X R2, R11, UR7, R2, P2 ;  /* 0x000000070b027c25 */ /* 0x000fd000090e0402 */
.L_x_54:
[--C-:B------:R-:W-:Y:S01]  /*85060*/  SHF.R.U64 R10, R2, UR8, R3.reuse ;  /* 0x00000008020a7c19 */ /* 0x100fe20008001203 */
[----:B------:R-:W-:Y:S01]  /*85070*/  ULDC.64 UR6, c[0x0][0x620] ;  /* 0x0001880000067ab9 */ /* 0x000fe20000000a00 */
[----:B------:R-:W-:Y:S01]  /*85080*/  SHF.R.U32.HI R2, RZ, UR8, R3 ;  /* 0x00000008ff027c19 */ /* 0x000fe20008011603 */
[----:B------:R-:W-:Y:S01]  /*85090*/  IMAD.MOV.U32 R3, RZ, RZ, R16 ;  /* 0x000000ffff037224 */ /* 0x000fe200078e0010 */
[----:B------:R-:W-:Y:S01]  /*850a0*/  IADD3 R11, P1, RZ, -R10, RZ ;  /* 0x8000000aff0b7210 */ /* 0x000fe20007f3e0ff */
[----:B------:R-:W-:-:S04]  /*850b0*/  ULDC UR5, c[0x0][0x618] ;  /* 0x0001860000057ab9 */ /* 0x000fc80000000800 */
[----:B------:R-:W-:-:S04]  /*850c0*/  IMAD.X R2, RZ, RZ, ~R2, P1 ;  /* 0x000000ffff027224 */ /* 0x000fc800008e0e02 */
[----:B------:R-:W-:-:S04]  /*850d0*/  IMAD R2, R2, UR6, RZ ;  /* 0x0000000602027c24 */ /* 0x000fc8000f8e02ff */
[----:B------:R-:W-:Y:S02]  /*850e0*/  IMAD R5, R11, UR7, R2 ;  /* 0x000000070b057c24 */ /* 0x000fe4000f8e0202 */
[----:B------:R-:W-:-:S04]  /*850f0*/  IMAD.MOV.U32 R2, RZ, RZ, R15 ;  /* 0x000000ffff027224 */ /* 0x000fc800078e000f */
[----:B------:R-:W-:Y:S01]  /*85100*/  IMAD.WIDE.U32 R2, R11, UR6, R2 ;  /* 0x000000060b027c25 */ /* 0x000fe2000f8e0002 */
[----:B------:R-:W-:Y:S02]  /*85110*/  ULDC.64 UR6, c[0x0][0x640] ;  /* 0x0001900000067ab9 */ /* 0x000fe40000000a00 */
[----:B------:R-:W-:Y:S01]  /*85120*/  ISETP.NE.U32.AND P1, PT, RZ, UR6, PT ;  /* 0x00000006ff007c0c */ /* 0x000fe2000bf25070 */
[----:B------:R-:W-:-:S03]  /*85130*/  IMAD.IADD R3, R3, 0x1, R5 ;  /* 0x0000000103037824 */ /* 0x000fc600078e0205 */
[----:B------:R-:W-:Y:S02]  /*85140*/  ISETP.NE.AND.EX P1, PT, RZ, UR7, PT, P1 ;  /* 0x00000007ff007c0c */ /* 0x000fe4000bf25310 */
[--C-:B------:R-:W-:Y:S02]  /*85150*/  SHF.R.U64 R11, R2, UR5, R3.reuse ;  /* 0x00000005020b7c19 */ /* 0x100fe40008001203 */
[----:B------:R-:W-:Y:S01]  /*85160*/  SHF.R.U32.HI R2, RZ, UR5, R3 ;  /* 0x00000005ff027c19 */ /* 0x000fe20008011603 */
[----:B------:R-:W-:-:S03]  /*85170*/  ULDC UR5, c[0x0][0x608] ;  /* 0x0001820000057ab9 */ /* 0x000fc60000000800 */
[--C-:B------:R-:W-:Y:S02]  /*85180*/  SHF.R.U64 R12, R11, UR5, R2.reuse ;  /* 0x000000050b0c7c19 */ /* 0x100fe40008001202 */
[----:B------:R-:W-:Y:S01]  /*85190*/  SHF.R.U32.HI R3, RZ, UR5, R2 ;  /* 0x00000005ff037c19 */ /* 0x000fe20008011602 */
[----:B------:R-:W-:-:S03]  /*851a0*/  ULDC UR5, c[0x0][0x658] ;  /* 0x0001960000057ab9 */ /* 0x000fc60000000800 */
[--C-:B------:R-:W-:Y:S02]  /*851b0*/  SHF.R.U64 R13, R12, UR5, R3.reuse ;  /* 0x000000050c0d7c19 */ /* 0x100fe40008001203 */
[----:B------:R-:W-:-:S03]  /*851c0*/  SHF.R.U32.HI R15, RZ, UR5, R3 ;  /* 0x00000005ff0f7c19 */ /* 0x000fc60008011603 */
[----:B------:R-:W-:Y:S02]  /*851d0*/  IMAD.MOV.U32 R2, RZ, RZ, R13 ;  /* 0x000000ffff027224 */ /* 0x000fe400078e000d */
        /* <DEDUP_REMOVED lines=12> */
.L_x_55:
[----:B------:R-:W-:Y:S01]  /*852a0*/  ULDC UR5, c[0x0][0x648] ;  /* 0x0001920000057ab9 */ /* 0x000fe20000000800 */
[----:B------:R-:W-:Y:S02]  /*852b0*/  LOP3.LUT R12, R12, UR18, RZ, 0xc0, !PT ;  /* 0x000000120c0c7c12 */ /* 0x000fe4000f8ec0ff */
[----:B------:R-:W-:Y:S01]  /*852c0*/  SHF.R.U64 R3, R2, UR5, R3 ;  /* 0x0000000502037c19 */ /* 0x000fe20008001203 */
[----:B------:R-:W-:-:S04]  /*852d0*/  ULDC UR5, c[0x0][0x638] ;  /* 0x00018e0000057ab9 */ /* 0x000fc80000000800 */
[----:B------:R-:W-:Y:S02]  /*852e0*/  IMAD.MOV R2, RZ, RZ, -R3 ;  /* 0x000000ffff027224 */ /* 0x000fe400078e0a03 */
[----:B------:R-:W-:Y:S02]  /*852f0*/  IMAD R5, R3, UR19, R12 ;  /* 0x0000001303057c24 */ /* 0x000fe4000f8e020c */
[----:B------:R-:W-:Y:S01]  /*85300*/  IMAD R13, R2, UR5, R13 ;  /* 0x00000005020d7c24 */ /* 0x000fe2000f8e020d */
[----:B------:R-:W-:Y:S01]  /*85310*/  ULDC UR5, c[0x0][0x610] ;  /* 0x0001840000057ab9 */ /* 0x000fe20000000800 */
[----:B------:R-:W-:Y:S01]  /*85320*/  LOP3.LUT R2, R11, UR4, RZ, 0xc0, !PT ;  /* 0x000000040b027c12 */ /* 0x000fe2000f8ec0ff */
[----:B------:R-:W-:Y:S01]  /*85330*/  IMAD R8, R5, UR5, R8 ;  /* 0x0000000505087c24 */ /* 0x000fe2000f8e0208 */
[----:B------:R-:W-:-:S03]  /*85340*/  ULDC UR5, c[0x0][0x600] ;  /* 0x0001800000057ab9 */ /* 0x000fc60000000800 */
[----:B------:R-:W-:Y:S02]  /*85350*/  IMAD R13, R13, UR5, R2 ;  /* 0x000000050d0d7c24 */ /* 0x000fe4000f8e0202 */
[----:B------:R-:W-:-:S03]  /*85360*/  IMAD.MOV.U32 R2, RZ, RZ, 0x1 ;  /* 0x00000001ff027424 */ /* 0x000fc600078e00ff */
[----:B------:R-:W-:Y:S02]  /*85370*/  SEL R4, R13, R8, !P5 ;  /* 0x000000080d047207 */ /* 0x000fe40006800000 */
[----:B------:R-:W-:-:S07]  /*85380*/  SEL R5, R8, R13, !P5 ;  /* 0x0000000d08057207 */ /* 0x000fce0006800000 */
.L_x_53:
[----:B------:R-:W-:Y:S05]  /*85390*/  BSYNC B1 ;  /* 0x0000000000017941 */ /* 0x000fea0003800000 */
.L_x_52:
[----:B------:R-:W-:-:S13]  /*853a0*/  LOP3.LUT P1, RZ, R2, 0xff, RZ, 0xc0, !PT ;  /* 0x000000ff02ff7812 */ /* 0x000fda000782c0ff */
[----:B------:R-:W-:Y:S05]  /*853b0*/  @P1 BRA `(.L_x_56) ;  /* 0xfffffff400281947 */ /* 0x000fea000383ffff */
[----:B------:R-:W-:Y:S05]  /*853c0*/  BSYNC B0 ;  /* 0x0000000000007941 */ /* 0x000fea0003800000 */
.L_x_44:
[----:B------:R-:W-:-:S03]  /*853d0*/  UMOV UR5, 0xffffffff ;  /* 0xffffffff00057882 */ /* 0x000fc60000000000 */
[----:B------:R-:W-:Y:S05]  /*853e0*/  BRA.DIV UR5, `(.L_x_57) ;  /* 0x0000000605b87947 */ /* 0x000fea000b800000 */
[----:B------:R-:W-:-:S13]  /*853f0*/  ELECT P0, URZ, PT ;  /* 0x00000000003f782f */ /* 0x000fda0003800000 */
.L_x_75:
[----:B------:R-:W-:Y:S04]  /*85400*/  BSSY B0, `(.L_x_58) ;  /* 0x0000050000007945 */ /* 0x000fe80003800000 */
[----:B------:R-:W-:Y:S05]  /*85410*/  @!P0 BRA `(.L_x_59) ;  /* 0x0000000400388947 */ /* 0x000fea0003800000 */
[----:B------:R-:W-:-:S04]  /*85420*/  ULOP3.LUT UR5, UR13, 0x2, URZ, 0xfc, !UPT ;  /* 0x000000020d057892 */ /* 0x000fc8000f8efc3f */
[----:B------:R-:W-:-:S06]  /*85430*/  UISETP.NE.AND UP0, UPT, UR5, 0x3, UPT ;  /* 0x000000030500788c */ /* 0x000fcc000bf05270 */
[----:B------:R-:W-:-:S13]  /*85440*/  PLOP3.LUT P0, PT, PT, PT, UP0, 0x80, 0x0 ;  /* 0x000000000000781c */ /* 0x000fda0003f0f008 */
[----:B------:R-:W-:Y:S05]  /*85450*/  @!P0 BRA `(.L_x_60) ;  /* 0x0000000000048947 */ /* 0x000fea0003800000 */
[----:B------:R-:W-:Y:S01]  /*85460*/  BPT.TRAP 0x1 ;  /* 0x000000040000795c */ /* 0x000fe20000300000 */
.L_x_60:
[----:B------:R-:W0:Y:S01]  /*85470*/  S2R R3, SR_CgaCtaId ;  /* 0x0000000000037919 */ /* 0x000e220000008800 */
[----:B------:R-:W-:-:S04]  /*85480*/  MOV R2, 0x400 ;  /* 0x0000040000027802 */ /* 0x000fc80000000f00 */
[----:B0-----:R-:W-:Y:S02]  /*85490*/  LEA R3, R3, R2, 0x18 ;  /* 0x0000000203037211 */ /* 0x001fe400078ec0ff */
[----:B------:R-:W-:-:S03]  /*854a0*/  SHF.L.U32 R2, R0, 0x1f, RZ ;  /* 0x0000001f00027819 */ /* 0x000fc600000006ff */
[----:B------:R-:W-:-:S04]  /*854b0*/  VIADD R3, R3, 0x40 ;  /* 0x0000004003037836 */ /* 0x000fc80000000000 */
[----:B------:R-:W-:-:S04]  /*854c0*/  IMAD R5, R6, 0x8, R3 ;  /* 0x0000000806057824 */ /* 0x000fc800078e0203 */
[----:B------:R-:W0:Y:S02]  /*854d0*/  SYNCS.PHASECHK.TRANS64.TRYWAIT P0, [R5+URZ], R2 ;  /* 0x00000002050075a7 */ /* 0x000e24000800017f */
[----:B0-----:R-:W-:Y:S05]  /*854e0*/  @!P0 BRA `(.L_x_61) ;  /* 0x00000004009c8947 */ /* 0x001fea0003800000 */
.L_x_76:
[----:B------:R-:W-:-:S05]  /*854f0*/  VIADD R6, R6, 0x1 ;  /* 0x0000000106067836 */ /* 0x000fca0000000000 */
[----:B------:R-:W-:-:S04]  /*85500*/  ISETP.NE.AND P0, PT, R6, 0x8, PT ;  /* 0x000000080600780c */ /* 0x000fc80003f05270 */
[----:B0-----:R-:W-:Y:S02]  /*85510*/  SEL R5, RZ, 0x1, P0 ;  /* 0x00000001ff057807 */ /* 0x001fe40000000000 */
[----:B------:R-:W-:Y:S02]  /*85520*/  SEL R6, R6, RZ, P0 ;  /* 0x000000ff06067207 */ /* 0x000fe40000000000 */
[----:B------:R-:W-:-:S03]  /*85530*/  LOP3.LUT R5, R0, R5, RZ, 0x3c, !PT ;  /* 0x0000000500057212 */ /* 0x000fc600078e3cff */
[----:B------:R-:W-:Y:S01]  /*85540*/  IMAD R7, R6, 0x8, R3 ;  /* 0x0000000806077824 */ /* 0x000fe200078e0203 */
[----:B------:R-:W-:-:S04]  /*85550*/  SHF.L.U32 R0, R5, 0x1f, RZ ;  /* 0x0000001f05007819 */ /* 0x000fc800000006ff */
[----:B------:R-:W0:Y:S02]  /*85560*/  SYNCS.PHASECHK.TRANS64.TRYWAIT P0, [R7+URZ], R0 ;  /* 0x00000000070075a7 */ /* 0x000e24000800017f */
[----:B0-----:R-:W-:Y:S05]  /*85570*/  @!P0 BRA `(.L_x_62) ;  /* 0x00000004008c8947 */ /* 0x001fea0003800000 */
.L_x_77:
[----:B0-----:R-:W-:-:S05]  /*85580*/  VIADD R0, R6, 0x1 ;  /* 0x0000000106007836 */ /* 0x001fca0000000000 */
[----:B------:R-:W-:-:S04]  /*85590*/  ISETP.NE.AND P0, PT, R0, 0x8, PT ;  /* 0x000000080000780c */ /* 0x000fc80003f05270 */
[----:B------:R-:W-:Y:S02]  /*855a0*/  SEL R2, RZ, 0x1, P0 ;  /* 0x00000001ff027807 */ /* 0x000fe40000000000 */
[----:B------:R-:W-:Y:S02]  /*855b0*/  SEL R4, R0, RZ, P0 ;  /* 0x000000ff00047207 */ /* 0x000fe40000000000 */
[----:B------:R-:W-:-:S03]  /*855c0*/  LOP3.LUT R5, R5, R2, RZ, 0x3c, !PT ;  /* 0x0000000205057212 */ /* 0x000fc600078e3cff */
[----:B------:R-:W-:Y:S01]  /*855d0*/  IMAD R7, R4, 0x8, R3 ;  /* 0x0000000804077824 */ /* 0x000fe200078e0203 */
[----:B------:R-:W-:-:S04]  /*855e0*/  SHF.L.U32 R0, R5, 0x1f, RZ ;  /* 0x0000001f05007819 */ /* 0x000fc800000006ff */
[----:B------:R-:W0:Y:S02]  /*855f0*/  SYNCS.PHASECHK.TRANS64.TRYWAIT P0, [R7+URZ], R0 ;  /* 0x00000000070075a7 */ /* 0x000e24000800017f */
[----:B0-----:R-:W-:Y:S05]  /*85600*/  @!P0 BRA `(.L_x_63) ;  /* 0x00000004007c8947 */ /* 0x001fea0003800000 */
.L_x_78:
        /* <DEDUP_REMOVED lines=9> */
.L_x_79:
        /* <DEDUP_REMOVED lines=9> */
.L_x_80:
        /* <DEDUP_REMOVED lines=9> */
.L_x_81:
        /* <DEDUP_REMOVED lines=9> */
.L_x_82:
[----:B0-----:R-:W-:-:S05]  /*85850*/  VIADD R0, R4, 0x1 ;  /* 0x0000000104007836 */ /* 0x001fca0000000000 */
[----:B------:R-:W-:-:S04]  /*85860*/  ISETP.NE.AND P0, PT, R0, 0x8, PT ;  /* 0x000000080000780c */ /* 0x000fc80003f05270 */
[----:B------:R-:W-:Y:S02]  /*85870*/  SEL R2, RZ, 0x1, P0 ;  /* 0x00000001ff027807 */ /* 0x000fe40000000000 */
[----:B------:R-:W-:Y:S02]  /*85880*/  SEL R0, R0, RZ, P0 ;  /* 0x000000ff00007207 */ /* 0x000fe40000000000 */
[----:B------:R-:W-:-:S03]  /*85890*/  LOP3.LUT R2, R5, R2, RZ, 0x3c, !PT ;  /* 0x0000000205027212 */ /* 0x000fc600078e3cff */
[----:B------:R-:W-:Y:S01]  /*858a0*/  IMAD R3, R0, 0x8, R3 ;  /* 0x0000000800037824 */ /* 0x000fe200078e0203 */
[----:B------:R-:W-:-:S07]  /*858b0*/  SHF.L.U32 R0, R2, 0x1f, RZ ;  /* 0x0000001f02007819 */ /* 0x000fce00000006ff */
.L_x_68:
[----:B0-----:R0:W1:Y:S02]  /*858c0*/  SYNCS.PHASECHK.TRANS64.TRYWAIT P0, [R3+URZ], R0 ;  /* 0x00000000030075a7 */ /* 0x001064000800017f */
[----:B-1----:R-:W-:Y:S05]  /*858d0*/  @!P0 NANOSLEEP.SYNCS 0x989680 ;  /* 0x009896800000895d */ /* 0x002fea0003900000 */
[----:B------:R-:W1:Y:S02]  /*858e0*/  @!P0 SYNCS.PHASECHK.TRANS64 P0, [R3+URZ], R0 ;  /* 0x00000000030085a7 */ /* 0x000e64000800007f */
[----:B-1----:R-:W-:Y:S05]  /*858f0*/  @!P0 BRA `(.L_x_68) ;  /* 0xfffffffc00f08947 */ /* 0x002fea000383ffff */
.L_x_59:
[----:B------:R-:W-:Y:S05]  /*85900*/  BSYNC B0 ;  /* 0x0000000000007941 */ /* 0x000fea0003800000 */
.L_x_58:
[----:B------:R-:W-:Y:S05]  /*85910*/  EXIT ;  /* 0x000000000000794d */ /* 0x000fea0003800000 */
.L_x_18:
[----:B--2---:R-:W-:-:S04]  /*85920*/  IMAD.U32 R17, RZ, RZ, UR7 ;  /* 0x00000007ff117e24 */ /* 0x004fc8000f8e00ff */
[----:B------:R2:W4:Y:S03]  /*85930*/  SYNCS.PHASECHK.TRANS64.TRYWAIT P0, [R17+URZ], R16 ;  /* 0x00000010110075a7 */ /* 0x000526000800017f */
[----:B----4-:R-:W-:Y:S05]  /*85940*/  @!P0 NANOSLEEP.SYNCS 0x989680 ;  /* 0x009896800000895d */ /* 0x010fea0003900000 */
[----:B------:R-:W4:Y:S02]  /*85950*/  @!P0 SYNCS.PHASECHK.TRANS64 P0, [R17+URZ], R16 ;  /* 0x00000010110085a7 */ /* 0x000f24000800007f */
[----:B----4-:R-:W-:Y:S05]  /*85960*/  @!P0 BRA `(.L_x_18) ;  /* 0xfffffffc00ec8947 */ /* 0x010fea000383ffff */
[----:B------:R-:W-:Y:S05]  /*85970*/  BRA `(.L_x_17) ;  /* 0xfffff81000dc7947 */ /* 0x000fea000383ffff */
.L_x_24:
[----:B-----5:R2:W-:Y:S02]  /*85980*/  STL [R1+0x14a8], R0 ;  /* 0x0014a80001007387 */ /* 0x0205e40000100800 */
[----:B--2---:R-:W-:-:S04]  /*85990*/  IMAD.U32 R0, RZ, RZ, UR9 ;  /* 0x00000009ff007e24 */ /* 0x004fc8000f8e00ff */
[----:B------:R2:W4:Y:S03]  /*859a0*/  SYNCS.PHASECHK.TRANS64.TRYWAIT P0, [R0+URZ], R18 ;  /* 0x00000012000075a7 */ /* 0x000526000800017f */
[----:B----4-:R-:W-:Y:S05]  /*859b0*/  @!P0 NANOSLEEP.SYNCS 0x989680 ;  /* 0x009896800000895d */ /* 0x010fea0003900000 */
[----:B------:R2:W4:Y:S02]  /*859c0*/  @!P0 SYNCS.PHASECHK.TRANS64 P0, [R0+URZ], R18 ;  /* 0x00000012000085a7 */ /* 0x000524000800007f */
[----:B--2---:R2:W5:Y:S02]  /*859d0*/  LDL.LU R0, [R1+0x14a8] ;  /* 0x0014a80001007983 */ /* 0x0045640000300800 */
[----:B--2-4-:R-:W-:Y:S05]  /*859e0*/  @!P0 BRA `(.L_x_24) ;  /* 0xfffffffc00e48947 */ /* 0x014fea000383ffff */
[----:B------:R-:W-:Y:S05]  /*859f0*/  BRA `(.L_x_23) ;  /* 0xfffff8dc00c87947 */ /* 0x000fea000383ffff */
.L_x_45:
[----:B------:R-:W-:Y:S01]  /*85a00*/  BSSY B1, `(.L_x_69) ;  /* 0x0000006000017945 */ /* 0x000fe20003800000 */
[----:B------:R-:W-:-:S07]  /*85a10*/  IMAD.MOV.U32 R2, RZ, RZ, -0x1 ;  /* 0xffffffffff027424 */ /* 0x000fce00078e00ff */
[----:B------:R-:W-:Y:S05]  /*85a20*/  WARPSYNC.COLLECTIVE R2, `(.L_x_70) ;  /* 0x00000000020c7348 */ /* 0x000fea0003c00000 */
[----:B------:R-:W-:Y:S02]  /*85a30*/  ELECT P1, UR62, PT ;  /* 0x00000000003e782f */ /* 0x000fe40003820000 */
[----:B------:R-:W-:Y:S01]  /*85a40*/  MOV R2, UR62 ;  /* 0x0000003e00027c02 */ /* 0x000fe20008000f00 */
[----:B------:R-:W-:Y:S10]  /*85a50*/  ENDCOLLECTIVE ;  /* 0x000000000000791b */ /* 0x000ff40003800000 */
.L_x_70:
[----:B------:R-:W-:Y:S05]  /*85a60*/  BSYNC B1 ;  /* 0x0000000000017941 */ /* 0x000fea0003800000 */
.L_x_69:
[----:B------:R-:W-:Y:S05]  /*85a70*/  BRA `(.L_x_71) ;  /* 0xffffffec00847947 */ /* 0x000fea000383ffff */
.L_x_48:
[----:B-1----:R1:W2:Y:S02]  /*85a80*/  SYNCS.PHASECHK.TRANS64.TRYWAIT P1, [R16+URZ+0x40], R11 ;  /* 0x0000400b100075a7 */ /* 0x0022a4000802017f */
[----:B--2---:R-:W-:Y:S05]  /*85a90*/  @!P1 NANOSLEEP.SYNCS 0x989680 ;  /* 0x009896800000995d */ /* 0x004fea0003900000 */
[----:B------:R-:W2:Y:S02]  /*85aa0*/  @!P1 SYNCS.PHASECHK.TRANS64 P1, [R16+URZ+0x40], R11 ;  /* 0x0000400b100095a7 */ /* 0x000ea4000802007f */
[----:B--2---:R-:W-:Y:S05]  /*85ab0*/  @!P1 BRA `(.L_x_48) ;  /* 0xfffffffc00f09947 */ /* 0x004fea000383ffff */
[----:B------:R-:W-:Y:S05]  /*85ac0*/  BRA `(.L_x_72) ;  /* 0xffffffec00b87947 */ /* 0x000fea000383ffff */
.L_x_57:
[----:B------:R-:W-:Y:S01]  /*85ad0*/  BSSY B0, `(.L_x_73) ;  /* 0x0000006000007945 */ /* 0x000fe20003800000 */
[----:B------:R-:W-:-:S07]  /*85ae0*/  IMAD.MOV.U32 R2, RZ, RZ, -0x1 ;  /* 0xffffffffff027424 */ /* 0x000fce00078e00ff */
[----:B------:R-:W-:Y:S05]  /*85af0*/  WARPSYNC.COLLECTIVE R2, `(.L_x_74) ;  /* 0x00000000020c7348 */ /* 0x000fea0003c00000 */
[----:B------:R-:W-:Y:S02]  /*85b00*/  ELECT P1, UR62, PT ;  /* 0x00000000003e782f */ /* 0x000fe40003820000 */
[----:B------:R-:W-:Y:S01]  /*85b10*/  MOV R2, UR62 ;  /* 0x0000003e00027c02 */ /* 0x000fe20008000f00 */
[----:B------:R-:W-:Y:S10]  /*85b20*/  ENDCOLLECTIVE ;  /* 0x000000000000791b */ /* 0x000ff40003800000 */
.L_x_74:
[----:B------:R-:W-:Y:S05]  /*85b30*/  BSYNC B0 ;  /* 0x0000000000007941 */ /* 0x000fea0003800000 */
.L_x_73:
[----:B------:R-:W-:Y:S01]  /*85b40*/  PLOP3.LUT P0, PT, P1, PT, PT, 0x80, 0x0 ;  /* 0x000000000000781c */ /* 0x000fe20000f0f070 */
[----:B------:R-:W-:-:S12]  /*85b50*/  BRA `(.L_x_75) ;  /* 0xfffffff800287947 */ /* 0x000fd8000383ffff */
.L_x_61:
[----:B0-----:R0:W1:Y:S02]  /*85b60*/  SYNCS.PHASECHK.TRANS64.TRYWAIT P0, [R5+URZ], R2 ;  /* 0x00000002050075a7 */ /* 0x001064000800017f */
[----:B-1----:R-:W-:Y:S05]  /*85b70*/  @!P0 NANOSLEEP.SYNCS 0x989680 ;  /* 0x009896800000895d */ /* 0x002fea0003900000 */
[----:B------:R-:W1:Y:S02]  /*85b80*/  @!P0 SYNCS.PHASECHK.TRANS64 P0, [R5+URZ], R2 ;  /* 0x00000002050085a7 */ /* 0x000e64000800007f */
[----:B-1----:R-:W-:Y:S05]  /*85b90*/  @!P0 BRA `(.L_x_61) ;  /* 0xfffffffc00f08947 */ /* 0x002fea000383ffff */
[----:B------:R-:W-:Y:S05]  /*85ba0*/  BRA `(.L_x_76) ;  /* 0xfffffff800507947 */ /* 0x000fea000383ffff */
.L_x_62:
[----:B0-----:R0:W1:Y:S02]  /*85bb0*/  SYNCS.PHASECHK.TRANS64.TRYWAIT P0, [R7+URZ], R0 ;  /* 0x00000000070075a7 */ /* 0x001064000800017f */
[----:B-1----:R-:W-:Y:S05]  /*85bc0*/  @!P0 NANOSLEEP.SYNCS 0x989680 ;  /* 0x009896800000895d */ /* 0x002fea0003900000 */
[----:B------:R-:W1:Y:S02]  /*85bd0*/  @!P0 SYNCS.PHASECHK.TRANS64 P0, [R7+URZ], R0 ;  /* 0x00000000070085a7 */ /* 0x000e64000800007f */
[----:B-1----:R-:W-:Y:S05]  /*85be0*/  @!P0 BRA `(.L_x_62) ;  /* 0xfffffffc00f08947 */ /* 0x002fea000383ffff */
[----:B------:R-:W-:Y:S05]  /*85bf0*/  BRA `(.L_x_77) ;  /* 0xfffffff800607947 */ /* 0x000fea000383ffff */
.L_x_63:
[----:B0-----:R0:W1:Y:S02]  /*85c00*/  SYNCS.PHASECHK.TRANS64.TRYWAIT P0, [R7+URZ], R0 ;  /* 0x00000000070075a7 */ /* 0x001064000800017f */
[----:B-1----:R-:W-:Y:S05]  /*85c10*/  @!P0 NANOSLEEP.SYNCS 0x989680 ;  /* 0x009896800000895d */ /* 0x002fea0003900000 */
[----:B------:R-:W1:Y:S02]  /*85c20*/  @!P0 SYNCS.PHASECHK.TRANS64 P0, [R7+URZ], R0 ;  /* 0x00000000070085a7 */ /* 0x000e64000800007f */
[----:B-1----:R-:W-:Y:S05]  /*85c30*/  @!P0 BRA `(.L_x_63) ;  /* 0xfffffffc00f08947 */ /* 0x002fea000383ffff */
[----:B------:R-:W-:Y:S05]  /*85c40*/  BRA `(.L_x_78) ;  /* 0xfffffff800707947 */ /* 0x000fea000383ffff */
.L_x_64:
[----:B0-----:R0:W1:Y:S02]  /*85c50*/  SYNCS.PHASECHK.TRANS64.TRYWAIT P0, [R7+URZ], R0 ;  /* 0x00000000070075a7 */ /* 0x001064000800017f */
[----:B-1----:R-:W-:Y:S05]  /*85c60*/  @!P0 NANOSLEEP.SYNCS 0x989680 ;  /* 0x009896800000895d */ /* 0x002fea0003900000 */
[----:B------:R-:W1:Y:S02]  /*85c70*/  @!P0 SYNCS.PHASECHK.TRANS64 P0, [R7+URZ], R0 ;  /* 0x00000000070085a7 */ /* 0x000e64000800007f */
[----:B-1----:R-:W-:Y:S05]  /*85c80*/  @!P0 BRA `(.L_x_64) ;  /* 0xfffffffc00f08947 */ /* 0x002fea000383ffff */
[----:B------:R-:W-:Y:S05]  /*85c90*/  BRA `(.L_x_79) ;  /* 0xfffffff800807947 */ /* 0x000fea000383ffff */
.L_x_65:
[----:B0-----:R0:W1:Y:S02]  /*85ca0*/  SYNCS.PHASECHK.TRANS64.TRYWAIT P0, [R7+URZ], R0 ;  /* 0x00000000070075a7 */ /* 0x001064000800017f */
[----:B-1----:R-:W-:Y:S05]  /*85cb0*/  @!P0 NANOSLEEP.SYNCS 0x989680 ;  /* 0x009896800000895d */ /* 0x002fea0003900000 */
[----:B------:R-:W1:Y:S02]  /*85cc0*/  @!P0 SYNCS.PHASECHK.TRANS64 P0, [R7+URZ], R0 ;  /* 0x00000000070085a7 */ /* 0x000e64000800007f */
[----:B-1----:R-:W-:Y:S05]  /*85cd0*/  @!P0 BRA `(.L_x_65) ;  /* 0xfffffffc00f08947 */ /* 0x002fea000383ffff */
[----:B------:R-:W-:Y:S05]  /*85ce0*/  BRA `(.L_x_80) ;  /* 0xfffffff800907947 */ /* 0x000fea000383ffff */
.L_x_66:
[----:B0-----:R0:W1:Y:S02]  /*85cf0*/  SYNCS.PHASECHK.TRANS64.TRYWAIT P0, [R7+URZ], R0 ;  /* 0x00000000070075a7 */ /* 0x001064000800017f */
[----:B-1----:R-:W-:Y:S05]  /*85d00*/  @!P0 NANOSLEEP.SYNCS 0x989680 ;  /* 0x009896800000895d */ /* 0x002fea0003900000 */
[----:B------:R-:W1:Y:S02]  /*85d10*/  @!P0 SYNCS.PHASECHK.TRANS64 P0, [R7+URZ], R0 ;  /* 0x00000000070085a7 */ /* 0x000e64000800007f */
[----:B-1----:R-:W-:Y:S05]  /*85d20*/  @!P0 BRA `(.L_x_66) ;  /* 0xfffffffc00f08947 */ /* 0x002fea000383ffff */
[----:B------:R-:W-:Y:S05]  /*85d30*/  BRA `(.L_x_81) ;  /* 0xfffffff800a07947 */ /* 0x000fea000383ffff */
.L_x_67:
[----:B0-----:R0:W1:Y:S02]  /*85d40*/  SYNCS.PHASECHK.TRANS64.TRYWAIT P0, [R7+URZ], R0 ;  /* 0x00000000070075a7 */ /* 0x001064000800017f */
[----:B-1----:R-:W-:Y:S05]  /*85d50*/  @!P0 NANOSLEEP.SYNCS 0x989680 ;  /* 0x009896800000895d */ /* 0x002fea0003900000 */
[----:B------:R-:W1:Y:S02]  /*85d60*/  @!P0 SYNCS.PHASECHK.TRANS64 P0, [R7+URZ], R0 ;  /* 0x00000000070085a7 */ /* 0x000e64000800007f */
[----:B-1----:R-:W-:Y:S05]  /*85d70*/  @!P0 BRA `(.L_x_67) ;  /* 0xfffffffc00f08947 */ /* 0x002fea000383ffff */
[----:B------:R-:W-:Y:S05]  /*85d80*/  BRA `(.L_x_82) ;  /* 0xfffffff800b07947 */ /* 0x000fea000383ffff */
.L_x_83:
[----:B------:R-:W-:-:S00]  /*85d90*/  BRA `(.L_x_83) ;  /* 0xfffffffc00fc7947 */ /* 0x000fc0000383ffff */
[----:B------:R-:W-:-:S00]  /*85da0*/  NOP ;  /* 0x0000000000007918 */ /* 0x000fc00000000000 */
        /* <DEDUP_REMOVED lines=13> */
.L_x_84:


//--------------------- .nv.shared._ZN7cutlass13device_kernelINS_4gemm6kernel13GemmUniversalIN4cute5tupleIJiiiiEEENS1_10collective13CollectiveMmaINS1_37MainloopSm90TmaGmmaWarpSpecializedFP8ILi8ENS5_IJNS4_1CILi1EEESB_SB_EEENS1_35KernelTmaWarpSpecializedCooperativeEEENS5_IJNSA_ILi384EEENSA_ILi512EEENSA_ILi32EEEEEENS_12float_e4m3_tENS5_IJlSB_lEEESJ_SK_NS4_8TiledMMAINS4_8MMA_AtomIJNS4_4SM904GMMA31MMA_64x256x32_F32E4M3E4M3_SS_TNILNSO_7ScaleInE1ELSQ_1EEEEEENS4_6LayoutINS5_IJNSA_ILi2EEESB_SB_EEENS5_IJSB_NSA_ILi0EEESW_EEEEENS5_IJNS4_10UnderscoreESZ_SZ_EEEEENS4_13SM90_TMA_LOADENS4_14ComposedLayoutINS4_7SwizzleILi1ELi4ELi3EEENS4_18smem_ptr_flag_bitsILi8EEENST_INS5_IJNSA_ILi8EEESH_EEENS5_IJSH_SB_EEEEEEEvNS4_8identityES12_S1C_vS1D_EENS_8epilogue10collective6detail29Sm90TmaWarpSpecializedAdapterINS1G_15DefaultEpilogueISJ_SK_SK_NS1F_6thread17LinearCombinationISJ_Li1EffLNS1K_9ScaleType4KindE0ELNS_15FloatRoundStyleE2ESJ_EENS1_15EpilogueDefaultEEEEEvvEEEEvNT_6ParamsE --------------------------
	.section	.nv.shared._ZN7cutlass13device_kernelINS_4gemm6kernel13GemmUniversalIN4cute5tupleIJiiiiEEENS1_10collective13CollectiveMmaINS1_37MainloopSm90TmaGmmaWarpSpecializedFP8ILi8ENS5_IJNS4_1CILi1EEESB_SB_EEENS1_35KernelTmaWarpSpecializedCooperativeEEENS5_IJNSA_ILi384EEENSA_ILi512EEENSA_ILi32EEEEEENS_12float_e4m3_tENS5_IJlSB_lEEESJ_SK_NS4_8TiledMMAINS4_8MMA_AtomIJNS4_4SM904GMMA31MMA_64x256x32_F32E4M3E4M3_SS_TNILNSO_7ScaleInE1ELSQ_1EEEEEENS4_6LayoutINS5_IJNSA_ILi2EEESB_SB_EEENS5_IJSB_NSA_ILi0EEESW_EEEEENS5_IJNS4_10UnderscoreESZ_SZ_EEEEENS4_13SM90_TMA_LOADENS4_14ComposedLayoutINS4_7SwizzleILi1ELi4ELi3EEENS4_18smem_ptr_flag_bitsILi8EEENST_INS5_IJNSA_ILi8EEESH_EEENS5_IJSH_SB_EEEEEEEvNS4_8identityES12_S1C_vS1D_EENS_8epilogue10collective6detail29Sm90TmaWarpSpecializedAdapterINS1G_15DefaultEpilogueISJ_SK_SK_NS1F_6thread17LinearCombinationISJ_Li1EffLNS1K_9ScaleType4KindE0ELNS_15FloatRoundStyleE2ESJ_EENS1_15EpilogueDefaultEEEEEvvEEEEvNT_6ParamsE,"aw",@nobits
	.sectionflags	@""
	.align	16
	.zero		1024


//--------------------- .nv.shared.reserved.0     --------------------------
	.section	.nv.shared.reserved.0,"aw",@nobits
	.weak		__nv_reservedSMEM_offset_0_alias
	.size		__nv_reservedSMEM_offset_0_alias, 0, 0
	.other		__nv_reservedSMEM_offset_0_alias,@"STO_CUDA_RESERVED_SHARED STV_DEFAULT"
__nv_reservedSMEM_offset_0_alias:
	.zero		0


//--------------------- .nv.global                --------------------------
	.section	.nv.global,"aw",@nobits
.nv.global:
	.type		_ZN39_INTERNAL_5936fde9_4_k_cu_cab038cf_32824cute1_E,@object
	.size		_ZN39_INTERNAL_5936fde9_4_k_cu_cab038cf_32824cute1_E,(_ZN39_INTERNAL_5936fde9_4_k_cu_cab038cf_32824cuda3std3__45__cpo6cbeginE - _ZN39_INTERNAL_5936fde9_4_k_cu_cab038cf_32824cute1_E)
_ZN39_INTERNAL_5936fde9_4_k_cu_cab038cf_32824cute1_E:
	.zero		1
	.type		_ZN39_INTERNAL_5936fde9_4_k_cu_cab038cf_32824cuda3std3__45__cpo6cbeginE,@object
	.size		_ZN39_INTERNAL_5936fde9_4_k_cu_cab038cf_32824cuda3std3__45__cpo6cbeginE,(_ZN39_INTERNAL_5936fde9_4_k_cu_cab038cf_32824cuda3std3__48in_placeE - _ZN39_INTERNAL_5936fde9_4_k_cu_cab038cf_32824cuda3std3__45__cpo6cbeginE)
_ZN39_INTERNAL_5936fde9_4_k_cu_cab038cf_32824cuda3std3__45__cpo6cbeginE:
	.zero		1
	.type		_ZN39_INTERNAL_5936fde9_4_k_cu_cab038cf_32824cuda3std3__48in_placeE,@object
	.size		_ZN39_INTERNAL_5936fde9_4_k_cu_cab038cf_32824cuda3std3__48in_placeE,(_ZN39_INTERNAL_5936fde9_4_k_cu_cab038cf_32824cuda3std6ranges3__45__cpo9iter_moveE - _ZN39_INTERNAL_5936fde9_4_k_cu_cab038cf_32824cuda3std3__48in_placeE)
_ZN39_INTERNAL_5936fde9_4_k_cu_cab038cf_32824cuda3std3__48in_placeE:
	.zero		1
	.type		_ZN39_INTERNAL_5936fde9_4_k_cu_cab038cf_32824cuda3std6ranges3__45__cpo9iter_moveE,@object
	.size		_ZN39_INTERNAL_5936fde9_4_k_cu_cab038cf_32824cuda3std6ranges3__45__cpo9iter_moveE,(_ZN39_INTERNAL_5936fde9_4_k_cu_cab038cf_32824cuda3std3__45__cpo5beginE - _ZN39_INTERNAL_5936fde9_4_k_cu_cab038cf_32824cuda3std6ranges3__45__cpo9iter_moveE)
_ZN39_INTERNAL_5936fde9_4_k_cu_cab038cf_32824cuda3std6ranges3__45__cpo9iter_moveE:
	.zero		1
	.type		_ZN39_INTERNAL_5936fde9_4_k_cu_cab038cf_32824cuda3std3__45__cpo5beginE,@object
	.size		_ZN39_INTERNAL_5936fde9_4_k_cu_cab038cf_32824cuda3std3__45__cpo5beginE,(_ZN39_INTERNAL_5936fde9_4_k_cu_cab038cf_32824cuda3std3__441_GLOBAL__N__5936fde9_4_k_cu_cab038cf_32826ignoreE - _ZN39_INTERNAL_5936fde9_4_k_cu_cab038cf_32824cuda3std3__45__cpo5beginE)
_ZN39_INTERNAL_5936fde9_4_k_cu_cab038cf_32824cuda3std3__45__cpo5beginE:
	.zero		1
	.type		_ZN39_INTERNAL_5936fde9_4_k_cu_cab038cf_32824cuda3std3__441_GLOBAL__N__5936fde9_4_k_cu_cab038cf_32826ignoreE,@object
	.size		_ZN39_INTERNAL_5936fde9_4_k_cu_cab038cf_32824cuda3std3__441_GLOBAL__N__5936fde9_4_k_cu_cab038cf_32826ignoreE,(_ZN39_INTERNAL_5936fde9_4_k_cu_cab038cf_32824cute7productE - _ZN39_INTERNAL_5936fde9_4_k_cu_cab038cf_32824cuda3std3__441_GLOBAL__N__5936fde9_4_k_cu_cab038cf_32826ignoreE)
_ZN39_INTERNAL_5936fde9_4_k_cu_cab038cf_32824cuda3std3__441_GLOBAL__N__5936fde9_4_k_cu_cab038cf_32826ignoreE:
	.zero		1
	.type		_ZN39_INTERNAL_5936fde9_4_k_cu_cab038cf_32824cute7productE,@object
	.size		_ZN39_INTERNAL_5936fde9_4_k_cu_cab038cf_32824cute7productE,(_ZN39_INTERNAL_5936fde9_4_k_cu_cab038cf_32824cuda3std3__45__cpo3endE - _ZN39_INTERNAL_5936fde9_4_k_cu_cab038cf_32824cute7productE)
_ZN39_INTERNAL_5936fde9_4_k_cu_cab038cf_32824cute7productE:
	.zero		1
	.type		_ZN39_INTERNAL_5936fde9_4_k_cu_cab038cf_32824cuda3std3__45__cpo3endE,@object
	.size		_ZN39_INTERNAL_5936fde9_4_k_cu_cab038cf_32824cuda3std3__45__cpo3endE,(_ZN39_INTERNAL_5936fde9_4_k_cu_cab038cf_32824cuda3std3__419piecewise_constructE - _ZN39_INTERNAL_5936fde9_4_k_cu_cab038cf_32824cuda3std3__45__cpo3endE)
_ZN39_INTERNAL_5936fde9_4_k_cu_cab038cf_32824cuda3std3__45__cpo3endE:
	.zero		1
	.type		_ZN39_INTERNAL_5936fde9_4_k_cu_cab038cf_32824cuda3std3__419piecewise_constructE,@object
	.size		_ZN39_INTERNAL_5936fde9_4_k_cu_cab038cf_32824cuda3std3__419piecewise_constructE,(_ZN39_INTERNAL_5936fde9_4_k_cu_cab038cf_32824cuda3std3__45__cpo4cendE - _ZN39_INTERNAL_5936fde9_4_k_cu_cab038cf_32824cuda3std3__419piecewise_constructE)
_ZN39_INTERNAL_5936fde9_4_k_cu_cab038cf_32824cuda3std3__419piecewise_constructE:
	.zero		1
	.type		_ZN39_INTERNAL_5936fde9_4_k_cu_cab038cf_32824cuda3std3__45__cpo4cendE,@object
	.size		_ZN39_INTERNAL_5936fde9_4_k_cu_cab038cf_32824cuda3std3__45__cpo4cendE,(_ZN39_INTERNAL_5936fde9_4_k_cu_cab038cf_32824cuda3std6ranges3__45__cpo4swapE - _ZN39_INTERNAL_5936fde9_4_k_cu_cab038cf_32824cuda3std3__45__cpo4cendE)
_ZN39_INTERNAL_5936fde9_4_k_cu_cab038cf_32824cuda3std3__45__cpo4cendE:
	.zero		1
	.type		_ZN39_INTERNAL_5936fde9_4_k_cu_cab038cf_32824cuda3std6ranges3__45__cpo4swapE,@object
	.size		_ZN39_INTERNAL_5936fde9_4_k_cu_cab038cf_32824cuda3std6ranges3__45__cpo4swapE,(.L_7 - _ZN39_INTERNAL_5936fde9_4_k_cu_cab038cf_32824cuda3std6ranges3__45__cpo4swapE)
_ZN39_INTERNAL_5936fde9_4_k_cu_cab038cf_32824cuda3std6ranges3__45__cpo4swapE:
	.zero		1
.L_7:


//--------------------- .nv.constant0._ZN7cutlass13device_kernelINS_4gemm6kernel13GemmUniversalIN4cute5tupleIJiiiiEEENS1_10collective13CollectiveMmaINS1_37MainloopSm90TmaGmmaWarpSpecializedFP8ILi8ENS5_IJNS4_1CILi1EEESB_SB_EEENS1_35KernelTmaWarpSpecializedCooperativeEEENS5_IJNSA_ILi384EEENSA_ILi512EEENSA_ILi32EEEEEENS_12float_e4m3_tENS5_IJlSB_lEEESJ_SK_NS4_8TiledMMAINS4_8MMA_AtomIJNS4_4SM904GMMA31MMA_64x256x32_F32E4M3E4M3_SS_TNILNSO_7ScaleInE1ELSQ_1EEEEEENS4_6LayoutINS5_IJNSA_ILi2EEESB_SB_EEENS5_IJSB_NSA_ILi0EEESW_EEEEENS5_IJNS4_10UnderscoreESZ_SZ_EEEEENS4_13SM90_TMA_LOADENS4_14ComposedLayoutINS4_7SwizzleILi1ELi4ELi3EEENS4_18smem_ptr_flag_bitsILi8EEENST_INS5_IJNSA_ILi8EEESH_EEENS5_IJSH_SB_EEEEEEEvNS4_8identityES12_S1C_vS1D_EENS_8epilogue10collective6detail29Sm90TmaWarpSpecializedAdapterINS1G_15DefaultEpilogueISJ_SK_SK_NS1F_6thread17LinearCombinationISJ_Li1EffLNS1K_9ScaleType4KindE0ELNS_15FloatRoundStyleE2ESJ_EENS1_15EpilogueDefaultEEEEEvvEEEEvNT_6ParamsE --------------------------
	.section	.nv.constant0._ZN7cutlass13device_kernelINS_4gemm6kernel13GemmUniversalIN4cute5tupleIJiiiiEEENS1_10collective13CollectiveMmaINS1_37MainloopSm90TmaGmmaWarpSpecializedFP8ILi8ENS5_IJNS4_1CILi1EEESB_SB_EEENS1_35KernelTmaWarpSpecializedCooperativeEEENS5_IJNSA_ILi384EEENSA_ILi512EEENSA_ILi32EEEEEENS_12float_e4m3_tENS5_IJlSB_lEEESJ_SK_NS4_8TiledMMAINS4_8MMA_AtomIJNS4_4SM904GMMA31MMA_64x256x32_F32E4M3E4M3_SS_TNILNSO_7ScaleInE1ELSQ_1EEEEEENS4_6LayoutINS5_IJNSA_ILi2EEESB_SB_EEENS5_IJSB_NSA_ILi0EEESW_EEEEENS5_IJNS4_10UnderscoreESZ_SZ_EEEEENS4_13SM90_TMA_LOADENS4_14ComposedLayoutINS4_7SwizzleILi1ELi4ELi3EEENS4_18smem_ptr_flag_bitsILi8EEENST_INS5_IJNSA_ILi8EEESH_EEENS5_IJSH_SB_EEEEEEEvNS4_8identityES12_S1C_vS1D_EENS_8epilogue10collective6detail29Sm90TmaWarpSpecializedAdapterINS1G_15DefaultEpilogueISJ_SK_SK_NS1F_6thread17LinearCombinationISJ_Li1EffLNS1K_9ScaleType4KindE0ELNS_15FloatRoundStyleE2ESJ_EENS1_15EpilogueDefaultEEEEEvvEEEEvNT_6ParamsE,"a",@progbits
	.sectionflags	@""
	.align	4
.nv.constant0._ZN7cutlass13device_kernelINS_4gemm6kernel13GemmUniversalIN4cute5tupleIJiiiiEEENS1_10collective13CollectiveMmaINS1_37MainloopSm90TmaGmmaWarpSpecializedFP8ILi8ENS5_IJNS4_1CILi1EEESB_SB_EEENS1_35KernelTmaWarpSpecializedCooperativeEEENS5_IJNSA_ILi384EEENSA_ILi512EEENSA_ILi32EEEEEENS_12float_e4m3_tENS5_IJlSB_lEEESJ_SK_NS4_8TiledMMAINS4_8MMA_AtomIJNS4_4SM904GMMA31MMA_64x256x32_F32E4M3E4M3_SS_TNILNSO_7ScaleInE1ELSQ_1EEEEEENS4_6LayoutINS5_IJNSA_ILi2EEESB_SB_EEENS5_IJSB_NSA_ILi0EEESW_EEEEENS5_IJNS4_10UnderscoreESZ_SZ_EEEEENS4_13SM90_TMA_LOADENS4_14ComposedLayoutINS4_7SwizzleILi1ELi4ELi3EEENS4_18smem_ptr_flag_bitsILi8EEENST_INS5_IJNSA_ILi8EEESH_EEENS5_IJSH_SB_EEEEEEEvNS4_8identityES12_S1C_vS1D_EENS_8epilogue10collective6detail29Sm90TmaWarpSpecializedAdapterINS1G_15DefaultEpilogueISJ_SK_SK_NS1F_6thread17LinearCombinationISJ_Li1EffLNS1K_9ScaleType4KindE0ELNS_15FloatRoundStyleE2ESJ_EENS1_15EpilogueDefaultEEEEEvvEEEEvNT_6ParamsE:
	.zero		1664


//--------------------- SYMBOLS --------------------------

	.type		.nv.reservedSmem.offset0,@object
	.size		.nv.reservedSmem.offset0,0x4
